//
// Generated by NVIDIA NVVM Compiler
//
// Compiler Build ID: CL-36424714
// Cuda compilation tools, release 13.0, V13.0.88
// Based on NVVM 20.0.0
//

.version 9.0
.target sm_100
.address_size 64

	// .globl	_matrix_add_flat
.extern .func __assertfail
(
	.param .b64 __assertfail_param_0,
	.param .b64 __assertfail_param_1,
	.param .b32 __assertfail_param_2,
	.param .b64 __assertfail_param_3,
	.param .b64 __assertfail_param_4
)
;
.global .align 4 .b8 precalc_xorwow_matrix[102400];
.global .align 4 .b8 precalc_xorwow_offset_matrix[102400];
.global .align 4 .b8 mrg32k3aM1[2304];
.global .align 4 .b8 mrg32k3aM2[2304];
.global .align 4 .b8 mrg32k3aM1SubSeq[2016];
.global .align 4 .b8 mrg32k3aM2SubSeq[2016];
.global .align 4 .b8 mrg32k3aM1Seq[2304];
.global .align 4 .b8 mrg32k3aM2Seq[2304];
.const .align 8 .b8 __cr_lgamma_table[72];
.global .align 1 .b8 __unnamed_1[97] = {118, 111, 105, 100, 32, 95, 109, 97, 116, 114, 105, 120, 95, 97, 100, 100, 95, 116, 95, 114, 105, 103, 104, 116, 40, 102, 108, 111, 97, 116, 32, 42, 44, 32, 102, 108, 111, 97, 116, 32, 42, 44, 32, 102, 108, 111, 97, 116, 32, 42, 44, 32, 117, 110, 115, 105, 103, 110, 101, 100, 32, 108, 111, 110, 103, 44, 32, 117, 110, 115, 105, 103, 110, 101, 100, 32, 108, 111, 110, 103, 44, 32, 117, 110, 115, 105, 103, 110, 101, 100, 32, 108, 111, 110, 103, 41};
.global .align 1 .b8 __unnamed_2[97] = {118, 111, 105, 100, 32, 95, 109, 97, 116, 114, 105, 120, 95, 115, 117, 98, 95, 116, 95, 114, 105, 103, 104, 116, 40, 102, 108, 111, 97, 116, 32, 42, 44, 32, 102, 108, 111, 97, 116, 32, 42, 44, 32, 102, 108, 111, 97, 116, 32, 42, 44, 32, 117, 110, 115, 105, 103, 110, 101, 100, 32, 108, 111, 110, 103, 44, 32, 117, 110, 115, 105, 103, 110, 101, 100, 32, 108, 111, 110, 103, 44, 32, 117, 110, 115, 105, 103, 110, 101, 100, 32, 108, 111, 110, 103, 41};
.global .align 1 .b8 __unnamed_3[97] = {118, 111, 105, 100, 32, 95, 109, 97, 116, 114, 105, 120, 95, 109, 117, 108, 95, 116, 95, 114, 105, 103, 104, 116, 40, 102, 108, 111, 97, 116, 32, 42, 44, 32, 102, 108, 111, 97, 116, 32, 42, 44, 32, 102, 108, 111, 97, 116, 32, 42, 44, 32, 117, 110, 115, 105, 103, 110, 101, 100, 32, 108, 111, 110, 103, 44, 32, 117, 110, 115, 105, 103, 110, 101, 100, 32, 108, 111, 110, 103, 44, 32, 117, 110, 115, 105, 103, 110, 101, 100, 32, 108, 111, 110, 103, 41};
.global .align 1 .b8 __unnamed_4[97] = {118, 111, 105, 100, 32, 95, 109, 97, 116, 114, 105, 120, 95, 100, 105, 118, 95, 116, 95, 114, 105, 103, 104, 116, 40, 102, 108, 111, 97, 116, 32, 42, 44, 32, 102, 108, 111, 97, 116, 32, 42, 44, 32, 102, 108, 111, 97, 116, 32, 42, 44, 32, 117, 110, 115, 105, 103, 110, 101, 100, 32, 108, 111, 110, 103, 44, 32, 117, 110, 115, 105, 103, 110, 101, 100, 32, 108, 111, 110, 103, 44, 32, 117, 110, 115, 105, 103, 110, 101, 100, 32, 108, 111, 110, 103, 41};
.global .align 1 .b8 __unnamed_5[96] = {118, 111, 105, 100, 32, 95, 109, 97, 116, 114, 105, 120, 95, 115, 117, 98, 95, 116, 95, 108, 101, 102, 116, 40, 102, 108, 111, 97, 116, 32, 42, 44, 32, 102, 108, 111, 97, 116, 32, 42, 44, 32, 102, 108, 111, 97, 116, 32, 42, 44, 32, 117, 110, 115, 105, 103, 110, 101, 100, 32, 108, 111, 110, 103, 44, 32, 117, 110, 115, 105, 103, 110, 101, 100, 32, 108, 111, 110, 103, 44, 32, 117, 110, 115, 105, 103, 110, 101, 100, 32, 108, 111, 110, 103, 41};
.global .align 1 .b8 __unnamed_6[96] = {118, 111, 105, 100, 32, 95, 109, 97, 116, 114, 105, 120, 95, 100, 105, 118, 95, 116, 95, 108, 101, 102, 116, 40, 102, 108, 111, 97, 116, 32, 42, 44, 32, 102, 108, 111, 97, 116, 32, 42, 44, 32, 102, 108, 111, 97, 116, 32, 42, 44, 32, 117, 110, 115, 105, 103, 110, 101, 100, 32, 108, 111, 110, 103, 44, 32, 117, 110, 115, 105, 103, 110, 101, 100, 32, 108, 111, 110, 103, 44, 32, 117, 110, 115, 105, 103, 110, 101, 100, 32, 108, 111, 110, 103, 41};
.global .align 1 .b8 $str[12] = {105, 110, 100, 101, 120, 32, 60, 32, 108, 101, 110};
.global .align 1 .b8 $str$1[27] = {47, 116, 109, 112, 47, 115, 97, 115, 115, 95, 99, 117, 95, 114, 106, 107, 48, 57, 52, 48, 52, 47, 107, 46, 99, 117};

.visible .entry _matrix_add_flat(
	.param .u64 .ptr .align 1 _matrix_add_flat_param_0,
	.param .u64 .ptr .align 1 _matrix_add_flat_param_1,
	.param .u64 .ptr .align 1 _matrix_add_flat_param_2,
	.param .u64 _matrix_add_flat_param_3
)
{
	.reg .pred 	%p<2>;
	.reg .b32 	%r<5>;
	.reg .b32 	%f<4>;
	.reg .b64 	%rd<13>;

	ld.param.u64 	%rd2, [_matrix_add_flat_param_0];
	ld.param.u64 	%rd3, [_matrix_add_flat_param_1];
	ld.param.u64 	%rd4, [_matrix_add_flat_param_2];
	ld.param.u64 	%rd5, [_matrix_add_flat_param_3];
	mov.u32 	%r1, %ctaid.x;
	mov.u32 	%r2, %ntid.x;
	mov.u32 	%r3, %tid.x;
	mad.lo.s32 	%r4, %r1, %r2, %r3;
	cvt.s64.s32 	%rd1, %r4;
	setp.le.u64 	%p1, %rd5, %rd1;
	@%p1 bra 	$L__BB0_2;
	cvta.to.global.u64 	%rd6, %rd3;
	cvta.to.global.u64 	%rd7, %rd4;
	cvta.to.global.u64 	%rd8, %rd2;
	shl.b64 	%rd9, %rd1, 2;
	add.s64 	%rd10, %rd6, %rd9;
	ld.global.f32 	%f1, [%rd10];
	add.s64 	%rd11, %rd7, %rd9;
	ld.global.f32 	%f2, [%rd11];
	add.f32 	%f3, %f1, %f2;
	add.s64 	%rd12, %rd8, %rd9;
	st.global.f32 	[%rd12], %f3;
$L__BB0_2:
	ret;

}
	// .globl	_matrix_sub_flat
.visible .entry _matrix_sub_flat(
	.param .u64 .ptr .align 1 _matrix_sub_flat_param_0,
	.param .u64 .ptr .align 1 _matrix_sub_flat_param_1,
	.param .u64 .ptr .align 1 _matrix_sub_flat_param_2,
	.param .u64 _matrix_sub_flat_param_3
)
{
	.reg .pred 	%p<2>;
	.reg .b32 	%r<5>;
	.reg .b32 	%f<4>;
	.reg .b64 	%rd<13>;

	ld.param.u64 	%rd2, [_matrix_sub_flat_param_0];
	ld.param.u64 	%rd3, [_matrix_sub_flat_param_1];
	ld.param.u64 	%rd4, [_matrix_sub_flat_param_2];
	ld.param.u64 	%rd5, [_matrix_sub_flat_param_3];
	mov.u32 	%r1, %ctaid.x;
	mov.u32 	%r2, %ntid.x;
	mov.u32 	%r3, %tid.x;
	mad.lo.s32 	%r4, %r1, %r2, %r3;
	cvt.s64.s32 	%rd1, %r4;
	setp.le.u64 	%p1, %rd5, %rd1;
	@%p1 bra 	$L__BB1_2;
	cvta.to.global.u64 	%rd6, %rd3;
	cvta.to.global.u64 	%rd7, %rd4;
	cvta.to.global.u64 	%rd8, %rd2;
	shl.b64 	%rd9, %rd1, 2;
	add.s64 	%rd10, %rd6, %rd9;
	ld.global.f32 	%f1, [%rd10];
	add.s64 	%rd11, %rd7, %rd9;
	ld.global.f32 	%f2, [%rd11];
	sub.f32 	%f3, %f1, %f2;
	add.s64 	%rd12, %rd8, %rd9;
	st.global.f32 	[%rd12], %f3;
$L__BB1_2:
	ret;

}
	// .globl	_matrix_mul_flat
.visible .entry _matrix_mul_flat(
	.param .u64 .ptr .align 1 _matrix_mul_flat_param_0,
	.param .u64 .ptr .align 1 _matrix_mul_flat_param_1,
	.param .u64 .ptr .align 1 _matrix_mul_flat_param_2,
	.param .u64 _matrix_mul_flat_param_3
)
{
	.reg .pred 	%p<2>;
	.reg .b32 	%r<5>;
	.reg .b32 	%f<4>;
	.reg .b64 	%rd<13>;

	ld.param.u64 	%rd2, [_matrix_mul_flat_param_0];
	ld.param.u64 	%rd3, [_matrix_mul_flat_param_1];
	ld.param.u64 	%rd4, [_matrix_mul_flat_param_2];
	ld.param.u64 	%rd5, [_matrix_mul_flat_param_3];
	mov.u32 	%r1, %ctaid.x;
	mov.u32 	%r2, %ntid.x;
	mov.u32 	%r3, %tid.x;
	mad.lo.s32 	%r4, %r1, %r2, %r3;
	cvt.s64.s32 	%rd1, %r4;
	setp.le.u64 	%p1, %rd5, %rd1;
	@%p1 bra 	$L__BB2_2;
	cvta.to.global.u64 	%rd6, %rd3;
	cvta.to.global.u64 	%rd7, %rd4;
	cvta.to.global.u64 	%rd8, %rd2;
	shl.b64 	%rd9, %rd1, 2;
	add.s64 	%rd10, %rd6, %rd9;
	ld.global.f32 	%f1, [%rd10];
	add.s64 	%rd11, %rd7, %rd9;
	ld.global.f32 	%f2, [%rd11];
	mul.f32 	%f3, %f1, %f2;
	add.s64 	%rd12, %rd8, %rd9;
	st.global.f32 	[%rd12], %f3;
$L__BB2_2:
	ret;

}
	// .globl	_matrix_div_flat
.visible .entry _matrix_div_flat(
	.param .u64 .ptr .align 1 _matrix_div_flat_param_0,
	.param .u64 .ptr .align 1 _matrix_div_flat_param_1,
	.param .u64 .ptr .align 1 _matrix_div_flat_param_2,
	.param .u64 _matrix_div_flat_param_3
)
{
	.reg .pred 	%p<2>;
	.reg .b32 	%r<5>;
	.reg .b32 	%f<4>;
	.reg .b64 	%rd<13>;

	ld.param.u64 	%rd2, [_matrix_div_flat_param_0];
	ld.param.u64 	%rd3, [_matrix_div_flat_param_1];
	ld.param.u64 	%rd4, [_matrix_div_flat_param_2];
	ld.param.u64 	%rd5, [_matrix_div_flat_param_3];
	mov.u32 	%r1, %ctaid.x;
	mov.u32 	%r2, %ntid.x;
	mov.u32 	%r3, %tid.x;
	mad.lo.s32 	%r4, %r1, %r2, %r3;
	cvt.s64.s32 	%rd1, %r4;
	setp.le.u64 	%p1, %rd5, %rd1;
	@%p1 bra 	$L__BB3_2;
	cvta.to.global.u64 	%rd6, %rd3;
	cvta.to.global.u64 	%rd7, %rd4;
	cvta.to.global.u64 	%rd8, %rd2;
	shl.b64 	%rd9, %rd1, 2;
	add.s64 	%rd10, %rd6, %rd9;
	ld.global.f32 	%f1, [%rd10];
	add.s64 	%rd11, %rd7, %rd9;
	ld.global.f32 	%f2, [%rd11];
	div.rn.f32 	%f3, %f1, %f2;
	add.s64 	%rd12, %rd8, %rd9;
	st.global.f32 	[%rd12], %f3;
$L__BB3_2:
	ret;

}
	// .globl	_matrix_add_t_right
.visible .entry _matrix_add_t_right(
	.param .u64 .ptr .align 1 _matrix_add_t_right_param_0,
	.param .u64 .ptr .align 1 _matrix_add_t_right_param_1,
	.param .u64 .ptr .align 1 _matrix_add_t_right_param_2,
	.param .u64 _matrix_add_t_right_param_3,
	.param .u64 _matrix_add_t_right_param_4,
	.param .u64 _matrix_add_t_right_param_5
)
{
	.reg .pred 	%p<5>;
	.reg .b32 	%r<11>;
	.reg .b32 	%f<4>;
	.reg .b64 	%rd<37>;

	ld.param.u64 	%rd11, [_matrix_add_t_right_param_0];
	ld.param.u64 	%rd12, [_matrix_add_t_right_param_1];
	ld.param.u64 	%rd13, [_matrix_add_t_right_param_2];
	ld.param.u64 	%rd14, [_matrix_add_t_right_param_3];
	ld.param.u64 	%rd15, [_matrix_add_t_right_param_4];
	ld.param.u64 	%rd16, [_matrix_add_t_right_param_5];
	mov.u32 	%r1, %ctaid.x;
	mov.u32 	%r2, %ntid.x;
	mov.u32 	%r3, %tid.x;
	mad.lo.s32 	%r4, %r1, %r2, %r3;
	cvt.s64.s32 	%rd1, %r4;
	setp.le.u64 	%p1, %rd16, %rd1;
	@%p1 bra 	$L__BB4_10;
	mul.lo.s64 	%rd2, %rd15, %rd1;
	mul.lo.s64 	%rd3, %rd15, %rd14;
	or.b64  	%rd17, %rd2, %rd3;
	and.b64  	%rd18, %rd17, -4294967296;
	setp.ne.s64 	%p2, %rd18, 0;
	@%p2 bra 	$L__BB4_3;
	cvt.u32.u64 	%r5, %rd3;
	cvt.u32.u64 	%r6, %rd2;
	rem.u32 	%r7, %r6, %r5;
	cvt.u64.u32 	%rd35, %r7;
	bra.uni 	$L__BB4_4;
$L__BB4_3:
	rem.u64 	%rd35, %rd2, %rd3;
$L__BB4_4:
	or.b64  	%rd19, %rd1, %rd14;
	and.b64  	%rd20, %rd19, -4294967296;
	setp.ne.s64 	%p3, %rd20, 0;
	@%p3 bra 	$L__BB4_6;
	cvt.u32.u64 	%r8, %rd14;
	cvt.u32.u64 	%r9, %rd1;
	div.u32 	%r10, %r9, %r8;
	cvt.u64.u32 	%rd36, %r10;
	bra.uni 	$L__BB4_7;
$L__BB4_6:
	div.u64 	%rd36, %rd1, %rd14;
$L__BB4_7:
	add.s64 	%rd10, %rd36, %rd35;
	setp.lt.u64 	%p4, %rd10, %rd16;
	@%p4 bra 	$L__BB4_9;
	mov.u64 	%rd21, $str;
	cvta.global.u64 	%rd22, %rd21;
	mov.u64 	%rd23, $str$1;
	cvta.global.u64 	%rd24, %rd23;
	mov.u64 	%rd25, __unnamed_1;
	cvta.global.u64 	%rd26, %rd25;
	{ // callseq 0, 0
	.param .b64 param0;
	st.param.b64 	[param0], %rd22;
	.param .b64 param1;
	st.param.b64 	[param1], %rd24;
	.param .b32 param2;
	st.param.b32 	[param2], 66;
	.param .b64 param3;
	st.param.b64 	[param3], %rd26;
	.param .b64 param4;
	st.param.b64 	[param4], 1;
	call.uni 
	__assertfail, 
	(
	param0, 
	param1, 
	param2, 
	param3, 
	param4
	);
	} // callseq 0
$L__BB4_9:
	cvta.to.global.u64 	%rd27, %rd12;
	shl.b64 	%rd28, %rd1, 2;
	add.s64 	%rd29, %rd27, %rd28;
	ld.global.f32 	%f1, [%rd29];
	cvta.to.global.u64 	%rd30, %rd13;
	shl.b64 	%rd31, %rd10, 2;
	add.s64 	%rd32, %rd30, %rd31;
	ld.global.f32 	%f2, [%rd32];
	add.f32 	%f3, %f1, %f2;
	cvta.to.global.u64 	%rd33, %rd11;
	add.s64 	%rd34, %rd33, %rd28;
	st.global.f32 	[%rd34], %f3;
$L__BB4_10:
	ret;

}
	// .globl	_matrix_sub_t_right
.visible .entry _matrix_sub_t_right(
	.param .u64 .ptr .align 1 _matrix_sub_t_right_param_0,
	.param .u64 .ptr .align 1 _matrix_sub_t_right_param_1,
	.param .u64 .ptr .align 1 _matrix_sub_t_right_param_2,
	.param .u64 _matrix_sub_t_right_param_3,
	.param .u64 _matrix_sub_t_right_param_4,
	.param .u64 _matrix_sub_t_right_param_5
)
{
	.reg .pred 	%p<5>;
	.reg .b32 	%r<11>;
	.reg .b32 	%f<4>;
	.reg .b64 	%rd<37>;

	ld.param.u64 	%rd11, [_matrix_sub_t_right_param_0];
	ld.param.u64 	%rd12, [_matrix_sub_t_right_param_1];
	ld.param.u64 	%rd13, [_matrix_sub_t_right_param_2];
	ld.param.u64 	%rd14, [_matrix_sub_t_right_param_3];
	ld.param.u64 	%rd15, [_matrix_sub_t_right_param_4];
	ld.param.u64 	%rd16, [_matrix_sub_t_right_param_5];
	mov.u32 	%r1, %ctaid.x;
	mov.u32 	%r2, %ntid.x;
	mov.u32 	%r3, %tid.x;
	mad.lo.s32 	%r4, %r1, %r2, %r3;
	cvt.s64.s32 	%rd1, %r4;
	setp.le.u64 	%p1, %rd16, %rd1;
	@%p1 bra 	$L__BB5_10;
	mul.lo.s64 	%rd2, %rd15, %rd1;
	mul.lo.s64 	%rd3, %rd15, %rd14;
	or.b64  	%rd17, %rd2, %rd3;
	and.b64  	%rd18, %rd17, -4294967296;
	setp.ne.s64 	%p2, %rd18, 0;
	@%p2 bra 	$L__BB5_3;
	cvt.u32.u64 	%r5, %rd3;
	cvt.u32.u64 	%r6, %rd2;
	rem.u32 	%r7, %r6, %r5;
	cvt.u64.u32 	%rd35, %r7;
	bra.uni 	$L__BB5_4;
$L__BB5_3:
	rem.u64 	%rd35, %rd2, %rd3;
$L__BB5_4:
	or.b64  	%rd19, %rd1, %rd14;
	and.b64  	%rd20, %rd19, -4294967296;
	setp.ne.s64 	%p3, %rd20, 0;
	@%p3 bra 	$L__BB5_6;
	cvt.u32.u64 	%r8, %rd14;
	cvt.u32.u64 	%r9, %rd1;
	div.u32 	%r10, %r9, %r8;
	cvt.u64.u32 	%rd36, %r10;
	bra.uni 	$L__BB5_7;
$L__BB5_6:
	div.u64 	%rd36, %rd1, %rd14;
$L__BB5_7:
	add.s64 	%rd10, %rd36, %rd35;
	setp.lt.u64 	%p4, %rd10, %rd16;
	@%p4 bra 	$L__BB5_9;
	mov.u64 	%rd21, $str;
	cvta.global.u64 	%rd22, %rd21;
	mov.u64 	%rd23, $str$1;
	cvta.global.u64 	%rd24, %rd23;
	mov.u64 	%rd25, __unnamed_2;
	cvta.global.u64 	%rd26, %rd25;
	{ // callseq 1, 0
	.param .b64 param0;
	st.param.b64 	[param0], %rd22;
	.param .b64 param1;
	st.param.b64 	[param1], %rd24;
	.param .b32 param2;
	st.param.b32 	[param2], 67;
	.param .b64 param3;
	st.param.b64 	[param3], %rd26;
	.param .b64 param4;
	st.param.b64 	[param4], 1;
	call.uni 
	__assertfail, 
	(
	param0, 
	param1, 
	param2, 
	param3, 
	param4
	);
	} // callseq 1
$L__BB5_9:
	cvta.to.global.u64 	%rd27, %rd12;
	shl.b64 	%rd28, %rd1, 2;
	add.s64 	%rd29, %rd27, %rd28;
	ld.global.f32 	%f1, [%rd29];
	cvta.to.global.u64 	%rd30, %rd13;
	shl.b64 	%rd31, %rd10, 2;
	add.s64 	%rd32, %rd30, %rd31;
	ld.global.f32 	%f2, [%rd32];
	sub.f32 	%f3, %f1, %f2;
	cvta.to.global.u64 	%rd33, %rd11;
	add.s64 	%rd34, %rd33, %rd28;
	st.global.f32 	[%rd34], %f3;
$L__BB5_10:
	ret;

}
	// .globl	_matrix_mul_t_right
.visible .entry _matrix_mul_t_right(
	.param .u64 .ptr .align 1 _matrix_mul_t_right_param_0,
	.param .u64 .ptr .align 1 _matrix_mul_t_right_param_1,
	.param .u64 .ptr .align 1 _matrix_mul_t_right_param_2,
	.param .u64 _matrix_mul_t_right_param_3,
	.param .u64 _matrix_mul_t_right_param_4,
	.param .u64 _matrix_mul_t_right_param_5
)
{
	.reg .pred 	%p<5>;
	.reg .b32 	%r<11>;
	.reg .b32 	%f<4>;
	.reg .b64 	%rd<37>;

	ld.param.u64 	%rd11, [_matrix_mul_t_right_param_0];
	ld.param.u64 	%rd12, [_matrix_mul_t_right_param_1];
	ld.param.u64 	%rd13, [_matrix_mul_t_right_param_2];
	ld.param.u64 	%rd14, [_matrix_mul_t_right_param_3];
	ld.param.u64 	%rd15, [_matrix_mul_t_right_param_4];
	ld.param.u64 	%rd16, [_matrix_mul_t_right_param_5];
	mov.u32 	%r1, %ctaid.x;
	mov.u32 	%r2, %ntid.x;
	mov.u32 	%r3, %tid.x;
	mad.lo.s32 	%r4, %r1, %r2, %r3;
	cvt.s64.s32 	%rd1, %r4;
	setp.le.u64 	%p1, %rd16, %rd1;
	@%p1 bra 	$L__BB6_10;
	mul.lo.s64 	%rd2, %rd15, %rd1;
	mul.lo.s64 	%rd3, %rd15, %rd14;
	or.b64  	%rd17, %rd2, %rd3;
	and.b64  	%rd18, %rd17, -4294967296;
	setp.ne.s64 	%p2, %rd18, 0;
	@%p2 bra 	$L__BB6_3;
	cvt.u32.u64 	%r5, %rd3;
	cvt.u32.u64 	%r6, %rd2;
	rem.u32 	%r7, %r6, %r5;
	cvt.u64.u32 	%rd35, %r7;
	bra.uni 	$L__BB6_4;
$L__BB6_3:
	rem.u64 	%rd35, %rd2, %rd3;
$L__BB6_4:
	or.b64  	%rd19, %rd1, %rd14;
	and.b64  	%rd20, %rd19, -4294967296;
	setp.ne.s64 	%p3, %rd20, 0;
	@%p3 bra 	$L__BB6_6;
	cvt.u32.u64 	%r8, %rd14;
	cvt.u32.u64 	%r9, %rd1;
	div.u32 	%r10, %r9, %r8;
	cvt.u64.u32 	%rd36, %r10;
	bra.uni 	$L__BB6_7;
$L__BB6_6:
	div.u64 	%rd36, %rd1, %rd14;
$L__BB6_7:
	add.s64 	%rd10, %rd36, %rd35;
	setp.lt.u64 	%p4, %rd10, %rd16;
	@%p4 bra 	$L__BB6_9;
	mov.u64 	%rd21, $str;
	cvta.global.u64 	%rd22, %rd21;
	mov.u64 	%rd23, $str$1;
	cvta.global.u64 	%rd24, %rd23;
	mov.u64 	%rd25, __unnamed_3;
	cvta.global.u64 	%rd26, %rd25;
	{ // callseq 2, 0
	.param .b64 param0;
	st.param.b64 	[param0], %rd22;
	.param .b64 param1;
	st.param.b64 	[param1], %rd24;
	.param .b32 param2;
	st.param.b32 	[param2], 68;
	.param .b64 param3;
	st.param.b64 	[param3], %rd26;
	.param .b64 param4;
	st.param.b64 	[param4], 1;
	call.uni 
	__assertfail, 
	(
	param0, 
	param1, 
	param2, 
	param3, 
	param4
	);
	} // callseq 2
$L__BB6_9:
	cvta.to.global.u64 	%rd27, %rd12;
	shl.b64 	%rd28, %rd1, 2;
	add.s64 	%rd29, %rd27, %rd28;
	ld.global.f32 	%f1, [%rd29];
	cvta.to.global.u64 	%rd30, %rd13;
	shl.b64 	%rd31, %rd10, 2;
	add.s64 	%rd32, %rd30, %rd31;
	ld.global.f32 	%f2, [%rd32];
	mul.f32 	%f3, %f1, %f2;
	cvta.to.global.u64 	%rd33, %rd11;
	add.s64 	%rd34, %rd33, %rd28;
	st.global.f32 	[%rd34], %f3;
$L__BB6_10:
	ret;

}
	// .globl	_matrix_div_t_right
.visible .entry _matrix_div_t_right(
	.param .u64 .ptr .align 1 _matrix_div_t_right_param_0,
	.param .u64 .ptr .align 1 _matrix_div_t_right_param_1,
	.param .u64 .ptr .align 1 _matrix_div_t_right_param_2,
	.param .u64 _matrix_div_t_right_param_3,
	.param .u64 _matrix_div_t_right_param_4,
	.param .u64 _matrix_div_t_right_param_5
)
{
	.reg .pred 	%p<5>;
	.reg .b32 	%r<11>;
	.reg .b32 	%f<4>;
	.reg .b64 	%rd<37>;

	ld.param.u64 	%rd11, [_matrix_div_t_right_param_0];
	ld.param.u64 	%rd12, [_matrix_div_t_right_param_1];
	ld.param.u64 	%rd13, [_matrix_div_t_right_param_2];
	ld.param.u64 	%rd14, [_matrix_div_t_right_param_3];
	ld.param.u64 	%rd15, [_matrix_div_t_right_param_4];
	ld.param.u64 	%rd16, [_matrix_div_t_right_param_5];
	mov.u32 	%r1, %ctaid.x;
	mov.u32 	%r2, %ntid.x;
	mov.u32 	%r3, %tid.x;
	mad.lo.s32 	%r4, %r1, %r2, %r3;
	cvt.s64.s32 	%rd1, %r4;
	setp.le.u64 	%p1, %rd16, %rd1;
	@%p1 bra 	$L__BB7_10;
	mul.lo.s64 	%rd2, %rd15, %rd1;
	mul.lo.s64 	%rd3, %rd15, %rd14;
	or.b64  	%rd17, %rd2, %rd3;
	and.b64  	%rd18, %rd17, -4294967296;
	setp.ne.s64 	%p2, %rd18, 0;
	@%p2 bra 	$L__BB7_3;
	cvt.u32.u64 	%r5, %rd3;
	cvt.u32.u64 	%r6, %rd2;
	rem.u32 	%r7, %r6, %r5;
	cvt.u64.u32 	%rd35, %r7;
	bra.uni 	$L__BB7_4;
$L__BB7_3:
	rem.u64 	%rd35, %rd2, %rd3;
$L__BB7_4:
	or.b64  	%rd19, %rd1, %rd14;
	and.b64  	%rd20, %rd19, -4294967296;
	setp.ne.s64 	%p3, %rd20, 0;
	@%p3 bra 	$L__BB7_6;
	cvt.u32.u64 	%r8, %rd14;
	cvt.u32.u64 	%r9, %rd1;
	div.u32 	%r10, %r9, %r8;
	cvt.u64.u32 	%rd36, %r10;
	bra.uni 	$L__BB7_7;
$L__BB7_6:
	div.u64 	%rd36, %rd1, %rd14;
$L__BB7_7:
	add.s64 	%rd10, %rd36, %rd35;
	setp.lt.u64 	%p4, %rd10, %rd16;
	@%p4 bra 	$L__BB7_9;
	mov.u64 	%rd21, $str;
	cvta.global.u64 	%rd22, %rd21;
	mov.u64 	%rd23, $str$1;
	cvta.global.u64 	%rd24, %rd23;
	mov.u64 	%rd25, __unnamed_4;
	cvta.global.u64 	%rd26, %rd25;
	{ // callseq 3, 0
	.param .b64 param0;
	st.param.b64 	[param0], %rd22;
	.param .b64 param1;
	st.param.b64 	[param1], %rd24;
	.param .b32 param2;
	st.param.b32 	[param2], 69;
	.param .b64 param3;
	st.param.b64 	[param3], %rd26;
	.param .b64 param4;
	st.param.b64 	[param4], 1;
	call.uni 
	__assertfail, 
	(
	param0, 
	param1, 
	param2, 
	param3, 
	param4
	);
	} // callseq 3
$L__BB7_9:
	cvta.to.global.u64 	%rd27, %rd12;
	shl.b64 	%rd28, %rd1, 2;
	add.s64 	%rd29, %rd27, %rd28;
	ld.global.f32 	%f1, [%rd29];
	cvta.to.global.u64 	%rd30, %rd13;
	shl.b64 	%rd31, %rd10, 2;
	add.s64 	%rd32, %rd30, %rd31;
	ld.global.f32 	%f2, [%rd32];
	div.rn.f32 	%f3, %f1, %f2;
	cvta.to.global.u64 	%rd33, %rd11;
	add.s64 	%rd34, %rd33, %rd28;
	st.global.f32 	[%rd34], %f3;
$L__BB7_10:
	ret;

}
	// .globl	_matrix_sub_t_left
.visible .entry _matrix_sub_t_left(
	.param .u64 .ptr .align 1 _matrix_sub_t_left_param_0,
	.param .u64 .ptr .align 1 _matrix_sub_t_left_param_1,
	.param .u64 .ptr .align 1 _matrix_sub_t_left_param_2,
	.param .u64 _matrix_sub_t_left_param_3,
	.param .u64 _matrix_sub_t_left_param_4,
	.param .u64 _matrix_sub_t_left_param_5
)
{
	.reg .pred 	%p<5>;
	.reg .b32 	%r<11>;
	.reg .b32 	%f<4>;
	.reg .b64 	%rd<37>;

	ld.param.u64 	%rd11, [_matrix_sub_t_left_param_0];
	ld.param.u64 	%rd12, [_matrix_sub_t_left_param_1];
	ld.param.u64 	%rd13, [_matrix_sub_t_left_param_2];
	ld.param.u64 	%rd14, [_matrix_sub_t_left_param_3];
	ld.param.u64 	%rd15, [_matrix_sub_t_left_param_4];
	ld.param.u64 	%rd16, [_matrix_sub_t_left_param_5];
	mov.u32 	%r1, %ctaid.x;
	mov.u32 	%r2, %ntid.x;
	mov.u32 	%r3, %tid.x;
	mad.lo.s32 	%r4, %r1, %r2, %r3;
	cvt.s64.s32 	%rd1, %r4;
	setp.le.u64 	%p1, %rd16, %rd1;
	@%p1 bra 	$L__BB8_10;
	mul.lo.s64 	%rd2, %rd15, %rd1;
	mul.lo.s64 	%rd3, %rd15, %rd14;
	or.b64  	%rd17, %rd2, %rd3;
	and.b64  	%rd18, %rd17, -4294967296;
	setp.ne.s64 	%p2, %rd18, 0;
	@%p2 bra 	$L__BB8_3;
	cvt.u32.u64 	%r5, %rd3;
	cvt.u32.u64 	%r6, %rd2;
	rem.u32 	%r7, %r6, %r5;
	cvt.u64.u32 	%rd35, %r7;
	bra.uni 	$L__BB8_4;
$L__BB8_3:
	rem.u64 	%rd35, %rd2, %rd3;
$L__BB8_4:
	or.b64  	%rd19, %rd1, %rd14;
	and.b64  	%rd20, %rd19, -4294967296;
	setp.ne.s64 	%p3, %rd20, 0;
	@%p3 bra 	$L__BB8_6;
	cvt.u32.u64 	%r8, %rd14;
	cvt.u32.u64 	%r9, %rd1;
	div.u32 	%r10, %r9, %r8;
	cvt.u64.u32 	%rd36, %r10;
	bra.uni 	$L__BB8_7;
$L__BB8_6:
	div.u64 	%rd36, %rd1, %rd14;
$L__BB8_7:
	add.s64 	%rd10, %rd36, %rd35;
	setp.lt.u64 	%p4, %rd10, %rd16;
	@%p4 bra 	$L__BB8_9;
	mov.u64 	%rd21, $str;
	cvta.global.u64 	%rd22, %rd21;
	mov.u64 	%rd23, $str$1;
	cvta.global.u64 	%rd24, %rd23;
	mov.u64 	%rd25, __unnamed_5;
	cvta.global.u64 	%rd26, %rd25;
	{ // callseq 4, 0
	.param .b64 param0;
	st.param.b64 	[param0], %rd22;
	.param .b64 param1;
	st.param.b64 	[param1], %rd24;
	.param .b32 param2;
	st.param.b32 	[param2], 71;
	.param .b64 param3;
	st.param.b64 	[param3], %rd26;
	.param .b64 param4;
	st.param.b64 	[param4], 1;
	call.uni 
	__assertfail, 
	(
	param0, 
	param1, 
	param2, 
	param3, 
	param4
	);
	} // callseq 4
$L__BB8_9:
	cvta.to.global.u64 	%rd27, %rd12;
	shl.b64 	%rd28, %rd10, 2;
	add.s64 	%rd29, %rd27, %rd28;
	ld.global.f32 	%f1, [%rd29];
	cvta.to.global.u64 	%rd30, %rd13;
	shl.b64 	%rd31, %rd1, 2;
	add.s64 	%rd32, %rd30, %rd31;
	ld.global.f32 	%f2, [%rd32];
	sub.f32 	%f3, %f1, %f2;
	cvta.to.global.u64 	%rd33, %rd11;
	add.s64 	%rd34, %rd33, %rd31;
	st.global.f32 	[%rd34], %f3;
$L__BB8_10:
	ret;

}
	// .globl	_matrix_div_t_left
.visible .entry _matrix_div_t_left(
	.param .u64 .ptr .align 1 _matrix_div_t_left_param_0,
	.param .u64 .ptr .align 1 _matrix_div_t_left_param_1,
	.param .u64 .ptr .align 1 _matrix_div_t_left_param_2,
	.param .u64 _matrix_div_t_left_param_3,
	.param .u64 _matrix_div_t_left_param_4,
	.param .u64 _matrix_div_t_left_param_5
)
{
	.reg .pred 	%p<5>;
	.reg .b32 	%r<11>;
	.reg .b32 	%f<4>;
	.reg .b64 	%rd<37>;

	ld.param.u64 	%rd11, [_matrix_div_t_left_param_0];
	ld.param.u64 	%rd12, [_matrix_div_t_left_param_1];
	ld.param.u64 	%rd13, [_matrix_div_t_left_param_2];
	ld.param.u64 	%rd14, [_matrix_div_t_left_param_3];
	ld.param.u64 	%rd15, [_matrix_div_t_left_param_4];
	ld.param.u64 	%rd16, [_matrix_div_t_left_param_5];
	mov.u32 	%r1, %ctaid.x;
	mov.u32 	%r2, %ntid.x;
	mov.u32 	%r3, %tid.x;
	mad.lo.s32 	%r4, %r1, %r2, %r3;
	cvt.s64.s32 	%rd1, %r4;
	setp.le.u64 	%p1, %rd16, %rd1;
	@%p1 bra 	$L__BB9_10;
	mul.lo.s64 	%rd2, %rd15, %rd1;
	mul.lo.s64 	%rd3, %rd15, %rd14;
	or.b64  	%rd17, %rd2, %rd3;
	and.b64  	%rd18, %rd17, -4294967296;
	setp.ne.s64 	%p2, %rd18, 0;
	@%p2 bra 	$L__BB9_3;
	cvt.u32.u64 	%r5, %rd3;
	cvt.u32.u64 	%r6, %rd2;
	rem.u32 	%r7, %r6, %r5;
	cvt.u64.u32 	%rd35, %r7;
	bra.uni 	$L__BB9_4;
$L__BB9_3:
	rem.u64 	%rd35, %rd2, %rd3;
$L__BB9_4:
	or.b64  	%rd19, %rd1, %rd14;
	and.b64  	%rd20, %rd19, -4294967296;
	setp.ne.s64 	%p3, %rd20, 0;
	@%p3 bra 	$L__BB9_6;
	cvt.u32.u64 	%r8, %rd14;
	cvt.u32.u64 	%r9, %rd1;
	div.u32 	%r10, %r9, %r8;
	cvt.u64.u32 	%rd36, %r10;
	bra.uni 	$L__BB9_7;
$L__BB9_6:
	div.u64 	%rd36, %rd1, %rd14;
$L__BB9_7:
	add.s64 	%rd10, %rd36, %rd35;
	setp.lt.u64 	%p4, %rd10, %rd16;
	@%p4 bra 	$L__BB9_9;
	mov.u64 	%rd21, $str;
	cvta.global.u64 	%rd22, %rd21;
	mov.u64 	%rd23, $str$1;
	cvta.global.u64 	%rd24, %rd23;
	mov.u64 	%rd25, __unnamed_6;
	cvta.global.u64 	%rd26, %rd25;
	{ // callseq 5, 0
	.param .b64 param0;
	st.param.b64 	[param0], %rd22;
	.param .b64 param1;
	st.param.b64 	[param1], %rd24;
	.param .b32 param2;
	st.param.b32 	[param2], 72;
	.param .b64 param3;
	st.param.b64 	[param3], %rd26;
	.param .b64 param4;
	st.param.b64 	[param4], 1;
	call.uni 
	__assertfail, 
	(
	param0, 
	param1, 
	param2, 
	param3, 
	param4
	);
	} // callseq 5
$L__BB9_9:
	cvta.to.global.u64 	%rd27, %rd12;
	shl.b64 	%rd28, %rd10, 2;
	add.s64 	%rd29, %rd27, %rd28;
	ld.global.f32 	%f1, [%rd29];
	cvta.to.global.u64 	%rd30, %rd13;
	shl.b64 	%rd31, %rd1, 2;
	add.s64 	%rd32, %rd30, %rd31;
	ld.global.f32 	%f2, [%rd32];
	div.rn.f32 	%f3, %f1, %f2;
	cvta.to.global.u64 	%rd33, %rd11;
	add.s64 	%rd34, %rd33, %rd31;
	st.global.f32 	[%rd34], %f3;
$L__BB9_10:
	ret;

}
	// .globl	_Z18_matrix_scalar_addPfS_fm
.visible .entry _Z18_matrix_scalar_addPfS_fm(
	.param .u64 .ptr .align 1 _Z18_matrix_scalar_addPfS_fm_param_0,
	.param .u64 .ptr .align 1 _Z18_matrix_scalar_addPfS_fm_param_1,
	.param .f32 _Z18_matrix_scalar_addPfS_fm_param_2,
	.param .u64 _Z18_matrix_scalar_addPfS_fm_param_3
)
{
	.reg .pred 	%p<2>;
	.reg .b32 	%r<5>;
	.reg .b32 	%f<4>;
	.reg .b64 	%rd<10>;

	ld.param.u64 	%rd2, [_Z18_matrix_scalar_addPfS_fm_param_0];
	ld.param.u64 	%rd3, [_Z18_matrix_scalar_addPfS_fm_param_1];
	ld.param.f32 	%f1, [_Z18_matrix_scalar_addPfS_fm_param_2];
	ld.param.u64 	%rd4, [_Z18_matrix_scalar_addPfS_fm_param_3];
	mov.u32 	%r1, %ctaid.x;
	mov.u32 	%r2, %ntid.x;
	mov.u32 	%r3, %tid.x;
	mad.lo.s32 	%r4, %r1, %r2, %r3;
	cvt.s64.s32 	%rd1, %r4;
	setp.le.u64 	%p1, %rd4, %rd1;
	@%p1 bra 	$L__BB10_2;
	cvta.to.global.u64 	%rd5, %rd3;
	cvta.to.global.u64 	%rd6, %rd2;
	shl.b64 	%rd7, %rd1, 2;
	add.s64 	%rd8, %rd5, %rd7;
	ld.global.f32 	%f2, [%rd8];
	add.f32 	%f3, %f1, %f2;
	add.s64 	%rd9, %rd6, %rd7;
	st.global.f32 	[%rd9], %f3;
$L__BB10_2:
	ret;

}
	// .globl	_Z18_matrix_scalar_subPfS_fm
.visible .entry _Z18_matrix_scalar_subPfS_fm(
	.param .u64 .ptr .align 1 _Z18_matrix_scalar_subPfS_fm_param_0,
	.param .u64 .ptr .align 1 _Z18_matrix_scalar_subPfS_fm_param_1,
	.param .f32 _Z18_matrix_scalar_subPfS_fm_param_2,
	.param .u64 _Z18_matrix_scalar_subPfS_fm_param_3
)
{
	.reg .pred 	%p<2>;
	.reg .b32 	%r<5>;
	.reg .b32 	%f<4>;
	.reg .b64 	%rd<10>;

	ld.param.u64 	%rd2, [_Z18_matrix_scalar_subPfS_fm_param_0];
	ld.param.u64 	%rd3, [_Z18_matrix_scalar_subPfS_fm_param_1];
	ld.param.f32 	%f1, [_Z18_matrix_scalar_subPfS_fm_param_2];
	ld.param.u64 	%rd4, [_Z18_matrix_scalar_subPfS_fm_param_3];
	mov.u32 	%r1, %ctaid.x;
	mov.u32 	%r2, %ntid.x;
	mov.u32 	%r3, %tid.x;
	mad.lo.s32 	%r4, %r1, %r2, %r3;
	cvt.s64.s32 	%rd1, %r4;
	setp.le.u64 	%p1, %rd4, %rd1;
	@%p1 bra 	$L__BB11_2;
	cvta.to.global.u64 	%rd5, %rd3;
	cvta.to.global.u64 	%rd6, %rd2;
	shl.b64 	%rd7, %rd1, 2;
	add.s64 	%rd8, %rd5, %rd7;
	ld.global.f32 	%f2, [%rd8];
	sub.f32 	%f3, %f2, %f1;
	add.s64 	%rd9, %rd6, %rd7;
	st.global.f32 	[%rd9], %f3;
$L__BB11_2:
	ret;

}
	// .globl	_Z18_matrix_scalar_mulPfS_fm
.visible .entry _Z18_matrix_scalar_mulPfS_fm(
	.param .u64 .ptr .align 1 _Z18_matrix_scalar_mulPfS_fm_param_0,
	.param .u64 .ptr .align 1 _Z18_matrix_scalar_mulPfS_fm_param_1,
	.param .f32 _Z18_matrix_scalar_mulPfS_fm_param_2,
	.param .u64 _Z18_matrix_scalar_mulPfS_fm_param_3
)
{
	.reg .pred 	%p<2>;
	.reg .b32 	%r<5>;
	.reg .b32 	%f<4>;
	.reg .b64 	%rd<10>;

	ld.param.u64 	%rd2, [_Z18_matrix_scalar_mulPfS_fm_param_0];
	ld.param.u64 	%rd3, [_Z18_matrix_scalar_mulPfS_fm_param_1];
	ld.param.f32 	%f1, [_Z18_matrix_scalar_mulPfS_fm_param_2];
	ld.param.u64 	%rd4, [_Z18_matrix_scalar_mulPfS_fm_param_3];
	mov.u32 	%r1, %ctaid.x;
	mov.u32 	%r2, %ntid.x;
	mov.u32 	%r3, %tid.x;
	mad.lo.s32 	%r4, %r1, %r2, %r3;
	cvt.s64.s32 	%rd1, %r4;
	setp.le.u64 	%p1, %rd4, %rd1;
	@%p1 bra 	$L__BB12_2;
	cvta.to.global.u64 	%rd5, %rd3;
	cvta.to.global.u64 	%rd6, %rd2;
	shl.b64 	%rd7, %rd1, 2;
	add.s64 	%rd8, %rd5, %rd7;
	ld.global.f32 	%f2, [%rd8];
	mul.f32 	%f3, %f1, %f2;
	add.s64 	%rd9, %rd6, %rd7;
	st.global.f32 	[%rd9], %f3;
$L__BB12_2:
	ret;

}
	// .globl	_Z18_matrix_scalar_divPfS_fm
.visible .entry _Z18_matrix_scalar_divPfS_fm(
	.param .u64 .ptr .align 1 _Z18_matrix_scalar_divPfS_fm_param_0,
	.param .u64 .ptr .align 1 _Z18_matrix_scalar_divPfS_fm_param_1,
	.param .f32 _Z18_matrix_scalar_divPfS_fm_param_2,
	.param .u64 _Z18_matrix_scalar_divPfS_fm_param_3
)
{
	.reg .pred 	%p<2>;
	.reg .b32 	%r<5>;
	.reg .b32 	%f<4>;
	.reg .b64 	%rd<10>;

	ld.param.u64 	%rd2, [_Z18_matrix_scalar_divPfS_fm_param_0];
	ld.param.u64 	%rd3, [_Z18_matrix_scalar_divPfS_fm_param_1];
	ld.param.f32 	%f1, [_Z18_matrix_scalar_divPfS_fm_param_2];
	ld.param.u64 	%rd4, [_Z18_matrix_scalar_divPfS_fm_param_3];
	mov.u32 	%r1, %ctaid.x;
	mov.u32 	%r2, %ntid.x;
	mov.u32 	%r3, %tid.x;
	mad.lo.s32 	%r4, %r1, %r2, %r3;
	cvt.s64.s32 	%rd1, %r4;
	setp.le.u64 	%p1, %rd4, %rd1;
	@%p1 bra 	$L__BB13_2;
	cvta.to.global.u64 	%rd5, %rd3;
	cvta.to.global.u64 	%rd6, %rd2;
	shl.b64 	%rd7, %rd1, 2;
	add.s64 	%rd8, %rd5, %rd7;
	ld.global.f32 	%f2, [%rd8];
	div.rn.f32 	%f3, %f2, %f1;
	add.s64 	%rd9, %rd6, %rd7;
	st.global.f32 	[%rd9], %f3;
$L__BB13_2:
	ret;

}
	// .globl	_Z18_scalar_matrix_subPffS_m
.visible .entry _Z18_scalar_matrix_subPffS_m(
	.param .u64 .ptr .align 1 _Z18_scalar_matrix_subPffS_m_param_0,
	.param .f32 _Z18_scalar_matrix_subPffS_m_param_1,
	.param .u64 .ptr .align 1 _Z18_scalar_matrix_subPffS_m_param_2,
	.param .u64 _Z18_scalar_matrix_subPffS_m_param_3
)
{
	.reg .pred 	%p<2>;
	.reg .b32 	%r<5>;
	.reg .b32 	%f<4>;
	.reg .b64 	%rd<10>;

	ld.param.u64 	%rd2, [_Z18_scalar_matrix_subPffS_m_param_0];
	ld.param.f32 	%f1, [_Z18_scalar_matrix_subPffS_m_param_1];
	ld.param.u64 	%rd3, [_Z18_scalar_matrix_subPffS_m_param_2];
	ld.param.u64 	%rd4, [_Z18_scalar_matrix_subPffS_m_param_3];
	mov.u32 	%r1, %ctaid.x;
	mov.u32 	%r2, %ntid.x;
	mov.u32 	%r3, %tid.x;
	mad.lo.s32 	%r4, %r1, %r2, %r3;
	cvt.s64.s32 	%rd1, %r4;
	setp.le.u64 	%p1, %rd4, %rd1;
	@%p1 bra 	$L__BB14_2;
	cvta.to.global.u64 	%rd5, %rd3;
	cvta.to.global.u64 	%rd6, %rd2;
	shl.b64 	%rd7, %rd1, 2;
	add.s64 	%rd8, %rd5, %rd7;
	ld.global.f32 	%f2, [%rd8];
	sub.f32 	%f3, %f1, %f2;
	add.s64 	%rd9, %rd6, %rd7;
	st.global.f32 	[%rd9], %f3;
$L__BB14_2:
	ret;

}
	// .globl	_Z18_scalar_matrix_divPffS_m
.visible .entry _Z18_scalar_matrix_divPffS_m(
	.param .u64 .ptr .align 1 _Z18_scalar_matrix_divPffS_m_param_0,
	.param .f32 _Z18_scalar_matrix_divPffS_m_param_1,
	.param .u64 .ptr .align 1 _Z18_scalar_matrix_divPffS_m_param_2,
	.param .u64 _Z18_scalar_matrix_divPffS_m_param_3
)
{
	.reg .pred 	%p<2>;
	.reg .b32 	%r<5>;
	.reg .b32 	%f<4>;
	.reg .b64 	%rd<10>;

	ld.param.u64 	%rd2, [_Z18_scalar_matrix_divPffS_m_param_0];
	ld.param.f32 	%f1, [_Z18_scalar_matrix_divPffS_m_param_1];
	ld.param.u64 	%rd3, [_Z18_scalar_matrix_divPffS_m_param_2];
	ld.param.u64 	%rd4, [_Z18_scalar_matrix_divPffS_m_param_3];
	mov.u32 	%r1, %ctaid.x;
	mov.u32 	%r2, %ntid.x;
	mov.u32 	%r3, %tid.x;
	mad.lo.s32 	%r4, %r1, %r2, %r3;
	cvt.s64.s32 	%rd1, %r4;
	setp.le.u64 	%p1, %rd4, %rd1;
	@%p1 bra 	$L__BB15_2;
	cvta.to.global.u64 	%rd5, %rd3;
	cvta.to.global.u64 	%rd6, %rd2;
	shl.b64 	%rd7, %rd1, 2;
	add.s64 	%rd8, %rd5, %rd7;
	ld.global.f32 	%f2, [%rd8];
	div.rn.f32 	%f3, %f1, %f2;
	add.s64 	%rd9, %rd6, %rd7;
	st.global.f32 	[%rd9], %f3;
$L__BB15_2:
	ret;

}
	// .globl	_Z7_sqwarePfS_m
.visible .entry _Z7_sqwarePfS_m(
	.param .u64 .ptr .align 1 _Z7_sqwarePfS_m_param_0,
	.param .u64 .ptr .align 1 _Z7_sqwarePfS_m_param_1,
	.param .u64 _Z7_sqwarePfS_m_param_2
)
{
	.reg .pred 	%p<2>;
	.reg .b32 	%r<5>;
	.reg .b32 	%f<3>;
	.reg .b64 	%rd<10>;

	ld.param.u64 	%rd2, [_Z7_sqwarePfS_m_param_0];
	ld.param.u64 	%rd3, [_Z7_sqwarePfS_m_param_1];
	ld.param.u64 	%rd4, [_Z7_sqwarePfS_m_param_2];
	mov.u32 	%r1, %ctaid.x;
	mov.u32 	%r2, %ntid.x;
	mov.u32 	%r3, %tid.x;
	mad.lo.s32 	%r4, %r1, %r2, %r3;
	cvt.s64.s32 	%rd1, %r4;
	setp.le.u64 	%p1, %rd4, %rd1;
	@%p1 bra 	$L__BB16_2;
	cvta.to.global.u64 	%rd5, %rd3;
	cvta.to.global.u64 	%rd6, %rd2;
	shl.b64 	%rd7, %rd1, 2;
	add.s64 	%rd8, %rd5, %rd7;
	ld.global.f32 	%f1, [%rd8];
	mul.f32 	%f2, %f1, %f1;
	add.s64 	%rd9, %rd6, %rd7;
	st.global.f32 	[%rd9], %f2;
$L__BB16_2:
	ret;

}
	// .globl	_Z11_matrix_negPfS_m
.visible .entry _Z11_matrix_negPfS_m(
	.param .u64 .ptr .align 1 _Z11_matrix_negPfS_m_param_0,
	.param .u64 .ptr .align 1 _Z11_matrix_negPfS_m_param_1,
	.param .u64 _Z11_matrix_negPfS_m_param_2
)
{
	.reg .pred 	%p<2>;
	.reg .b32 	%r<5>;
	.reg .b32 	%f<3>;
	.reg .b64 	%rd<10>;

	ld.param.u64 	%rd2, [_Z11_matrix_negPfS_m_param_0];
	ld.param.u64 	%rd3, [_Z11_matrix_negPfS_m_param_1];
	ld.param.u64 	%rd4, [_Z11_matrix_negPfS_m_param_2];
	mov.u32 	%r1, %ctaid.x;
	mov.u32 	%r2, %ntid.x;
	mov.u32 	%r3, %tid.x;
	mad.lo.s32 	%r4, %r1, %r2, %r3;
	cvt.s64.s32 	%rd1, %r4;
	setp.le.u64 	%p1, %rd4, %rd1;
	@%p1 bra 	$L__BB17_2;
	cvta.to.global.u64 	%rd5, %rd3;
	cvta.to.global.u64 	%rd6, %rd2;
	shl.b64 	%rd7, %rd1, 2;
	add.s64 	%rd8, %rd5, %rd7;
	ld.global.f32 	%f1, [%rd8];
	neg.f32 	%f2, %f1;
	add.s64 	%rd9, %rd6, %rd7;
	st.global.f32 	[%rd9], %f2;
$L__BB17_2:
	ret;

}
	// .globl	_Z11_leaky_reluPfS_m
.visible .entry _Z11_leaky_reluPfS_m(
	.param .u64 .ptr .align 1 _Z11_leaky_reluPfS_m_param_0,
	.param .u64 .ptr .align 1 _Z11_leaky_reluPfS_m_param_1,
	.param .u64 _Z11_leaky_reluPfS_m_param_2
)
{
	.reg .pred 	%p<3>;
	.reg .b32 	%r<5>;
	.reg .b32 	%f<4>;
	.reg .b64 	%rd<10>;
	.reg .b64 	%fd<3>;

	ld.param.u64 	%rd2, [_Z11_leaky_reluPfS_m_param_0];
	ld.param.u64 	%rd3, [_Z11_leaky_reluPfS_m_param_1];
	ld.param.u64 	%rd4, [_Z11_leaky_reluPfS_m_param_2];
	mov.u32 	%r1, %ctaid.x;
	mov.u32 	%r2, %ntid.x;
	mov.u32 	%r3, %tid.x;
	mad.lo.s32 	%r4, %r1, %r2, %r3;
	cvt.s64.s32 	%rd1, %r4;
	setp.le.u64 	%p1, %rd4, %rd1;
	@%p1 bra 	$L__BB18_2;
	cvta.to.global.u64 	%rd5, %rd2;
	cvta.to.global.u64 	%rd6, %rd3;
	shl.b64 	%rd7, %rd1, 2;
	add.s64 	%rd8, %rd6, %rd7;
	ld.global.f32 	%f1, [%rd8];
	setp.gt.f32 	%p2, %f1, 0f00000000;
	cvt.f64.f32 	%fd1, %f1;
	mul.f64 	%fd2, %fd1, 0d3F847AE147AE147B;
	cvt.rn.f32.f64 	%f2, %fd2;
	selp.f32 	%f3, %f1, %f2, %p2;
	add.s64 	%rd9, %rd5, %rd7;
	st.global.f32 	[%rd9], %f3;
$L__BB18_2:
	ret;

}
	// .globl	_Z17_leaky_relu_primePfS_m
.visible .entry _Z17_leaky_relu_primePfS_m(
	.param .u64 .ptr .align 1 _Z17_leaky_relu_primePfS_m_param_0,
	.param .u64 .ptr .align 1 _Z17_leaky_relu_primePfS_m_param_1,
	.param .u64 _Z17_leaky_relu_primePfS_m_param_2
)
{
	.reg .pred 	%p<3>;
	.reg .b32 	%r<5>;
	.reg .b32 	%f<3>;
	.reg .b64 	%rd<10>;

	ld.param.u64 	%rd2, [_Z17_leaky_relu_primePfS_m_param_0];
	ld.param.u64 	%rd3, [_Z17_leaky_relu_primePfS_m_param_1];
	ld.param.u64 	%rd4, [_Z17_leaky_relu_primePfS_m_param_2];
	mov.u32 	%r1, %ctaid.x;
	mov.u32 	%r2, %ntid.x;
	mov.u32 	%r3, %tid.x;
	mad.lo.s32 	%r4, %r1, %r2, %r3;
	cvt.s64.s32 	%rd1, %r4;
	setp.le.u64 	%p1, %rd4, %rd1;
	@%p1 bra 	$L__BB19_2;
	cvta.to.global.u64 	%rd5, %rd3;
	cvta.to.global.u64 	%rd6, %rd2;
	shl.b64 	%rd7, %rd1, 2;
	add.s64 	%rd8, %rd5, %rd7;
	ld.global.f32 	%f1, [%rd8];
	setp.gt.f32 	%p2, %f1, 0f00000000;
	selp.f32 	%f2, 0f3F800000, 0f3C23D70A, %p2;
	add.s64 	%rd9, %rd6, %rd7;
	st.global.f32 	[%rd9], %f2;
$L__BB19_2:
	ret;

}
	// .globl	_Z12_matrix_tanhPfS_m
.visible .entry _Z12_matrix_tanhPfS_m(
	.param .u64 .ptr .align 1 _Z12_matrix_tanhPfS_m_param_0,
	.param .u64 .ptr .align 1 _Z12_matrix_tanhPfS_m_param_1,
	.param .u64 _Z12_matrix_tanhPfS_m_param_2
)
{
	.reg .pred 	%p<4>;
	.reg .b32 	%r<5>;
	.reg .b32 	%f<17>;
	.reg .b64 	%rd<10>;

	ld.param.u64 	%rd2, [_Z12_matrix_tanhPfS_m_param_0];
	ld.param.u64 	%rd3, [_Z12_matrix_tanhPfS_m_param_1];
	ld.param.u64 	%rd4, [_Z12_matrix_tanhPfS_m_param_2];
	mov.u32 	%r1, %ctaid.x;
	mov.u32 	%r2, %ntid.x;
	mov.u32 	%r3, %tid.x;
	mad.lo.s32 	%r4, %r1, %r2, %r3;
	cvt.s64.s32 	%rd1, %r4;
	setp.le.u64 	%p1, %rd4, %rd1;
	@%p1 bra 	$L__BB20_2;
	cvta.to.global.u64 	%rd5, %rd3;
	cvta.to.global.u64 	%rd6, %rd2;
	shl.b64 	%rd7, %rd1, 2;
	add.s64 	%rd8, %rd5, %rd7;
	ld.global.f32 	%f1, [%rd8];
	abs.f32 	%f2, %f1;
	mul.f32 	%f3, %f2, 0f4038AA3B;
	ex2.approx.ftz.f32 	%f4, %f3;
	add.f32 	%f5, %f4, 0f3F800000;
	rcp.approx.ftz.f32 	%f6, %f5;
	fma.rn.f32 	%f7, %f6, 0fC0000000, 0f3F800000;
	setp.ge.f32 	%p2, %f2, 0f41102CB4;
	selp.f32 	%f8, 0f3F800000, %f7, %p2;
	copysign.f32 	%f9, %f1, %f8;
	mul.f32 	%f10, %f1, %f1;
	fma.rn.f32 	%f11, %f10, 0f3C80F082, 0fBD563CAE;
	fma.rn.f32 	%f12, %f11, %f10, 0f3E085941;
	fma.rn.f32 	%f13, %f12, %f10, 0fBEAAA9ED;
	fma.rn.f32 	%f14, %f13, %f10, 0f00000000;
	fma.rn.f32 	%f15, %f14, %f1, %f1;
	setp.ge.f32 	%p3, %f2, 0f3F19999A;
	selp.f32 	%f16, %f9, %f15, %p3;
	add.s64 	%rd9, %rd6, %rd7;
	st.global.f32 	[%rd9], %f16;
$L__BB20_2:
	ret;

}
	// .globl	_Z8_sigmoidPfS_m
.visible .entry _Z8_sigmoidPfS_m(
	.param .u64 .ptr .align 1 _Z8_sigmoidPfS_m_param_0,
	.param .u64 .ptr .align 1 _Z8_sigmoidPfS_m_param_1,
	.param .u64 _Z8_sigmoidPfS_m_param_2
)
{
	.reg .pred 	%p<2>;
	.reg .b32 	%r<7>;
	.reg .b32 	%f<15>;
	.reg .b64 	%rd<10>;

	ld.param.u64 	%rd2, [_Z8_sigmoidPfS_m_param_0];
	ld.param.u64 	%rd3, [_Z8_sigmoidPfS_m_param_1];
	ld.param.u64 	%rd4, [_Z8_sigmoidPfS_m_param_2];
	mov.u32 	%r1, %ctaid.x;
	mov.u32 	%r2, %ntid.x;
	mov.u32 	%r3, %tid.x;
	mad.lo.s32 	%r4, %r1, %r2, %r3;
	cvt.s64.s32 	%rd1, %r4;
	setp.le.u64 	%p1, %rd4, %rd1;
	@%p1 bra 	$L__BB21_2;
	cvta.to.global.u64 	%rd5, %rd3;
	cvta.to.global.u64 	%rd6, %rd2;
	shl.b64 	%rd7, %rd1, 2;
	add.s64 	%rd8, %rd5, %rd7;
	ld.global.f32 	%f1, [%rd8];
	fma.rn.f32 	%f2, %f1, 0fBBBB989D, 0f3F000000;
	cvt.sat.f32.f32 	%f3, %f2;
	mov.f32 	%f4, 0f4B400001;
	mov.f32 	%f5, 0f437C0000;
	fma.rm.f32 	%f6, %f3, %f5, %f4;
	add.f32 	%f7, %f6, 0fCB40007F;
	neg.f32 	%f8, %f7;
	fma.rn.f32 	%f9, %f1, 0fBFB8AA3B, %f8;
	fma.rn.f32 	%f10, %f1, 0fB2A57060, %f9;
	mov.b32 	%r5, %f6;
	shl.b32 	%r6, %r5, 23;
	mov.b32 	%f11, %r6;
	ex2.approx.ftz.f32 	%f12, %f10;
	fma.rn.f32 	%f13, %f12, %f11, 0f3F800000;
	rcp.rn.f32 	%f14, %f13;
	add.s64 	%rd9, %rd6, %rd7;
	st.global.f32 	[%rd9], %f14;
$L__BB21_2:
	ret;

}
	// .globl	_Z19_init_curand_statesP17curandStateXORWOWmm
.visible .entry _Z19_init_curand_statesP17curandStateXORWOWmm(
	.param .u64 .ptr .align 1 _Z19_init_curand_statesP17curandStateXORWOWmm_param_0,
	.param .u64 _Z19_init_curand_statesP17curandStateXORWOWmm_param_1,
	.param .u64 _Z19_init_curand_statesP17curandStateXORWOWmm_param_2
)
{
	.reg .pred 	%p<25>;
	.reg .b32 	%r<414>;
	.reg .b64 	%rd<19>;

	ld.param.u64 	%rd8, [_Z19_init_curand_statesP17curandStateXORWOWmm_param_0];
	ld.param.u64 	%rd9, [_Z19_init_curand_statesP17curandStateXORWOWmm_param_1];
	ld.param.u64 	%rd10, [_Z19_init_curand_statesP17curandStateXORWOWmm_param_2];
	mov.u32 	%r182, %tid.x;
	mov.u32 	%r183, %ctaid.x;
	mov.u32 	%r184, %ntid.x;
	mad.lo.s32 	%r185, %r183, %r184, %r182;
	cvt.s64.s32 	%rd18, %r185;
	setp.le.u64 	%p1, %rd10, %rd18;
	@%p1 bra 	$L__BB22_44;
	cvt.u32.u64 	%r186, %rd18;
	cvta.to.global.u64 	%rd11, %rd8;
	mad.lo.s64 	%rd2, %rd18, 48, %rd11;
	cvt.u32.u64 	%r187, %rd9;
	xor.b32  	%r188, %r187, -1429050551;
	mul.lo.s32 	%r189, %r188, 1099087573;
	{ .reg .b32 tmp; mov.b64 {tmp, %r190}, %rd9; }
	xor.b32  	%r191, %r190, -136515619;
	mul.lo.s32 	%r192, %r191, -1703105765;
	add.s32 	%r193, %r189, %r192;
	add.s32 	%r194, %r193, 6615241;
	add.s32 	%r195, %r189, 123456789;
	st.global.v2.u32 	[%rd2], {%r194, %r195};
	xor.b32  	%r196, %r189, 362436069;
	add.s32 	%r197, %r192, 521288629;
	st.global.v2.u32 	[%rd2+8], {%r196, %r197};
	xor.b32  	%r198, %r192, 88675123;
	add.s32 	%r199, %r189, 5783321;
	st.global.v2.u32 	[%rd2+16], {%r198, %r199};
	setp.eq.s32 	%p2, %r186, 0;
	@%p2 bra 	$L__BB22_43;
	mov.b32 	%r320, 0;
$L__BB22_3:
	and.b64  	%rd4, %rd18, 3;
	setp.eq.s64 	%p3, %rd4, 0;
	@%p3 bra 	$L__BB22_42;
	mul.wide.u32 	%rd12, %r320, 3200;
	mov.u64 	%rd13, precalc_xorwow_matrix;
	add.s64 	%rd5, %rd13, %rd12;
	cvt.u32.u64 	%r2, %rd4;
	mov.b32 	%r321, 0;
$L__BB22_5:
	mov.b32 	%r334, 0;
	mov.u32 	%r335, %r334;
	mov.u32 	%r336, %r334;
	mov.u32 	%r337, %r334;
	mov.u32 	%r338, %r334;
	mov.u32 	%r327, %r334;
$L__BB22_6:
	mul.wide.u32 	%rd14, %r327, 4;
	add.s64 	%rd15, %rd2, %rd14;
	ld.global.u32 	%r10, [%rd15+4];
	shl.b32 	%r11, %r327, 5;
	mov.b32 	%r333, 0;
$L__BB22_7:
	.pragma "nounroll";
	shr.u32 	%r204, %r10, %r333;
	and.b32  	%r205, %r204, 1;
	setp.eq.b32 	%p4, %r205, 1;
	not.pred 	%p5, %p4;
	add.s32 	%r206, %r11, %r333;
	mul.lo.s32 	%r207, %r206, 5;
	mul.wide.u32 	%rd16, %r207, 4;
	add.s64 	%rd6, %rd5, %rd16;
	@%p5 bra 	$L__BB22_9;
	ld.global.u32 	%r208, [%rd6];
	xor.b32  	%r338, %r338, %r208;
	ld.global.u32 	%r209, [%rd6+4];
	xor.b32  	%r337, %r337, %r209;
	ld.global.u32 	%r210, [%rd6+8];
	xor.b32  	%r336, %r336, %r210;
	ld.global.u32 	%r211, [%rd6+12];
	xor.b32  	%r335, %r335, %r211;
	ld.global.u32 	%r212, [%rd6+16];
	xor.b32  	%r334, %r334, %r212;
$L__BB22_9:
	and.b32  	%r214, %r204, 2;
	setp.eq.s32 	%p6, %r214, 0;
	@%p6 bra 	$L__BB22_11;
	ld.global.u32 	%r215, [%rd6+20];
	xor.b32  	%r338, %r338, %r215;
	ld.global.u32 	%r216, [%rd6+24];
	xor.b32  	%r337, %r337, %r216;
	ld.global.u32 	%r217, [%rd6+28];
	xor.b32  	%r336, %r336, %r217;
	ld.global.u32 	%r218, [%rd6+32];
	xor.b32  	%r335, %r335, %r218;
	ld.global.u32 	%r219, [%rd6+36];
	xor.b32  	%r334, %r334, %r219;
$L__BB22_11:
	and.b32  	%r221, %r204, 4;
	setp.eq.s32 	%p7, %r221, 0;
	@%p7 bra 	$L__BB22_13;
	ld.global.u32 	%r222, [%rd6+40];
	xor.b32  	%r338, %r338, %r222;
	ld.global.u32 	%r223, [%rd6+44];
	xor.b32  	%r337, %r337, %r223;
	ld.global.u32 	%r224, [%rd6+48];
	xor.b32  	%r336, %r336, %r224;
	ld.global.u32 	%r225, [%rd6+52];
	xor.b32  	%r335, %r335, %r225;
	ld.global.u32 	%r226, [%rd6+56];
	xor.b32  	%r334, %r334, %r226;
$L__BB22_13:
	and.b32  	%r228, %r204, 8;
	setp.eq.s32 	%p8, %r228, 0;
	@%p8 bra 	$L__BB22_15;
	ld.global.u32 	%r229, [%rd6+60];
	xor.b32  	%r338, %r338, %r229;
	ld.global.u32 	%r230, [%rd6+64];
	xor.b32  	%r337, %r337, %r230;
	ld.global.u32 	%r231, [%rd6+68];
	xor.b32  	%r336, %r336, %r231;
	ld.global.u32 	%r232, [%rd6+72];
	xor.b32  	%r335, %r335, %r232;
	ld.global.u32 	%r233, [%rd6+76];
	xor.b32  	%r334, %r334, %r233;
$L__BB22_15:
	and.b32  	%r235, %r204, 16;
	setp.eq.s32 	%p9, %r235, 0;
	@%p9 bra 	$L__BB22_17;
	ld.global.u32 	%r236, [%rd6+80];
	xor.b32  	%r338, %r338, %r236;
	ld.global.u32 	%r237, [%rd6+84];
	xor.b32  	%r337, %r337, %r237;
	ld.global.u32 	%r238, [%rd6+88];
	xor.b32  	%r336, %r336, %r238;
	ld.global.u32 	%r239, [%rd6+92];
	xor.b32  	%r335, %r335, %r239;
	ld.global.u32 	%r240, [%rd6+96];
	xor.b32  	%r334, %r334, %r240;
$L__BB22_17:
	and.b32  	%r242, %r204, 32;
	setp.eq.s32 	%p10, %r242, 0;
	@%p10 bra 	$L__BB22_19;
	ld.global.u32 	%r243, [%rd6+100];
	xor.b32  	%r338, %r338, %r243;
	ld.global.u32 	%r244, [%rd6+104];
	xor.b32  	%r337, %r337, %r244;
	ld.global.u32 	%r245, [%rd6+108];
	xor.b32  	%r336, %r336, %r245;
	ld.global.u32 	%r246, [%rd6+112];
	xor.b32  	%r335, %r335, %r246;
	ld.global.u32 	%r247, [%rd6+116];
	xor.b32  	%r334, %r334, %r247;
$L__BB22_19:
	and.b32  	%r249, %r204, 64;
	setp.eq.s32 	%p11, %r249, 0;
	@%p11 bra 	$L__BB22_21;
	ld.global.u32 	%r250, [%rd6+120];
	xor.b32  	%r338, %r338, %r250;
	ld.global.u32 	%r251, [%rd6+124];
	xor.b32  	%r337, %r337, %r251;
	ld.global.u32 	%r252, [%rd6+128];
	xor.b32  	%r336, %r336, %r252;
	ld.global.u32 	%r253, [%rd6+132];
	xor.b32  	%r335, %r335, %r253;
	ld.global.u32 	%r254, [%rd6+136];
	xor.b32  	%r334, %r334, %r254;
$L__BB22_21:
	and.b32  	%r256, %r204, 128;
	setp.eq.s32 	%p12, %r256, 0;
	@%p12 bra 	$L__BB22_23;
	ld.global.u32 	%r257, [%rd6+140];
	xor.b32  	%r338, %r338, %r257;
	ld.global.u32 	%r258, [%rd6+144];
	xor.b32  	%r337, %r337, %r258;
	ld.global.u32 	%r259, [%rd6+148];
	xor.b32  	%r336, %r336, %r259;
	ld.global.u32 	%r260, [%rd6+152];
	xor.b32  	%r335, %r335, %r260;
	ld.global.u32 	%r261, [%rd6+156];
	xor.b32  	%r334, %r334, %r261;
$L__BB22_23:
	and.b32  	%r263, %r204, 256;
	setp.eq.s32 	%p13, %r263, 0;
	@%p13 bra 	$L__BB22_25;
	ld.global.u32 	%r264, [%rd6+160];
	xor.b32  	%r338, %r338, %r264;
	ld.global.u32 	%r265, [%rd6+164];
	xor.b32  	%r337, %r337, %r265;
	ld.global.u32 	%r266, [%rd6+168];
	xor.b32  	%r336, %r336, %r266;
	ld.global.u32 	%r267, [%rd6+172];
	xor.b32  	%r335, %r335, %r267;
	ld.global.u32 	%r268, [%rd6+176];
	xor.b32  	%r334, %r334, %r268;
$L__BB22_25:
	and.b32  	%r270, %r204, 512;
	setp.eq.s32 	%p14, %r270, 0;
	@%p14 bra 	$L__BB22_27;
	ld.global.u32 	%r271, [%rd6+180];
	xor.b32  	%r338, %r338, %r271;
	ld.global.u32 	%r272, [%rd6+184];
	xor.b32  	%r337, %r337, %r272;
	ld.global.u32 	%r273, [%rd6+188];
	xor.b32  	%r336, %r336, %r273;
	ld.global.u32 	%r274, [%rd6+192];
	xor.b32  	%r335, %r335, %r274;
	ld.global.u32 	%r275, [%rd6+196];
	xor.b32  	%r334, %r334, %r275;
$L__BB22_27:
	and.b32  	%r277, %r204, 1024;
	setp.eq.s32 	%p15, %r277, 0;
	@%p15 bra 	$L__BB22_29;
	ld.global.u32 	%r278, [%rd6+200];
	xor.b32  	%r338, %r338, %r278;
	ld.global.u32 	%r279, [%rd6+204];
	xor.b32  	%r337, %r337, %r279;
	ld.global.u32 	%r280, [%rd6+208];
	xor.b32  	%r336, %r336, %r280;
	ld.global.u32 	%r281, [%rd6+212];
	xor.b32  	%r335, %r335, %r281;
	ld.global.u32 	%r282, [%rd6+216];
	xor.b32  	%r334, %r334, %r282;
$L__BB22_29:
	and.b32  	%r284, %r204, 2048;
	setp.eq.s32 	%p16, %r284, 0;
	@%p16 bra 	$L__BB22_31;
	ld.global.u32 	%r285, [%rd6+220];
	xor.b32  	%r338, %r338, %r285;
	ld.global.u32 	%r286, [%rd6+224];
	xor.b32  	%r337, %r337, %r286;
	ld.global.u32 	%r287, [%rd6+228];
	xor.b32  	%r336, %r336, %r287;
	ld.global.u32 	%r288, [%rd6+232];
	xor.b32  	%r335, %r335, %r288;
	ld.global.u32 	%r289, [%rd6+236];
	xor.b32  	%r334, %r334, %r289;
$L__BB22_31:
	and.b32  	%r291, %r204, 4096;
	setp.eq.s32 	%p17, %r291, 0;
	@%p17 bra 	$L__BB22_33;
	ld.global.u32 	%r292, [%rd6+240];
	xor.b32  	%r338, %r338, %r292;
	ld.global.u32 	%r293, [%rd6+244];
	xor.b32  	%r337, %r337, %r293;
	ld.global.u32 	%r294, [%rd6+248];
	xor.b32  	%r336, %r336, %r294;
	ld.global.u32 	%r295, [%rd6+252];
	xor.b32  	%r335, %r335, %r295;
	ld.global.u32 	%r296, [%rd6+256];
	xor.b32  	%r334, %r334, %r296;
$L__BB22_33:
	and.b32  	%r298, %r204, 8192;
	setp.eq.s32 	%p18, %r298, 0;
	@%p18 bra 	$L__BB22_35;
	ld.global.u32 	%r299, [%rd6+260];
	xor.b32  	%r338, %r338, %r299;
	ld.global.u32 	%r300, [%rd6+264];
	xor.b32  	%r337, %r337, %r300;
	ld.global.u32 	%r301, [%rd6+268];
	xor.b32  	%r336, %r336, %r301;
	ld.global.u32 	%r302, [%rd6+272];
	xor.b32  	%r335, %r335, %r302;
	ld.global.u32 	%r303, [%rd6+276];
	xor.b32  	%r334, %r334, %r303;
$L__BB22_35:
	and.b32  	%r305, %r204, 16384;
	setp.eq.s32 	%p19, %r305, 0;
	@%p19 bra 	$L__BB22_37;
	ld.global.u32 	%r306, [%rd6+280];
	xor.b32  	%r338, %r338, %r306;
	ld.global.u32 	%r307, [%rd6+284];
	xor.b32  	%r337, %r337, %r307;
	ld.global.u32 	%r308, [%rd6+288];
	xor.b32  	%r336, %r336, %r308;
	ld.global.u32 	%r309, [%rd6+292];
	xor.b32  	%r335, %r335, %r309;
	ld.global.u32 	%r310, [%rd6+296];
	xor.b32  	%r334, %r334, %r310;
$L__BB22_37:
	and.b32  	%r312, %r204, 32768;
	setp.eq.s32 	%p20, %r312, 0;
	@%p20 bra 	$L__BB22_39;
	ld.global.u32 	%r313, [%rd6+300];
	xor.b32  	%r338, %r338, %r313;
	ld.global.u32 	%r314, [%rd6+304];
	xor.b32  	%r337, %r337, %r314;
	ld.global.u32 	%r315, [%rd6+308];
	xor.b32  	%r336, %r336, %r315;
	ld.global.u32 	%r316, [%rd6+312];
	xor.b32  	%r335, %r335, %r316;
	ld.global.u32 	%r317, [%rd6+316];
	xor.b32  	%r334, %r334, %r317;
$L__BB22_39:
	add.s32 	%r333, %r333, 16;
	setp.ne.s32 	%p21, %r333, 32;
	@%p21 bra 	$L__BB22_7;
	mad.lo.s32 	%r318, %r327, -31, %r11;
	add.s32 	%r327, %r318, 1;
	setp.ne.s32 	%p22, %r327, 5;
	@%p22 bra 	$L__BB22_6;
	st.global.u32 	[%rd2+4], %r338;
	st.global.u32 	[%rd2+8], %r337;
	st.global.u32 	[%rd2+12], %r336;
	st.global.u32 	[%rd2+16], %r335;
	st.global.u32 	[%rd2+20], %r334;
	add.s32 	%r321, %r321, 1;
	setp.lt.u32 	%p23, %r321, %r2;
	@%p23 bra 	$L__BB22_5;
$L__BB22_42:
	shr.u64 	%rd7, %rd18, 2;
	add.s32 	%r320, %r320, 1;
	setp.gt.u64 	%p24, %rd18, 3;
	mov.u64 	%rd18, %rd7;
	@%p24 bra 	$L__BB22_3;
$L__BB22_43:
	mov.b32 	%r319, 0;
	st.global.v2.u32 	[%rd2+24], {%r319, %r319};
	st.global.u32 	[%rd2+32], %r319;
	mov.b64 	%rd17, 0;
	st.global.u64 	[%rd2+40], %rd17;
$L__BB22_44:
	ret;

}
	// .globl	_Z7_normalPfP17curandStateXORWOWm
.visible .entry _Z7_normalPfP17curandStateXORWOWm(
	.param .u64 .ptr .align 1 _Z7_normalPfP17curandStateXORWOWm_param_0,
	.param .u64 .ptr .align 1 _Z7_normalPfP17curandStateXORWOWm_param_1,
	.param .u64 _Z7_normalPfP17curandStateXORWOWm_param_2
)
{
	.reg .pred 	%p<6>;
	.reg .b32 	%r<36>;
	.reg .b32 	%f<35>;
	.reg .b64 	%rd<10>;

	ld.param.u64 	%rd3, [_Z7_normalPfP17curandStateXORWOWm_param_0];
	ld.param.u64 	%rd4, [_Z7_normalPfP17curandStateXORWOWm_param_1];
	ld.param.u64 	%rd5, [_Z7_normalPfP17curandStateXORWOWm_param_2];
	mov.u32 	%r1, %tid.x;
	mov.u32 	%r2, %ctaid.x;
	mov.u32 	%r3, %ntid.x;
	mad.lo.s32 	%r4, %r2, %r3, %r1;
	cvt.s64.s32 	%rd1, %r4;
	setp.le.u64 	%p1, %rd5, %rd1;
	@%p1 bra 	$L__BB23_5;
	cvta.to.global.u64 	%rd6, %rd4;
	mad.lo.s64 	%rd2, %rd1, 48, %rd6;
	ld.global.u32 	%r5, [%rd2+24];
	setp.eq.s32 	%p2, %r5, 1;
	@%p2 bra 	$L__BB23_3;
	ld.global.v2.u32 	{%r6, %r7}, [%rd2];
	shr.u32 	%r8, %r7, 2;
	xor.b32  	%r9, %r8, %r7;
	ld.global.v2.u32 	{%r10, %r11}, [%rd2+8];
	ld.global.v2.u32 	{%r12, %r13}, [%rd2+16];
	shl.b32 	%r14, %r13, 4;
	shl.b32 	%r15, %r9, 1;
	xor.b32  	%r16, %r15, %r14;
	xor.b32  	%r17, %r16, %r9;
	xor.b32  	%r18, %r17, %r13;
	add.s32 	%r19, %r6, %r18;
	add.s32 	%r20, %r19, 362437;
	shr.u32 	%r21, %r10, 2;
	xor.b32  	%r22, %r21, %r10;
	st.global.v2.u32 	[%rd2+8], {%r12, %r13};
	shl.b32 	%r23, %r18, 4;
	shl.b32 	%r24, %r22, 1;
	xor.b32  	%r25, %r24, %r23;
	xor.b32  	%r26, %r25, %r22;
	xor.b32  	%r27, %r26, %r18;
	st.global.v2.u32 	[%rd2+16], {%r18, %r27};
	add.s32 	%r28, %r6, 724874;
	st.global.v2.u32 	[%rd2], {%r28, %r11};
	add.s32 	%r29, %r27, %r28;
	cvt.rn.f32.u32 	%f4, %r20;
	fma.rn.f32 	%f5, %f4, 0f2F800000, 0f2F000000;
	cvt.rn.f32.u32 	%f6, %r29;
	fma.rn.f32 	%f7, %f6, 0f30C90FDB, 0f30490FDB;
	setp.lt.f32 	%p3, %f5, 0f00800000;
	mul.f32 	%f8, %f5, 0f4B000000;
	selp.f32 	%f9, %f8, %f5, %p3;
	selp.f32 	%f10, 0fC1B80000, 0f00000000, %p3;
	mov.b32 	%r30, %f9;
	add.s32 	%r31, %r30, -1059760811;
	and.b32  	%r32, %r31, -8388608;
	sub.s32 	%r33, %r30, %r32;
	mov.b32 	%f11, %r33;
	cvt.rn.f32.s32 	%f12, %r32;
	fma.rn.f32 	%f13, %f12, 0f34000000, %f10;
	add.f32 	%f14, %f11, 0fBF800000;
	fma.rn.f32 	%f15, %f14, 0fBE055027, 0f3E1039F6;
	fma.rn.f32 	%f16, %f15, %f14, 0fBDF8CDCC;
	fma.rn.f32 	%f17, %f16, %f14, 0f3E0F2955;
	fma.rn.f32 	%f18, %f17, %f14, 0fBE2AD8B9;
	fma.rn.f32 	%f19, %f18, %f14, 0f3E4CED0B;
	fma.rn.f32 	%f20, %f19, %f14, 0fBE7FFF22;
	fma.rn.f32 	%f21, %f20, %f14, 0f3EAAAA78;
	fma.rn.f32 	%f22, %f21, %f14, 0fBF000000;
	mul.f32 	%f23, %f14, %f22;
	fma.rn.f32 	%f24, %f23, %f14, %f14;
	fma.rn.f32 	%f25, %f13, 0f3F317218, %f24;
	setp.gt.u32 	%p4, %r30, 2139095039;
	fma.rn.f32 	%f26, %f9, 0f7F800000, 0f7F800000;
	selp.f32 	%f27, %f26, %f25, %p4;
	setp.eq.f32 	%p5, %f9, 0f00000000;
	mul.f32 	%f28, %f27, 0fC0000000;
	selp.f32 	%f29, 0f7F800000, %f28, %p5;
	sqrt.rn.f32 	%f30, %f29;
	sin.approx.f32 	%f31, %f7;
	cos.approx.f32 	%f32, %f7;
	mul.f32 	%f34, %f30, %f31;
	mul.f32 	%f33, %f30, %f32;
	st.global.f32 	[%rd2+32], %f33;
	mov.b32 	%r34, 1;
	st.global.u32 	[%rd2+24], %r34;
	bra.uni 	$L__BB23_4;
$L__BB23_3:
	mov.b32 	%r35, 0;
	st.global.u32 	[%rd2+24], %r35;
	ld.global.f32 	%f34, [%rd2+32];
$L__BB23_4:
	cvta.to.global.u64 	%rd7, %rd3;
	shl.b64 	%rd8, %rd1, 2;
	add.s64 	%rd9, %rd7, %rd8;
	st.global.f32 	[%rd9], %f34;
$L__BB23_5:
	ret;

}
	// .globl	_Z8_uniformPfP17curandStateXORWOWm
.visible .entry _Z8_uniformPfP17curandStateXORWOWm(
	.param .u64 .ptr .align 1 _Z8_uniformPfP17curandStateXORWOWm_param_0,
	.param .u64 .ptr .align 1 _Z8_uniformPfP17curandStateXORWOWm_param_1,
	.param .u64 _Z8_uniformPfP17curandStateXORWOWm_param_2
)
{
	.reg .pred 	%p<2>;
	.reg .b32 	%r<20>;
	.reg .b32 	%f<3>;
	.reg .b64 	%rd<10>;

	ld.param.u64 	%rd2, [_Z8_uniformPfP17curandStateXORWOWm_param_0];
	ld.param.u64 	%rd3, [_Z8_uniformPfP17curandStateXORWOWm_param_1];
	ld.param.u64 	%rd4, [_Z8_uniformPfP17curandStateXORWOWm_param_2];
	mov.u32 	%r1, %tid.x;
	mov.u32 	%r2, %ctaid.x;
	mov.u32 	%r3, %ntid.x;
	mad.lo.s32 	%r4, %r2, %r3, %r1;
	cvt.s64.s32 	%rd1, %r4;
	setp.le.u64 	%p1, %rd4, %rd1;
	@%p1 bra 	$L__BB24_2;
	cvta.to.global.u64 	%rd5, %rd3;
	cvta.to.global.u64 	%rd6, %rd2;
	mad.lo.s64 	%rd7, %rd1, 48, %rd5;
	ld.global.v2.u32 	{%r5, %r6}, [%rd7];
	shr.u32 	%r7, %r6, 2;
	xor.b32  	%r8, %r7, %r6;
	ld.global.v2.u32 	{%r9, %r10}, [%rd7+8];
	ld.global.v2.u32 	{%r11, %r12}, [%rd7+16];
	st.global.v2.u32 	[%rd7+8], {%r10, %r11};
	shl.b32 	%r13, %r12, 4;
	shl.b32 	%r14, %r8, 1;
	xor.b32  	%r15, %r14, %r13;
	xor.b32  	%r16, %r15, %r8;
	xor.b32  	%r17, %r16, %r12;
	st.global.v2.u32 	[%rd7+16], {%r12, %r17};
	add.s32 	%r18, %r5, 362437;
	st.global.v2.u32 	[%rd7], {%r18, %r9};
	add.s32 	%r19, %r17, %r18;
	cvt.rn.f32.u32 	%f1, %r19;
	fma.rn.f32 	%f2, %f1, 0f2F800000, 0f2F000000;
	shl.b64 	%rd8, %rd1, 2;
	add.s64 	%rd9, %rd6, %rd8;
	st.global.f32 	[%rd9], %f2;
$L__BB24_2:
	ret;

}
	// .globl	_Z12_forward_mlpPfS_S_S_mmm
.visible .entry _Z12_forward_mlpPfS_S_S_mmm(
	.param .u64 .ptr .align 1 _Z12_forward_mlpPfS_S_S_mmm_param_0,
	.param .u64 .ptr .align 1 _Z12_forward_mlpPfS_S_S_mmm_param_1,
	.param .u64 .ptr .align 1 _Z12_forward_mlpPfS_S_S_mmm_param_2,
	.param .u64 .ptr .align 1 _Z12_forward_mlpPfS_S_S_mmm_param_3,
	.param .u64 _Z12_forward_mlpPfS_S_S_mmm_param_4,
	.param .u64 _Z12_forward_mlpPfS_S_S_mmm_param_5,
	.param .u64 _Z12_forward_mlpPfS_S_S_mmm_param_6
)
{
	.reg .pred 	%p<13>;
	.reg .b32 	%r<9>;
	.reg .b32 	%f<70>;
	.reg .b64 	%rd<110>;

	ld.param.u64 	%rd27, [_Z12_forward_mlpPfS_S_S_mmm_param_0];
	ld.param.u64 	%rd28, [_Z12_forward_mlpPfS_S_S_mmm_param_1];
	ld.param.u64 	%rd29, [_Z12_forward_mlpPfS_S_S_mmm_param_4];
	ld.param.u64 	%rd25, [_Z12_forward_mlpPfS_S_S_mmm_param_5];
	ld.param.u64 	%rd26, [_Z12_forward_mlpPfS_S_S_mmm_param_6];
	cvta.to.global.u64 	%rd1, %rd28;
	cvta.to.global.u64 	%rd2, %rd27;
	mov.u32 	%r1, %ctaid.y;
	mov.u32 	%r2, %ntid.y;
	mov.u32 	%r3, %tid.y;
	mad.lo.s32 	%r4, %r1, %r2, %r3;
	mov.u32 	%r5, %ctaid.x;
	mov.u32 	%r6, %ntid.x;
	mov.u32 	%r7, %tid.x;
	mad.lo.s32 	%r8, %r5, %r6, %r7;
	cvt.u64.u32 	%rd3, %r4;
	setp.le.u64 	%p1, %rd29, %rd3;
	cvt.s64.s32 	%rd4, %r8;
	setp.le.u64 	%p2, %rd26, %rd4;
	or.pred  	%p3, %p1, %p2;
	@%p3 bra 	$L__BB25_14;
	setp.eq.s64 	%p4, %rd25, 0;
	mov.f32 	%f69, 0f00000000;
	@%p4 bra 	$L__BB25_13;
	mul.lo.s64 	%rd5, %rd25, %rd3;
	and.b64  	%rd6, %rd25, 7;
	setp.lt.u64 	%p5, %rd25, 8;
	mov.f32 	%f69, 0f00000000;
	mov.b64 	%rd108, 0;
	@%p5 bra 	$L__BB25_5;
	and.b64  	%rd108, %rd25, -8;
	shl.b64 	%rd31, %rd4, 2;
	add.s64 	%rd105, %rd1, %rd31;
	shl.b64 	%rd32, %rd5, 2;
	add.s64 	%rd33, %rd32, %rd2;
	add.s64 	%rd104, %rd33, 16;
	shl.b64 	%rd10, %rd26, 2;
	mov.f32 	%f69, 0f00000000;
	mov.u64 	%rd106, %rd108;
$L__BB25_4:
	.pragma "nounroll";
	ld.global.f32 	%f17, [%rd104+-16];
	ld.global.f32 	%f18, [%rd105];
	fma.rn.f32 	%f19, %f17, %f18, %f69;
	ld.global.f32 	%f20, [%rd104+-12];
	add.s64 	%rd34, %rd105, %rd10;
	ld.global.f32 	%f21, [%rd34];
	fma.rn.f32 	%f22, %f20, %f21, %f19;
	ld.global.f32 	%f23, [%rd104+-8];
	add.s64 	%rd35, %rd34, %rd10;
	ld.global.f32 	%f24, [%rd35];
	fma.rn.f32 	%f25, %f23, %f24, %f22;
	ld.global.f32 	%f26, [%rd104+-4];
	add.s64 	%rd36, %rd35, %rd10;
	ld.global.f32 	%f27, [%rd36];
	fma.rn.f32 	%f28, %f26, %f27, %f25;
	ld.global.f32 	%f29, [%rd104];
	add.s64 	%rd37, %rd36, %rd10;
	ld.global.f32 	%f30, [%rd37];
	fma.rn.f32 	%f31, %f29, %f30, %f28;
	ld.global.f32 	%f32, [%rd104+4];
	add.s64 	%rd38, %rd37, %rd10;
	ld.global.f32 	%f33, [%rd38];
	fma.rn.f32 	%f34, %f32, %f33, %f31;
	ld.global.f32 	%f35, [%rd104+8];
	add.s64 	%rd39, %rd38, %rd10;
	ld.global.f32 	%f36, [%rd39];
	fma.rn.f32 	%f37, %f35, %f36, %f34;
	ld.global.f32 	%f38, [%rd104+12];
	add.s64 	%rd40, %rd39, %rd10;
	ld.global.f32 	%f39, [%rd40];
	fma.rn.f32 	%f69, %f38, %f39, %f37;
	add.s64 	%rd106, %rd106, -8;
	shl.b64 	%rd41, %rd26, 5;
	add.s64 	%rd105, %rd105, %rd41;
	add.s64 	%rd104, %rd104, 32;
	setp.ne.s64 	%p6, %rd106, 0;
	@%p6 bra 	$L__BB25_4;
$L__BB25_5:
	setp.eq.s64 	%p7, %rd6, 0;
	@%p7 bra 	$L__BB25_13;
	and.b64  	%rd18, %rd25, 3;
	setp.lt.u64 	%p8, %rd6, 4;
	@%p8 bra 	$L__BB25_8;
	add.s64 	%rd42, %rd108, %rd5;
	shl.b64 	%rd43, %rd42, 2;
	add.s64 	%rd44, %rd2, %rd43;
	ld.global.f32 	%f41, [%rd44];
	mad.lo.s64 	%rd45, %rd108, %rd26, %rd4;
	shl.b64 	%rd46, %rd45, 2;
	add.s64 	%rd47, %rd1, %rd46;
	ld.global.f32 	%f42, [%rd47];
	fma.rn.f32 	%f43, %f41, %f42, %f69;
	add.s64 	%rd48, %rd108, 1;
	and.b64  	%rd49, %rd48, 4294967295;
	add.s64 	%rd50, %rd49, %rd5;
	shl.b64 	%rd51, %rd50, 2;
	add.s64 	%rd52, %rd2, %rd51;
	ld.global.f32 	%f44, [%rd52];
	mad.lo.s64 	%rd53, %rd49, %rd26, %rd4;
	shl.b64 	%rd54, %rd53, 2;
	add.s64 	%rd55, %rd1, %rd54;
	ld.global.f32 	%f45, [%rd55];
	fma.rn.f32 	%f46, %f44, %f45, %f43;
	add.s64 	%rd56, %rd108, 2;
	and.b64  	%rd57, %rd56, 4294967295;
	add.s64 	%rd58, %rd57, %rd5;
	shl.b64 	%rd59, %rd58, 2;
	add.s64 	%rd60, %rd2, %rd59;
	ld.global.f32 	%f47, [%rd60];
	mad.lo.s64 	%rd61, %rd57, %rd26, %rd4;
	shl.b64 	%rd62, %rd61, 2;
	add.s64 	%rd63, %rd1, %rd62;
	ld.global.f32 	%f48, [%rd63];
	fma.rn.f32 	%f49, %f47, %f48, %f46;
	add.s64 	%rd64, %rd108, 3;
	and.b64  	%rd65, %rd64, 4294967295;
	add.s64 	%rd66, %rd65, %rd5;
	shl.b64 	%rd67, %rd66, 2;
	add.s64 	%rd68, %rd2, %rd67;
	ld.global.f32 	%f50, [%rd68];
	mad.lo.s64 	%rd69, %rd65, %rd26, %rd4;
	shl.b64 	%rd70, %rd69, 2;
	add.s64 	%rd71, %rd1, %rd70;
	ld.global.f32 	%f51, [%rd71];
	fma.rn.f32 	%f69, %f50, %f51, %f49;
	add.s64 	%rd72, %rd108, 4;
	and.b64  	%rd108, %rd72, 4294967295;
$L__BB25_8:
	setp.eq.s64 	%p9, %rd18, 0;
	@%p9 bra 	$L__BB25_13;
	setp.eq.s64 	%p10, %rd18, 1;
	@%p10 bra 	$L__BB25_11;
	add.s64 	%rd73, %rd108, %rd5;
	shl.b64 	%rd74, %rd73, 2;
	add.s64 	%rd75, %rd2, %rd74;
	ld.global.f32 	%f53, [%rd75];
	mad.lo.s64 	%rd76, %rd108, %rd26, %rd4;
	shl.b64 	%rd77, %rd76, 2;
	add.s64 	%rd78, %rd1, %rd77;
	ld.global.f32 	%f54, [%rd78];
	fma.rn.f32 	%f55, %f53, %f54, %f69;
	add.s64 	%rd79, %rd108, 1;
	and.b64  	%rd80, %rd79, 4294967295;
	add.s64 	%rd81, %rd80, %rd5;
	shl.b64 	%rd82, %rd81, 2;
	add.s64 	%rd83, %rd2, %rd82;
	ld.global.f32 	%f56, [%rd83];
	mad.lo.s64 	%rd84, %rd80, %rd26, %rd4;
	shl.b64 	%rd85, %rd84, 2;
	add.s64 	%rd86, %rd1, %rd85;
	ld.global.f32 	%f57, [%rd86];
	fma.rn.f32 	%f69, %f56, %f57, %f55;
	add.s64 	%rd87, %rd108, 2;
	and.b64  	%rd108, %rd87, 4294967295;
$L__BB25_11:
	and.b64  	%rd88, %rd25, 1;
	setp.eq.b64 	%p11, %rd88, 1;
	not.pred 	%p12, %p11;
	@%p12 bra 	$L__BB25_13;
	add.s64 	%rd89, %rd108, %rd5;
	shl.b64 	%rd90, %rd89, 2;
	add.s64 	%rd91, %rd2, %rd90;
	ld.global.f32 	%f58, [%rd91];
	mad.lo.s64 	%rd92, %rd108, %rd26, %rd4;
	shl.b64 	%rd93, %rd92, 2;
	add.s64 	%rd94, %rd1, %rd93;
	ld.global.f32 	%f59, [%rd94];
	fma.rn.f32 	%f69, %f58, %f59, %f69;
$L__BB25_13:
	ld.param.u64 	%rd103, [_Z12_forward_mlpPfS_S_S_mmm_param_3];
	ld.param.u64 	%rd102, [_Z12_forward_mlpPfS_S_S_mmm_param_2];
	cvta.to.global.u64 	%rd95, %rd102;
	shl.b64 	%rd96, %rd4, 2;
	add.s64 	%rd97, %rd95, %rd96;
	ld.global.f32 	%f60, [%rd97];
	add.f32 	%f61, %f69, %f60;
	mad.lo.s64 	%rd98, %rd26, %rd3, %rd4;
	cvta.to.global.u64 	%rd99, %rd103;
	shl.b64 	%rd100, %rd98, 2;
	add.s64 	%rd101, %rd99, %rd100;
	st.global.f32 	[%rd101], %f61;
$L__BB25_14:
	ret;

}
	// .globl	_Z13_backward_mlpPfS_S_S_S_S_mmm
.visible .entry _Z13_backward_mlpPfS_S_S_S_S_mmm(
	.param .u64 .ptr .align 1 _Z13_backward_mlpPfS_S_S_S_S_mmm_param_0,
	.param .u64 .ptr .align 1 _Z13_backward_mlpPfS_S_S_S_S_mmm_param_1,
	.param .u64 .ptr .align 1 _Z13_backward_mlpPfS_S_S_S_S_mmm_param_2,
	.param .u64 .ptr .align 1 _Z13_backward_mlpPfS_S_S_S_S_mmm_param_3,
	.param .u64 .ptr .align 1 _Z13_backward_mlpPfS_S_S_S_S_mmm_param_4,
	.param .u64 .ptr .align 1 _Z13_backward_mlpPfS_S_S_S_S_mmm_param_5,
	.param .u64 _Z13_backward_mlpPfS_S_S_S_S_mmm_param_6,
	.param .u64 _Z13_backward_mlpPfS_S_S_S_S_mmm_param_7,
	.param .u64 _Z13_backward_mlpPfS_S_S_S_S_mmm_param_8
)
{
	.reg .pred 	%p<37>;
	.reg .b32 	%r<9>;
	.reg .b32 	%f<217>;
	.reg .b64 	%rd<313>;

	ld.param.u64 	%rd69, [_Z13_backward_mlpPfS_S_S_S_S_mmm_param_0];
	ld.param.u64 	%rd70, [_Z13_backward_mlpPfS_S_S_S_S_mmm_param_1];
	ld.param.u64 	%rd71, [_Z13_backward_mlpPfS_S_S_S_S_mmm_param_2];
	ld.param.u64 	%rd64, [_Z13_backward_mlpPfS_S_S_S_S_mmm_param_4];
	ld.param.u64 	%rd66, [_Z13_backward_mlpPfS_S_S_S_S_mmm_param_6];
	ld.param.u64 	%rd67, [_Z13_backward_mlpPfS_S_S_S_S_mmm_param_7];
	ld.param.u64 	%rd68, [_Z13_backward_mlpPfS_S_S_S_S_mmm_param_8];
	cvta.to.global.u64 	%rd1, %rd69;
	cvta.to.global.u64 	%rd2, %rd70;
	cvta.to.global.u64 	%rd3, %rd71;
	mov.u32 	%r2, %ctaid.y;
	mov.u32 	%r3, %ntid.y;
	mov.u32 	%r4, %tid.y;
	mad.lo.s32 	%r1, %r2, %r3, %r4;
	mov.u32 	%r5, %ctaid.x;
	mov.u32 	%r6, %ntid.x;
	mov.u32 	%r7, %tid.x;
	mad.lo.s32 	%r8, %r5, %r6, %r7;
	setp.ne.s32 	%p1, %r1, 0;
	cvt.s64.s32 	%rd4, %r8;
	setp.le.u64 	%p2, %rd68, %rd4;
	or.pred  	%p3, %p1, %p2;
	@%p3 bra 	$L__BB26_14;
	setp.eq.s64 	%p4, %rd66, 0;
	mov.f32 	%f200, 0f00000000;
	@%p4 bra 	$L__BB26_13;
	and.b64  	%rd5, %rd66, 15;
	setp.lt.u64 	%p5, %rd66, 16;
	mov.f32 	%f200, 0f00000000;
	mov.b64 	%rd297, 0;
	@%p5 bra 	$L__BB26_5;
	and.b64  	%rd297, %rd66, -16;
	shl.b64 	%rd73, %rd4, 2;
	add.s64 	%rd294, %rd3, %rd73;
	shl.b64 	%rd8, %rd68, 6;
	shl.b64 	%rd9, %rd68, 2;
	mov.f32 	%f200, 0f00000000;
	mov.u64 	%rd295, %rd297;
$L__BB26_4:
	.pragma "nounroll";
	ld.global.f32 	%f42, [%rd294];
	add.f32 	%f43, %f200, %f42;
	add.s64 	%rd74, %rd294, %rd9;
	ld.global.f32 	%f44, [%rd74];
	add.f32 	%f45, %f43, %f44;
	add.s64 	%rd75, %rd74, %rd9;
	ld.global.f32 	%f46, [%rd75];
	add.f32 	%f47, %f45, %f46;
	add.s64 	%rd76, %rd75, %rd9;
	ld.global.f32 	%f48, [%rd76];
	add.f32 	%f49, %f47, %f48;
	add.s64 	%rd77, %rd76, %rd9;
	ld.global.f32 	%f50, [%rd77];
	add.f32 	%f51, %f49, %f50;
	add.s64 	%rd78, %rd77, %rd9;
	ld.global.f32 	%f52, [%rd78];
	add.f32 	%f53, %f51, %f52;
	add.s64 	%rd79, %rd78, %rd9;
	ld.global.f32 	%f54, [%rd79];
	add.f32 	%f55, %f53, %f54;
	add.s64 	%rd80, %rd79, %rd9;
	ld.global.f32 	%f56, [%rd80];
	add.f32 	%f57, %f55, %f56;
	add.s64 	%rd81, %rd80, %rd9;
	ld.global.f32 	%f58, [%rd81];
	add.f32 	%f59, %f57, %f58;
	add.s64 	%rd82, %rd81, %rd9;
	ld.global.f32 	%f60, [%rd82];
	add.f32 	%f61, %f59, %f60;
	add.s64 	%rd83, %rd82, %rd9;
	ld.global.f32 	%f62, [%rd83];
	add.f32 	%f63, %f61, %f62;
	add.s64 	%rd84, %rd83, %rd9;
	ld.global.f32 	%f64, [%rd84];
	add.f32 	%f65, %f63, %f64;
	add.s64 	%rd85, %rd84, %rd9;
	ld.global.f32 	%f66, [%rd85];
	add.f32 	%f67, %f65, %f66;
	add.s64 	%rd86, %rd85, %rd9;
	ld.global.f32 	%f68, [%rd86];
	add.f32 	%f69, %f67, %f68;
	add.s64 	%rd87, %rd86, %rd9;
	ld.global.f32 	%f70, [%rd87];
	add.f32 	%f71, %f69, %f70;
	add.s64 	%rd88, %rd87, %rd9;
	ld.global.f32 	%f72, [%rd88];
	add.f32 	%f200, %f71, %f72;
	add.s64 	%rd295, %rd295, -16;
	add.s64 	%rd294, %rd294, %rd8;
	setp.ne.s64 	%p6, %rd295, 0;
	@%p6 bra 	$L__BB26_4;
$L__BB26_5:
	setp.eq.s64 	%p7, %rd5, 0;
	@%p7 bra 	$L__BB26_13;
	and.b64  	%rd15, %rd66, 7;
	setp.lt.u64 	%p8, %rd5, 8;
	@%p8 bra 	$L__BB26_8;
	mad.lo.s64 	%rd89, %rd297, %rd68, %rd4;
	shl.b64 	%rd90, %rd89, 2;
	add.s64 	%rd91, %rd3, %rd90;
	ld.global.f32 	%f74, [%rd91];
	add.f32 	%f75, %f200, %f74;
	add.s64 	%rd92, %rd297, 1;
	and.b64  	%rd93, %rd92, 4294967295;
	mad.lo.s64 	%rd94, %rd93, %rd68, %rd4;
	shl.b64 	%rd95, %rd94, 2;
	add.s64 	%rd96, %rd3, %rd95;
	ld.global.f32 	%f76, [%rd96];
	add.f32 	%f77, %f75, %f76;
	add.s64 	%rd97, %rd297, 2;
	and.b64  	%rd98, %rd97, 4294967295;
	mad.lo.s64 	%rd99, %rd98, %rd68, %rd4;
	shl.b64 	%rd100, %rd99, 2;
	add.s64 	%rd101, %rd3, %rd100;
	ld.global.f32 	%f78, [%rd101];
	add.f32 	%f79, %f77, %f78;
	add.s64 	%rd102, %rd297, 3;
	and.b64  	%rd103, %rd102, 4294967295;
	mad.lo.s64 	%rd104, %rd103, %rd68, %rd4;
	shl.b64 	%rd105, %rd104, 2;
	add.s64 	%rd106, %rd3, %rd105;
	ld.global.f32 	%f80, [%rd106];
	add.f32 	%f81, %f79, %f80;
	add.s64 	%rd107, %rd297, 4;
	and.b64  	%rd108, %rd107, 4294967295;
	mad.lo.s64 	%rd109, %rd108, %rd68, %rd4;
	shl.b64 	%rd110, %rd109, 2;
	add.s64 	%rd111, %rd3, %rd110;
	ld.global.f32 	%f82, [%rd111];
	add.f32 	%f83, %f81, %f82;
	add.s64 	%rd112, %rd297, 5;
	and.b64  	%rd113, %rd112, 4294967295;
	mad.lo.s64 	%rd114, %rd113, %rd68, %rd4;
	shl.b64 	%rd115, %rd114, 2;
	add.s64 	%rd116, %rd3, %rd115;
	ld.global.f32 	%f84, [%rd116];
	add.f32 	%f85, %f83, %f84;
	add.s64 	%rd117, %rd297, 6;
	and.b64  	%rd118, %rd117, 4294967295;
	mad.lo.s64 	%rd119, %rd118, %rd68, %rd4;
	shl.b64 	%rd120, %rd119, 2;
	add.s64 	%rd121, %rd3, %rd120;
	ld.global.f32 	%f86, [%rd121];
	add.f32 	%f87, %f85, %f86;
	add.s64 	%rd122, %rd297, 7;
	and.b64  	%rd123, %rd122, 4294967295;
	mad.lo.s64 	%rd124, %rd123, %rd68, %rd4;
	shl.b64 	%rd125, %rd124, 2;
	add.s64 	%rd126, %rd3, %rd125;
	ld.global.f32 	%f88, [%rd126];
	add.f32 	%f200, %f87, %f88;
	add.s64 	%rd127, %rd297, 8;
	and.b64  	%rd297, %rd127, 4294967295;
$L__BB26_8:
	setp.eq.s64 	%p9, %rd15, 0;
	@%p9 bra 	$L__BB26_13;
	and.b64  	%rd299, %rd66, 3;
	setp.lt.u64 	%p10, %rd15, 4;
	@%p10 bra 	$L__BB26_11;
	mad.lo.s64 	%rd128, %rd297, %rd68, %rd4;
	shl.b64 	%rd129, %rd128, 2;
	add.s64 	%rd130, %rd3, %rd129;
	ld.global.f32 	%f90, [%rd130];
	add.f32 	%f91, %f200, %f90;
	add.s64 	%rd131, %rd297, 1;
	and.b64  	%rd132, %rd131, 4294967295;
	mad.lo.s64 	%rd133, %rd132, %rd68, %rd4;
	shl.b64 	%rd134, %rd133, 2;
	add.s64 	%rd135, %rd3, %rd134;
	ld.global.f32 	%f92, [%rd135];
	add.f32 	%f93, %f91, %f92;
	add.s64 	%rd136, %rd297, 2;
	and.b64  	%rd137, %rd136, 4294967295;
	mad.lo.s64 	%rd138, %rd137, %rd68, %rd4;
	shl.b64 	%rd139, %rd138, 2;
	add.s64 	%rd140, %rd3, %rd139;
	ld.global.f32 	%f94, [%rd140];
	add.f32 	%f95, %f93, %f94;
	add.s64 	%rd141, %rd297, 3;
	and.b64  	%rd142, %rd141, 4294967295;
	mad.lo.s64 	%rd143, %rd142, %rd68, %rd4;
	shl.b64 	%rd144, %rd143, 2;
	add.s64 	%rd145, %rd3, %rd144;
	ld.global.f32 	%f96, [%rd145];
	add.f32 	%f200, %f95, %f96;
	add.s64 	%rd146, %rd297, 4;
	and.b64  	%rd297, %rd146, 4294967295;
$L__BB26_11:
	setp.eq.s64 	%p11, %rd299, 0;
	@%p11 bra 	$L__BB26_13;
$L__BB26_12:
	.pragma "nounroll";
	mad.lo.s64 	%rd147, %rd297, %rd68, %rd4;
	shl.b64 	%rd148, %rd147, 2;
	add.s64 	%rd149, %rd3, %rd148;
	ld.global.f32 	%f97, [%rd149];
	add.f32 	%f200, %f200, %f97;
	add.s64 	%rd150, %rd297, 1;
	and.b64  	%rd297, %rd150, 4294967295;
	add.s64 	%rd299, %rd299, -1;
	setp.ne.s64 	%p12, %rd299, 0;
	@%p12 bra 	$L__BB26_12;
$L__BB26_13:
	cvta.to.global.u64 	%rd151, %rd64;
	shl.b64 	%rd152, %rd4, 2;
	add.s64 	%rd153, %rd151, %rd152;
	st.global.f32 	[%rd153], %f200;
$L__BB26_14:
	setp.le.u64 	%p13, %rd68, %rd4;
	cvt.u64.u32 	%rd25, %r1;
	setp.le.u64 	%p14, %rd67, %rd25;
	or.pred  	%p15, %p14, %p13;
	@%p15 bra 	$L__BB26_28;
	setp.eq.s64 	%p16, %rd66, 0;
	mov.f32 	%f208, 0f00000000;
	@%p16 bra 	$L__BB26_27;
	and.b64  	%rd26, %rd66, 7;
	setp.lt.u64 	%p17, %rd66, 8;
	mov.f32 	%f208, 0f00000000;
	mov.b64 	%rd305, 0;
	@%p17 bra 	$L__BB26_19;
	and.b64  	%rd305, %rd66, -8;
	shl.b64 	%rd155, %rd25, 2;
	add.s64 	%rd302, %rd1, %rd155;
	shl.b64 	%rd29, %rd67, 5;
	shl.b64 	%rd156, %rd4, 2;
	add.s64 	%rd301, %rd3, %rd156;
	shl.b64 	%rd31, %rd68, 5;
	shl.b64 	%rd32, %rd67, 2;
	mov.f32 	%f208, 0f00000000;
	mov.u64 	%rd303, %rd305;
$L__BB26_18:
	.pragma "nounroll";
	ld.global.f32 	%f102, [%rd302];
	ld.global.f32 	%f103, [%rd301];
	fma.rn.f32 	%f104, %f102, %f103, %f208;
	add.s64 	%rd157, %rd302, %rd32;
	ld.global.f32 	%f105, [%rd157];
	shl.b64 	%rd158, %rd68, 2;
	add.s64 	%rd159, %rd301, %rd158;
	ld.global.f32 	%f106, [%rd159];
	fma.rn.f32 	%f107, %f105, %f106, %f104;
	add.s64 	%rd160, %rd157, %rd32;
	ld.global.f32 	%f108, [%rd160];
	add.s64 	%rd161, %rd159, %rd158;
	ld.global.f32 	%f109, [%rd161];
	fma.rn.f32 	%f110, %f108, %f109, %f107;
	add.s64 	%rd162, %rd160, %rd32;
	ld.global.f32 	%f111, [%rd162];
	add.s64 	%rd163, %rd161, %rd158;
	ld.global.f32 	%f112, [%rd163];
	fma.rn.f32 	%f113, %f111, %f112, %f110;
	add.s64 	%rd164, %rd162, %rd32;
	ld.global.f32 	%f114, [%rd164];
	add.s64 	%rd165, %rd163, %rd158;
	ld.global.f32 	%f115, [%rd165];
	fma.rn.f32 	%f116, %f114, %f115, %f113;
	add.s64 	%rd166, %rd164, %rd32;
	ld.global.f32 	%f117, [%rd166];
	add.s64 	%rd167, %rd165, %rd158;
	ld.global.f32 	%f118, [%rd167];
	fma.rn.f32 	%f119, %f117, %f118, %f116;
	add.s64 	%rd168, %rd166, %rd32;
	ld.global.f32 	%f120, [%rd168];
	add.s64 	%rd169, %rd167, %rd158;
	ld.global.f32 	%f121, [%rd169];
	fma.rn.f32 	%f122, %f120, %f121, %f119;
	add.s64 	%rd170, %rd168, %rd32;
	ld.global.f32 	%f123, [%rd170];
	add.s64 	%rd171, %rd169, %rd158;
	ld.global.f32 	%f124, [%rd171];
	fma.rn.f32 	%f208, %f123, %f124, %f122;
	add.s64 	%rd303, %rd303, -8;
	add.s64 	%rd302, %rd302, %rd29;
	add.s64 	%rd301, %rd301, %rd31;
	setp.ne.s64 	%p18, %rd303, 0;
	@%p18 bra 	$L__BB26_18;
$L__BB26_19:
	setp.eq.s64 	%p19, %rd26, 0;
	@%p19 bra 	$L__BB26_27;
	and.b64  	%rd40, %rd66, 3;
	setp.lt.u64 	%p20, %rd26, 4;
	@%p20 bra 	$L__BB26_22;
	mad.lo.s64 	%rd172, %rd305, %rd67, %rd25;
	shl.b64 	%rd173, %rd172, 2;
	add.s64 	%rd174, %rd1, %rd173;
	ld.global.f32 	%f126, [%rd174];
	mad.lo.s64 	%rd175, %rd305, %rd68, %rd4;
	shl.b64 	%rd176, %rd175, 2;
	add.s64 	%rd177, %rd3, %rd176;
	ld.global.f32 	%f127, [%rd177];
	fma.rn.f32 	%f128, %f126, %f127, %f208;
	add.s64 	%rd178, %rd305, 1;
	and.b64  	%rd179, %rd178, 4294967295;
	mad.lo.s64 	%rd180, %rd179, %rd67, %rd25;
	shl.b64 	%rd181, %rd180, 2;
	add.s64 	%rd182, %rd1, %rd181;
	ld.global.f32 	%f129, [%rd182];
	mad.lo.s64 	%rd183, %rd179, %rd68, %rd4;
	shl.b64 	%rd184, %rd183, 2;
	add.s64 	%rd185, %rd3, %rd184;
	ld.global.f32 	%f130, [%rd185];
	fma.rn.f32 	%f131, %f129, %f130, %f128;
	add.s64 	%rd186, %rd305, 2;
	and.b64  	%rd187, %rd186, 4294967295;
	mad.lo.s64 	%rd188, %rd187, %rd67, %rd25;
	shl.b64 	%rd189, %rd188, 2;
	add.s64 	%rd190, %rd1, %rd189;
	ld.global.f32 	%f132, [%rd190];
	mad.lo.s64 	%rd191, %rd187, %rd68, %rd4;
	shl.b64 	%rd192, %rd191, 2;
	add.s64 	%rd193, %rd3, %rd192;
	ld.global.f32 	%f133, [%rd193];
	fma.rn.f32 	%f134, %f132, %f133, %f131;
	add.s64 	%rd194, %rd305, 3;
	and.b64  	%rd195, %rd194, 4294967295;
	mad.lo.s64 	%rd196, %rd195, %rd67, %rd25;
	shl.b64 	%rd197, %rd196, 2;
	add.s64 	%rd198, %rd1, %rd197;
	ld.global.f32 	%f135, [%rd198];
	mad.lo.s64 	%rd199, %rd195, %rd68, %rd4;
	shl.b64 	%rd200, %rd199, 2;
	add.s64 	%rd201, %rd3, %rd200;
	ld.global.f32 	%f136, [%rd201];
	fma.rn.f32 	%f208, %f135, %f136, %f134;
	add.s64 	%rd202, %rd305, 4;
	and.b64  	%rd305, %rd202, 4294967295;
$L__BB26_22:
	setp.eq.s64 	%p21, %rd40, 0;
	@%p21 bra 	$L__BB26_27;
	setp.eq.s64 	%p22, %rd40, 1;
	@%p22 bra 	$L__BB26_25;
	mad.lo.s64 	%rd203, %rd305, %rd67, %rd25;
	shl.b64 	%rd204, %rd203, 2;
	add.s64 	%rd205, %rd1, %rd204;
	ld.global.f32 	%f138, [%rd205];
	mad.lo.s64 	%rd206, %rd305, %rd68, %rd4;
	shl.b64 	%rd207, %rd206, 2;
	add.s64 	%rd208, %rd3, %rd207;
	ld.global.f32 	%f139, [%rd208];
	fma.rn.f32 	%f140, %f138, %f139, %f208;
	add.s64 	%rd209, %rd305, 1;
	and.b64  	%rd210, %rd209, 4294967295;
	mad.lo.s64 	%rd211, %rd210, %rd67, %rd25;
	shl.b64 	%rd212, %rd211, 2;
	add.s64 	%rd213, %rd1, %rd212;
	ld.global.f32 	%f141, [%rd213];
	mad.lo.s64 	%rd214, %rd210, %rd68, %rd4;
	shl.b64 	%rd215, %rd214, 2;
	add.s64 	%rd216, %rd3, %rd215;
	ld.global.f32 	%f142, [%rd216];
	fma.rn.f32 	%f208, %f141, %f142, %f140;
	add.s64 	%rd217, %rd305, 2;
	and.b64  	%rd305, %rd217, 4294967295;
$L__BB26_25:
	and.b64  	%rd218, %rd66, 1;
	setp.eq.b64 	%p23, %rd218, 1;
	not.pred 	%p24, %p23;
	@%p24 bra 	$L__BB26_27;
	mad.lo.s64 	%rd219, %rd305, %rd67, %rd25;
	shl.b64 	%rd220, %rd219, 2;
	add.s64 	%rd221, %rd1, %rd220;
	ld.global.f32 	%f143, [%rd221];
	mad.lo.s64 	%rd222, %rd305, %rd68, %rd4;
	shl.b64 	%rd223, %rd222, 2;
	add.s64 	%rd224, %rd3, %rd223;
	ld.global.f32 	%f144, [%rd224];
	fma.rn.f32 	%f208, %f143, %f144, %f208;
$L__BB26_27:
	ld.param.u64 	%rd292, [_Z13_backward_mlpPfS_S_S_S_S_mmm_param_3];
	mad.lo.s64 	%rd225, %rd68, %rd25, %rd4;
	cvta.to.global.u64 	%rd226, %rd292;
	shl.b64 	%rd227, %rd225, 2;
	add.s64 	%rd228, %rd226, %rd227;
	st.global.f32 	[%rd228], %f208;
$L__BB26_28:
	setp.le.u64 	%p25, %rd66, %rd25;
	setp.le.u64 	%p26, %rd67, %rd4;
	or.pred  	%p27, %p25, %p26;
	@%p27 bra 	$L__BB26_42;
	setp.eq.s64 	%p28, %rd68, 0;
	mov.f32 	%f216, 0f00000000;
	@%p28 bra 	$L__BB26_41;
	mul.lo.s64 	%rd45, %rd68, %rd25;
	mul.lo.s64 	%rd46, %rd68, %rd4;
	add.s64 	%rd230, %rd68, -1;
	and.b64  	%rd47, %rd68, 7;
	setp.lt.u64 	%p29, %rd230, 7;
	mov.f32 	%f216, 0f00000000;
	mov.b64 	%rd311, 0;
	@%p29 bra 	$L__BB26_33;
	and.b64  	%rd311, %rd68, -8;
	shl.b64 	%rd231, %rd46, 2;
	add.s64 	%rd232, %rd231, %rd2;
	add.s64 	%rd308, %rd232, 16;
	shl.b64 	%rd233, %rd45, 2;
	add.s64 	%rd234, %rd233, %rd3;
	add.s64 	%rd307, %rd234, 16;
	mov.f32 	%f216, 0f00000000;
	mov.u64 	%rd309, %rd311;
$L__BB26_32:
	.pragma "nounroll";
	ld.global.f32 	%f149, [%rd307+-16];
	ld.global.f32 	%f150, [%rd308+-16];
	fma.rn.f32 	%f151, %f149, %f150, %f216;
	ld.global.f32 	%f152, [%rd307+-12];
	ld.global.f32 	%f153, [%rd308+-12];
	fma.rn.f32 	%f154, %f152, %f153, %f151;
	ld.global.f32 	%f155, [%rd307+-8];
	ld.global.f32 	%f156, [%rd308+-8];
	fma.rn.f32 	%f157, %f155, %f156, %f154;
	ld.global.f32 	%f158, [%rd307+-4];
	ld.global.f32 	%f159, [%rd308+-4];
	fma.rn.f32 	%f160, %f158, %f159, %f157;
	ld.global.f32 	%f161, [%rd307];
	ld.global.f32 	%f162, [%rd308];
	fma.rn.f32 	%f163, %f161, %f162, %f160;
	ld.global.f32 	%f164, [%rd307+4];
	ld.global.f32 	%f165, [%rd308+4];
	fma.rn.f32 	%f166, %f164, %f165, %f163;
	ld.global.f32 	%f167, [%rd307+8];
	ld.global.f32 	%f168, [%rd308+8];
	fma.rn.f32 	%f169, %f167, %f168, %f166;
	ld.global.f32 	%f170, [%rd307+12];
	ld.global.f32 	%f171, [%rd308+12];
	fma.rn.f32 	%f216, %f170, %f171, %f169;
	add.s64 	%rd309, %rd309, -8;
	add.s64 	%rd308, %rd308, 32;
	add.s64 	%rd307, %rd307, 32;
	setp.ne.s64 	%p30, %rd309, 0;
	@%p30 bra 	$L__BB26_32;
$L__BB26_33:
	setp.eq.s64 	%p31, %rd47, 0;
	@%p31 bra 	$L__BB26_41;
	and.b64  	%rd58, %rd68, 3;
	setp.lt.u64 	%p32, %rd47, 4;
	@%p32 bra 	$L__BB26_36;
	add.s64 	%rd235, %rd311, %rd45;
	shl.b64 	%rd236, %rd235, 2;
	add.s64 	%rd237, %rd3, %rd236;
	ld.global.f32 	%f173, [%rd237];
	add.s64 	%rd238, %rd311, %rd46;
	shl.b64 	%rd239, %rd238, 2;
	add.s64 	%rd240, %rd2, %rd239;
	ld.global.f32 	%f174, [%rd240];
	fma.rn.f32 	%f175, %f173, %f174, %f216;
	add.s64 	%rd241, %rd311, 1;
	and.b64  	%rd242, %rd241, 4294967295;
	add.s64 	%rd243, %rd242, %rd45;
	shl.b64 	%rd244, %rd243, 2;
	add.s64 	%rd245, %rd3, %rd244;
	ld.global.f32 	%f176, [%rd245];
	add.s64 	%rd246, %rd242, %rd46;
	shl.b64 	%rd247, %rd246, 2;
	add.s64 	%rd248, %rd2, %rd247;
	ld.global.f32 	%f177, [%rd248];
	fma.rn.f32 	%f178, %f176, %f177, %f175;
	add.s64 	%rd249, %rd311, 2;
	and.b64  	%rd250, %rd249, 4294967295;
	add.s64 	%rd251, %rd250, %rd45;
	shl.b64 	%rd252, %rd251, 2;
	add.s64 	%rd253, %rd3, %rd252;
	ld.global.f32 	%f179, [%rd253];
	add.s64 	%rd254, %rd250, %rd46;
	shl.b64 	%rd255, %rd254, 2;
	add.s64 	%rd256, %rd2, %rd255;
	ld.global.f32 	%f180, [%rd256];
	fma.rn.f32 	%f181, %f179, %f180, %f178;
	add.s64 	%rd257, %rd311, 3;
	and.b64  	%rd258, %rd257, 4294967295;
	add.s64 	%rd259, %rd258, %rd45;
	shl.b64 	%rd260, %rd259, 2;
	add.s64 	%rd261, %rd3, %rd260;
	ld.global.f32 	%f182, [%rd261];
	add.s64 	%rd262, %rd258, %rd46;
	shl.b64 	%rd263, %rd262, 2;
	add.s64 	%rd264, %rd2, %rd263;
	ld.global.f32 	%f183, [%rd264];
	fma.rn.f32 	%f216, %f182, %f183, %f181;
	add.s64 	%rd265, %rd311, 4;
	and.b64  	%rd311, %rd265, 4294967295;
$L__BB26_36:
	setp.eq.s64 	%p33, %rd58, 0;
	@%p33 bra 	$L__BB26_41;
	setp.eq.s64 	%p34, %rd58, 1;
	@%p34 bra 	$L__BB26_39;
	add.s64 	%rd266, %rd311, %rd45;
	shl.b64 	%rd267, %rd266, 2;
	add.s64 	%rd268, %rd3, %rd267;
	ld.global.f32 	%f185, [%rd268];
	add.s64 	%rd269, %rd311, %rd46;
	shl.b64 	%rd270, %rd269, 2;
	add.s64 	%rd271, %rd2, %rd270;
	ld.global.f32 	%f186, [%rd271];
	fma.rn.f32 	%f187, %f185, %f186, %f216;
	add.s64 	%rd272, %rd311, 1;
	and.b64  	%rd273, %rd272, 4294967295;
	add.s64 	%rd274, %rd273, %rd45;
	shl.b64 	%rd275, %rd274, 2;
	add.s64 	%rd276, %rd3, %rd275;
	ld.global.f32 	%f188, [%rd276];
	add.s64 	%rd277, %rd273, %rd46;
	shl.b64 	%rd278, %rd277, 2;
	add.s64 	%rd279, %rd2, %rd278;
	ld.global.f32 	%f189, [%rd279];
	fma.rn.f32 	%f216, %f188, %f189, %f187;
	add.s64 	%rd280, %rd311, 2;
	and.b64  	%rd311, %rd280, 4294967295;
$L__BB26_39:
	and.b64  	%rd281, %rd68, 1;
	setp.eq.b64 	%p35, %rd281, 1;
	not.pred 	%p36, %p35;
	@%p36 bra 	$L__BB26_41;
	add.s64 	%rd282, %rd311, %rd45;
	shl.b64 	%rd283, %rd282, 2;
	add.s64 	%rd284, %rd3, %rd283;
	ld.global.f32 	%f190, [%rd284];
	add.s64 	%rd285, %rd311, %rd46;
	shl.b64 	%rd286, %rd285, 2;
	add.s64 	%rd287, %rd2, %rd286;
	ld.global.f32 	%f191, [%rd287];
	fma.rn.f32 	%f216, %f190, %f191, %f216;
$L__BB26_41:
	ld.param.u64 	%rd293, [_Z13_backward_mlpPfS_S_S_S_S_mmm_param_5];
	mad.lo.s64 	%rd288, %rd67, %rd25, %rd4;
	cvta.to.global.u64 	%rd289, %rd293;
	shl.b64 	%rd290, %rd288, 2;
	add.s64 	%rd291, %rd289, %rd290;
	st.global.f32 	[%rd291], %f216;
$L__BB26_42:
	ret;

}
	// .globl	_Z14_update_paramsPfS_S_S_fmm
.visible .entry _Z14_update_paramsPfS_S_S_fmm(
	.param .u64 .ptr .align 1 _Z14_update_paramsPfS_S_S_fmm_param_0,
	.param .u64 .ptr .align 1 _Z14_update_paramsPfS_S_S_fmm_param_1,
	.param .u64 .ptr .align 1 _Z14_update_paramsPfS_S_S_fmm_param_2,
	.param .u64 .ptr .align 1 _Z14_update_paramsPfS_S_S_fmm_param_3,
	.param .f32 _Z14_update_paramsPfS_S_S_fmm_param_4,
	.param .u64 _Z14_update_paramsPfS_S_S_fmm_param_5,
	.param .u64 _Z14_update_paramsPfS_S_S_fmm_param_6
)
{
	.reg .pred 	%p<7>;
	.reg .b32 	%r<10>;
	.reg .b32 	%f<10>;
	.reg .b64 	%rd<20>;

	ld.param.u64 	%rd3, [_Z14_update_paramsPfS_S_S_fmm_param_0];
	ld.param.u64 	%rd4, [_Z14_update_paramsPfS_S_S_fmm_param_1];
	ld.param.u64 	%rd5, [_Z14_update_paramsPfS_S_S_fmm_param_2];
	ld.param.u64 	%rd6, [_Z14_update_paramsPfS_S_S_fmm_param_3];
	ld.param.f32 	%f1, [_Z14_update_paramsPfS_S_S_fmm_param_4];
	ld.param.u64 	%rd8, [_Z14_update_paramsPfS_S_S_fmm_param_5];
	ld.param.u64 	%rd7, [_Z14_update_paramsPfS_S_S_fmm_param_6];
	mov.u32 	%r1, %ctaid.y;
	mov.u32 	%r2, %ntid.y;
	mov.u32 	%r3, %tid.y;
	mad.lo.s32 	%r4, %r1, %r2, %r3;
	mov.u32 	%r5, %ctaid.x;
	mov.u32 	%r6, %ntid.x;
	mov.u32 	%r7, %tid.x;
	mad.lo.s32 	%r8, %r5, %r6, %r7;
	cvt.u64.u32 	%rd1, %r4;
	setp.le.u64 	%p1, %rd8, %rd1;
	cvt.s64.s32 	%rd2, %r8;
	setp.le.u64 	%p2, %rd7, %rd2;
	or.pred  	%p3, %p1, %p2;
	@%p3 bra 	$L__BB27_2;
	cvta.to.global.u64 	%rd9, %rd4;
	cvta.to.global.u64 	%rd10, %rd3;
	mad.lo.s64 	%rd11, %rd7, %rd1, %rd2;
	shl.b64 	%rd12, %rd11, 2;
	add.s64 	%rd13, %rd9, %rd12;
	ld.global.f32 	%f2, [%rd13];
	mul.f32 	%f3, %f1, %f2;
	add.s64 	%rd14, %rd10, %rd12;
	ld.global.f32 	%f4, [%rd14];
	sub.f32 	%f5, %f4, %f3;
	st.global.f32 	[%rd14], %f5;
$L__BB27_2:
	setp.le.u64 	%p4, %rd7, %rd2;
	cvt.u32.u64 	%r9, %rd1;
	setp.ne.s32 	%p5, %r9, 0;
	or.pred  	%p6, %p5, %p4;
	@%p6 bra 	$L__BB27_4;
	cvta.to.global.u64 	%rd15, %rd6;
	shl.b64 	%rd16, %rd2, 2;
	add.s64 	%rd17, %rd15, %rd16;
	ld.global.f32 	%f6, [%rd17];
	mul.f32 	%f7, %f1, %f6;
	cvta.to.global.u64 	%rd18, %rd5;
	add.s64 	%rd19, %rd18, %rd16;
	ld.global.f32 	%f8, [%rd19];
	sub.f32 	%f9, %f8, %f7;
	st.global.f32 	[%rd19], %f9;
$L__BB27_4:
	ret;

}
	// .globl	_Z20_backward_leaky_reluPfS_S_m
.visible .entry _Z20_backward_leaky_reluPfS_S_m(
	.param .u64 .ptr .align 1 _Z20_backward_leaky_reluPfS_S_m_param_0,
	.param .u64 .ptr .align 1 _Z20_backward_leaky_reluPfS_S_m_param_1,
	.param .u64 .ptr .align 1 _Z20_backward_leaky_reluPfS_S_m_param_2,
	.param .u64 _Z20_backward_leaky_reluPfS_S_m_param_3
)
{
	.reg .pred 	%p<3>;
	.reg .b32 	%r<5>;
	.reg .b32 	%f<4>;
	.reg .b64 	%rd<13>;
	.reg .b64 	%fd<4>;

	ld.param.u64 	%rd2, [_Z20_backward_leaky_reluPfS_S_m_param_0];
	ld.param.u64 	%rd3, [_Z20_backward_leaky_reluPfS_S_m_param_1];
	ld.param.u64 	%rd4, [_Z20_backward_leaky_reluPfS_S_m_param_2];
	ld.param.u64 	%rd5, [_Z20_backward_leaky_reluPfS_S_m_param_3];
	mov.u32 	%r1, %ctaid.x;
	mov.u32 	%r2, %ntid.x;
	mov.u32 	%r3, %tid.x;
	mad.lo.s32 	%r4, %r1, %r2, %r3;
	cvt.s64.s32 	%rd1, %r4;
	setp.le.u64 	%p1, %rd5, %rd1;
	@%p1 bra 	$L__BB28_2;
	cvta.to.global.u64 	%rd6, %rd2;
	cvta.to.global.u64 	%rd7, %rd3;
	cvta.to.global.u64 	%rd8, %rd4;
	shl.b64 	%rd9, %rd1, 2;
	add.s64 	%rd10, %rd6, %rd9;
	ld.global.f32 	%f1, [%rd10];
	cvt.f64.f32 	%fd1, %f1;
	add.s64 	%rd11, %rd7, %rd9;
	ld.global.f32 	%f2, [%rd11];
	setp.gt.f32 	%p2, %f2, 0f00000000;
	selp.f64 	%fd2, 0d3FF0000000000000, 0d3F847AE147AE147B, %p2;
	mul.f64 	%fd3, %fd2, %fd1;
	cvt.rn.f32.f64 	%f3, %fd3;
	add.s64 	%rd12, %rd8, %rd9;
	st.global.f32 	[%rd12], %f3;
$L__BB28_2:
	ret;

}
	// .globl	_Z14_backward_tanhPfS_S_m
.visible .entry _Z14_backward_tanhPfS_S_m(
	.param .u64 .ptr .align 1 _Z14_backward_tanhPfS_S_m_param_0,
	.param .u64 .ptr .align 1 _Z14_backward_tanhPfS_S_m_param_1,
	.param .u64 .ptr .align 1 _Z14_backward_tanhPfS_S_m_param_2,
	.param .u64 _Z14_backward_tanhPfS_S_m_param_3
)
{
	.reg .pred 	%p<4>;
	.reg .b32 	%r<5>;
	.reg .b32 	%f<22>;
	.reg .b64 	%rd<13>;

	ld.param.u64 	%rd2, [_Z14_backward_tanhPfS_S_m_param_0];
	ld.param.u64 	%rd3, [_Z14_backward_tanhPfS_S_m_param_1];
	ld.param.u64 	%rd4, [_Z14_backward_tanhPfS_S_m_param_2];
	ld.param.u64 	%rd5, [_Z14_backward_tanhPfS_S_m_param_3];
	mov.u32 	%r1, %ctaid.x;
	mov.u32 	%r2, %ntid.x;
	mov.u32 	%r3, %tid.x;
	mad.lo.s32 	%r4, %r1, %r2, %r3;
	cvt.s64.s32 	%rd1, %r4;
	setp.le.u64 	%p1, %rd5, %rd1;
	@%p1 bra 	$L__BB29_2;
	cvta.to.global.u64 	%rd6, %rd3;
	cvta.to.global.u64 	%rd7, %rd2;
	cvta.to.global.u64 	%rd8, %rd4;
	shl.b64 	%rd9, %rd1, 2;
	add.s64 	%rd10, %rd6, %rd9;
	ld.global.f32 	%f1, [%rd10];
	abs.f32 	%f2, %f1;
	mul.f32 	%f3, %f2, 0f4038AA3B;
	ex2.approx.ftz.f32 	%f4, %f3;
	add.f32 	%f5, %f4, 0f3F800000;
	rcp.approx.ftz.f32 	%f6, %f5;
	fma.rn.f32 	%f7, %f6, 0fC0000000, 0f3F800000;
	setp.ge.f32 	%p2, %f2, 0f41102CB4;
	selp.f32 	%f8, 0f3F800000, %f7, %p2;
	copysign.f32 	%f9, %f1, %f8;
	mul.f32 	%f10, %f1, %f1;
	fma.rn.f32 	%f11, %f10, 0f3C80F082, 0fBD563CAE;
	fma.rn.f32 	%f12, %f11, %f10, 0f3E085941;
	fma.rn.f32 	%f13, %f12, %f10, 0fBEAAA9ED;
	fma.rn.f32 	%f14, %f13, %f10, 0f00000000;
	fma.rn.f32 	%f15, %f14, %f1, %f1;
	setp.ge.f32 	%p3, %f2, 0f3F19999A;
	selp.f32 	%f16, %f9, %f15, %p3;
	add.s64 	%rd11, %rd7, %rd9;
	ld.global.f32 	%f17, [%rd11];
	mul.f32 	%f18, %f16, %f16;
	mov.f32 	%f19, 0f3F800000;
	sub.f32 	%f20, %f19, %f18;
	mul.f32 	%f21, %f17, %f20;
	add.s64 	%rd12, %rd8, %rd9;
	st.global.f32 	[%rd12], %f21;
$L__BB29_2:
	ret;

}
	// .globl	_Z17_backward_sigmoidPfS_S_m
.visible .entry _Z17_backward_sigmoidPfS_S_m(
	.param .u64 .ptr .align 1 _Z17_backward_sigmoidPfS_S_m_param_0,
	.param .u64 .ptr .align 1 _Z17_backward_sigmoidPfS_S_m_param_1,
	.param .u64 .ptr .align 1 _Z17_backward_sigmoidPfS_S_m_param_2,
	.param .u64 _Z17_backward_sigmoidPfS_S_m_param_3
)
{
	.reg .pred 	%p<2>;
	.reg .b32 	%r<7>;
	.reg .b32 	%f<20>;
	.reg .b64 	%rd<13>;

	ld.param.u64 	%rd2, [_Z17_backward_sigmoidPfS_S_m_param_0];
	ld.param.u64 	%rd3, [_Z17_backward_sigmoidPfS_S_m_param_1];
	ld.param.u64 	%rd4, [_Z17_backward_sigmoidPfS_S_m_param_2];
	ld.param.u64 	%rd5, [_Z17_backward_sigmoidPfS_S_m_param_3];
	mov.u32 	%r1, %ctaid.x;
	mov.u32 	%r2, %ntid.x;
	mov.u32 	%r3, %tid.x;
	mad.lo.s32 	%r4, %r1, %r2, %r3;
	cvt.s64.s32 	%rd1, %r4;
	setp.le.u64 	%p1, %rd5, %rd1;
	@%p1 bra 	$L__BB30_2;
	cvta.to.global.u64 	%rd6, %rd3;
	cvta.to.global.u64 	%rd7, %rd2;
	cvta.to.global.u64 	%rd8, %rd4;
	shl.b64 	%rd9, %rd1, 2;
	add.s64 	%rd10, %rd6, %rd9;
	ld.global.f32 	%f1, [%rd10];
	fma.rn.f32 	%f2, %f1, 0fBBBB989D, 0f3F000000;
	cvt.sat.f32.f32 	%f3, %f2;
	mov.f32 	%f4, 0f4B400001;
	mov.f32 	%f5, 0f437C0000;
	fma.rm.f32 	%f6, %f3, %f5, %f4;
	add.f32 	%f7, %f6, 0fCB40007F;
	neg.f32 	%f8, %f7;
	fma.rn.f32 	%f9, %f1, 0fBFB8AA3B, %f8;
	fma.rn.f32 	%f10, %f1, 0fB2A57060, %f9;
	mov.b32 	%r5, %f6;
	shl.b32 	%r6, %r5, 23;
	mov.b32 	%f11, %r6;
	ex2.approx.ftz.f32 	%f12, %f10;
	fma.rn.f32 	%f13, %f12, %f11, 0f3F800000;
	rcp.rn.f32 	%f14, %f13;
	add.s64 	%rd11, %rd7, %rd9;
	ld.global.f32 	%f15, [%rd11];
	mov.f32 	%f16, 0f3F800000;
	sub.f32 	%f17, %f16, %f14;
	mul.f32 	%f18, %f14, %f17;
	mul.f32 	%f19, %f15, %f18;
	add.s64 	%rd12, %rd8, %rd9;
	st.global.f32 	[%rd12], %f19;
$L__BB30_2:
	ret;

}


// ===== COMPILED SASS (sm_100) =====

	.target	sm_100

	.elftype	@"ET_EXEC"


//--------------------- .note.nv.tkinfo           --------------------------
	.section	.note.nv.tkinfo,"",@"SHT_NOTE"
	.sectionflags	@"SHF_NOTE_NV_TKINFO"
	.tkinfo
        /*0018*/ 	.word	0x00000002
        /*0030*/ 	.string	""
        /*0030*/ 	.string	"ptxas"
        /*0030*/ 	.string	"Cuda compilation tools, release 13.0, V13.0.88"
        /*0030*/ 	.string	"Build cuda_13.0.r13.0/compiler.36424714_0"
        /*0030*/ 	.string	"-arch sm_100 -m 64 "



//--------------------- .note.nv.cuinfo           --------------------------
	.section	.note.nv.cuinfo,"",@"SHT_NOTE"
	.sectionflags	@"SHF_NOTE_NV_CUINFO"
        /*0018*/ 	.short	0x0002
        /*001a*/ 	.short	0x0064
        /*001c*/ 	.short	0x0082
	.zero		2


//--------------------- .nv.info                  --------------------------
	.section	.nv.info,"",@"SHT_CUDA_INFO"
	.align	4


	//----- nvinfo : EIATTR_REGCOUNT
	.align		4
        /*0000*/ 	.byte	0x04, 0x2f
        /*0002*/ 	.short	(.L_18 - .L_17)
	.align		4
.L_17:
        /*0004*/ 	.word	index@(_matrix_add_flat)
        /*0008*/ 	.word	0x0000000c


	//----- nvinfo : EIATTR_FRAME_SIZE
	.align		4
.L_18:
        /*000c*/ 	.byte	0x04, 0x11
        /*000e*/ 	.short	(.L_20 - .L_19)
	.align		4
.L_19:
        /*0010*/ 	.word	index@(_matrix_add_flat)
        /*0014*/ 	.word	0x00000000


	//----- nvinfo : EIATTR_REGCOUNT
	.align		4
.L_20:
        /*0018*/ 	.byte	0x04, 0x2f
        /*001a*/ 	.short	(.L_22 - .L_21)
	.align		4
.L_21:
        /*001c*/ 	.word	index@(_matrix_sub_flat)
        /*0020*/ 	.word	0x0000000c


	//----- nvinfo : EIATTR_FRAME_SIZE
	.align		4
.L_22:
        /*0024*/ 	.byte	0x04, 0x11
        /*0026*/ 	.short	(.L_24 - .L_23)
	.align		4
.L_23:
        /*0028*/ 	.word	index@(_matrix_sub_flat)
        /*002c*/ 	.word	0x00000000


	//----- nvinfo : EIATTR_REGCOUNT
	.align		4
.L_24:
        /*0030*/ 	.byte	0x04, 0x2f
        /*0032*/ 	.short	(.L_26 - .L_25)
	.align		4
.L_25:
        /*0034*/ 	.word	index@(_matrix_mul_flat)
        /*0038*/ 	.word	0x0000000c


	//----- nvinfo : EIATTR_FRAME_SIZE
	.align		4
.L_26:
        /*003c*/ 	.byte	0x04, 0x11
        /*003e*/ 	.short	(.L_28 - .L_27)
	.align		4
.L_27:
        /*0040*/ 	.word	index@(_matrix_mul_flat)
        /*0044*/ 	.word	0x00000000


	//----- nvinfo : EIATTR_REGCOUNT
	.align		4
.L_28:
        /*0048*/ 	.byte	0x04, 0x2f
        /*004a*/ 	.short	(.L_30 - .L_29)
	.align		4
.L_29:
        /*004c*/ 	.word	index@(_matrix_div_flat)
        /*0050*/ 	.word	0x00000010


	//----- nvinfo : EIATTR_FRAME_SIZE
	.align		4
.L_30:
        /*0054*/ 	.byte	0x04, 0x11
        /*0056*/ 	.short	(.L_32 - .L_31)
	.align		4
.L_31:
        /*0058*/ 	.word	index@($__internal_19_$__cuda_sm3x_div_rn_noftz_f32_slowpath)
        /*005c*/ 	.word	0x00000000


	//----- nvinfo : EIATTR_FRAME_SIZE
	.align		4
.L_32:
        /*0060*/ 	.byte	0x04, 0x11
        /*0062*/ 	.short	(.L_34 - .L_33)
	.align		4
.L_33:
        /*0064*/ 	.word	index@(_matrix_div_flat)
        /*0068*/ 	.word	0x00000000


	//----- nvinfo : EIATTR_REGCOUNT
	.align		4
.L_34:
        /*006c*/ 	.byte	0x04, 0x2f
        /*006e*/ 	.short	(.L_36 - .L_35)
	.align		4
.L_35:
        /*0070*/ 	.word	index@(_matrix_add_t_right)
        /*0074*/ 	.word	0x00000018


	//----- nvinfo : EIATTR_FRAME_SIZE
	.align		4
.L_36:
        /*0078*/ 	.byte	0x04, 0x11
        /*007a*/ 	.short	(.L_38 - .L_37)
	.align		4
.L_37:
        /*007c*/ 	.word	index@($__internal_18_$__cuda_sm20_rem_u64)
        /*0080*/ 	.word	0x00000000


	//----- nvinfo : EIATTR_FRAME_SIZE
	.align		4
.L_38:
        /*0084*/ 	.byte	0x04, 0x11
        /*0086*/ 	.short	(.L_40 - .L_39)
	.align		4
.L_39:
        /*0088*/ 	.word	index@($__internal_17_$__cuda_sm20_div_u64)
        /*008c*/ 	.word	0x00000000


	//----- nvinfo : EIATTR_FRAME_SIZE
	.align		4
.L_40:
        /*0090*/ 	.byte	0x04, 0x11
        /*0092*/ 	.short	(.L_42 - .L_41)
	.align		4
.L_41:
        /*0094*/ 	.word	index@(_matrix_add_t_right)
        /*0098*/ 	.word	0x00000000


	//----- nvinfo : EIATTR_REGCOUNT
	.align		4
.L_42:
        /*009c*/ 	.byte	0x04, 0x2f
        /*009e*/ 	.short	(.L_44 - .L_43)
	.align		4
.L_43:
        /*00a0*/ 	.word	index@(_matrix_sub_t_right)
        /*00a4*/ 	.word	0x00000018


	//----- nvinfo : EIATTR_FRAME_SIZE
	.align		4
.L_44:
        /*00a8*/ 	.byte	0x04, 0x11
        /*00aa*/ 	.short	(.L_46 - .L_45)
	.align		4
.L_45:
        /*00ac*/ 	.word	index@($__internal_16_$__cuda_sm20_rem_u64)
        /*00b0*/ 	.word	0x00000000


	//----- nvinfo : EIATTR_FRAME_SIZE
	.align		4
.L_46:
        /*00b4*/ 	.byte	0x04, 0x11
        /*00b6*/ 	.short	(.L_48 - .L_47)
	.align		4
.L_47:
        /*00b8*/ 	.word	index@($__internal_15_$__cuda_sm20_div_u64)
        /*00bc*/ 	.word	0x00000000


	//----- nvinfo : EIATTR_FRAME_SIZE
	.align		4
.L_48:
        /*00c0*/ 	.byte	0x04, 0x11
        /*00c2*/ 	.short	(.L_50 - .L_49)
	.align		4
.L_49:
        /*00c4*/ 	.word	index@(_matrix_sub_t_right)
        /*00c8*/ 	.word	0x00000000


	//----- nvinfo : EIATTR_REGCOUNT
	.align		4
.L_50:
        /*00cc*/ 	.byte	0x04, 0x2f
        /*00ce*/ 	.short	(.L_52 - .L_51)
	.align		4
.L_51:
        /*00d0*/ 	.word	index@(_matrix_mul_t_right)
        /*00d4*/ 	.word	0x00000018


	//----- nvinfo : EIATTR_FRAME_SIZE
	.align		4
.L_52:
        /*00d8*/ 	.byte	0x04, 0x11
        /*00da*/ 	.short	(.L_54 - .L_53)
	.align		4
.L_53:
        /*00dc*/ 	.word	index@($__internal_14_$__cuda_sm20_rem_u64)
        /*00e0*/ 	.word	0x00000000


	//----- nvinfo : EIATTR_FRAME_SIZE
	.align		4
.L_54:
        /*00e4*/ 	.byte	0x04, 0x11
        /*00e6*/ 	.short	(.L_56 - .L_55)
	.align		4
.L_55:
        /*00e8*/ 	.word	index@($__internal_13_$__cuda_sm20_div_u64)
        /*00ec*/ 	.word	0x00000000


	//----- nvinfo : EIATTR_FRAME_SIZE
	.align		4
.L_56:
        /*00f0*/ 	.byte	0x04, 0x11
        /*00f2*/ 	.short	(.L_58 - .L_57)
	.align		4
.L_57:
        /*00f4*/ 	.word	index@(_matrix_mul_t_right)
        /*00f8*/ 	.word	0x00000000


	//----- nvinfo : EIATTR_REGCOUNT
	.align		4
.L_58:
        /*00fc*/ 	.byte	0x04, 0x2f
        /*00fe*/ 	.short	(.L_60 - .L_59)
	.align		4
.L_59:
        /*0100*/ 	.word	index@(_matrix_div_t_right)
        /*0104*/ 	.word	0x00000018


	//----- nvinfo : EIATTR_FRAME_SIZE
	.align		4
.L_60:
        /*0108*/ 	.byte	0x04, 0x11
        /*010a*/ 	.short	(.L_62 - .L_61)
	.align		4
.L_61:
        /*010c*/ 	.word	index@($__internal_12_$__cuda_sm3x_div_rn_noftz_f32_slowpath)
        /*0110*/ 	.word	0x00000000


	//----- nvinfo : EIATTR_FRAME_SIZE
	.align		4
.L_62:
        /*0114*/ 	.byte	0x04, 0x11
        /*0116*/ 	.short	(.L_64 - .L_63)
	.align		4
.L_63:
        /*0118*/ 	.word	index@($__internal_11_$__cuda_sm20_rem_u64)
        /*011c*/ 	.word	0x00000000


	//----- nvinfo : EIATTR_FRAME_SIZE
	.align		4
.L_64:
        /*0120*/ 	.byte	0x04, 0x11
        /*0122*/ 	.short	(.L_66 - .L_65)
	.align		4
.L_65:
        /*0124*/ 	.word	index@($__internal_10_$__cuda_sm20_div_u64)
        /*0128*/ 	.word	0x00000000


	//----- nvinfo : EIATTR_FRAME_SIZE
	.align		4
.L_66:
        /*012c*/ 	.byte	0x04, 0x11
        /*012e*/ 	.short	(.L_68 - .L_67)
	.align		4
.L_67:
        /*0130*/ 	.word	index@(_matrix_div_t_right)
        /*0134*/ 	.word	0x00000000


	//----- nvinfo : EIATTR_REGCOUNT
	.align		4
.L_68:
        /*0138*/ 	.byte	0x04, 0x2f
        /*013a*/ 	.short	(.L_70 - .L_69)
	.align		4
.L_69:
        /*013c*/ 	.word	index@(_matrix_sub_t_left)
        /*0140*/ 	.word	0x00000018


	//----- nvinfo : EIATTR_FRAME_SIZE
	.align		4
.L_70:
        /*0144*/ 	.byte	0x04, 0x11
        /*0146*/ 	.short	(.L_72 - .L_71)
	.align		4
.L_71:
        /*0148*/ 	.word	index@($__internal_9_$__cuda_sm20_rem_u64)
        /*014c*/ 	.word	0x00000000


	//----- nvinfo : EIATTR_FRAME_SIZE
	.align		4
.L_72:
        /*0150*/ 	.byte	0x04, 0x11
        /*0152*/ 	.short	(.L_74 - .L_73)
	.align		4
.L_73:
        /*0154*/ 	.word	index@($__internal_8_$__cuda_sm20_div_u64)
        /*0158*/ 	.word	0x00000000


	//----- nvinfo : EIATTR_FRAME_SIZE
	.align		4
.L_74:
        /*015c*/ 	.byte	0x04, 0x11
        /*015e*/ 	.short	(.L_76 - .L_75)
	.align		4
.L_75:
        /*0160*/ 	.word	index@(_matrix_sub_t_left)
        /*0164*/ 	.word	0x00000000


	//----- nvinfo : EIATTR_REGCOUNT
	.align		4
.L_76:
        /*0168*/ 	.byte	0x04, 0x2f
        /*016a*/ 	.short	(.L_78 - .L_77)
	.align		4
.L_77:
        /*016c*/ 	.word	index@(_matrix_div_t_left)
        /*0170*/ 	.word	0x00000018


	//----- nvinfo : EIATTR_FRAME_SIZE
	.align		4
.L_78:
        /*0174*/ 	.byte	0x04, 0x11
        /*0176*/ 	.short	(.L_80 - .L_79)
	.align		4
.L_79:
        /*0178*/ 	.word	index@($__internal_7_$__cuda_sm3x_div_rn_noftz_f32_slowpath)
        /*017c*/ 	.word	0x00000000


	//----- nvinfo : EIATTR_FRAME_SIZE
	.align		4
.L_80:
        /*0180*/ 	.byte	0x04, 0x11
        /*0182*/ 	.short	(.L_82 - .L_81)
	.align		4
.L_81:
        /*0184*/ 	.word	index@($__internal_6_$__cuda_sm20_rem_u64)
        /*0188*/ 	.word	0x00000000


	//----- nvinfo : EIATTR_FRAME_SIZE
	.align		4
.L_82:
        /*018c*/ 	.byte	0x04, 0x11
        /*018e*/ 	.short	(.L_84 - .L_83)
	.align		4
.L_83:
        /*0190*/ 	.word	index@($__internal_5_$__cuda_sm20_div_u64)
        /*0194*/ 	.word	0x00000000


	//----- nvinfo : EIATTR_FRAME_SIZE
	.align		4
.L_84:
        /*0198*/ 	.byte	0x04, 0x11
        /*019a*/ 	.short	(.L_86 - .L_85)
	.align		4
.L_85:
        /*019c*/ 	.word	index@(_matrix_div_t_left)
        /*01a0*/ 	.word	0x00000000


	//----- nvinfo : EIATTR_REGCOUNT
	.align		4
.L_86:
        /*01a4*/ 	.byte	0x04, 0x2f
        /*01a6*/ 	.short	(.L_88 - .L_87)
	.align		4
.L_87:
        /*01a8*/ 	.word	index@(_Z18_matrix_scalar_addPfS_fm)
        /*01ac*/ 	.word	0x0000000a


	//----- nvinfo : EIATTR_FRAME_SIZE
	.align		4
.L_88:
        /*01b0*/ 	.byte	0x04, 0x11
        /*01b2*/ 	.short	(.L_90 - .L_89)
	.align		4
.L_89:
        /*01b4*/ 	.word	index@(_Z18_matrix_scalar_addPfS_fm)
        /*01b8*/ 	.word	0x00000000


	//----- nvinfo : EIATTR_REGCOUNT
	.align		4
.L_90:
        /*01bc*/ 	.byte	0x04, 0x2f
        /*01be*/ 	.short	(.L_92 - .L_91)
	.align		4
.L_91:
        /*01c0*/ 	.word	index@(_Z18_matrix_scalar_subPfS_fm)
        /*01c4*/ 	.word	0x0000000a


	//----- nvinfo : EIATTR_FRAME_SIZE
	.align		4
.L_92:
        /*01c8*/ 	.byte	0x04, 0x11
        /*01ca*/ 	.short	(.L_94 - .L_93)
	.align		4
.L_93:
        /*01cc*/ 	.word	index@(_Z18_matrix_scalar_subPfS_fm)
        /*01d0*/ 	.word	0x00000000


	//----- nvinfo : EIATTR_REGCOUNT
	.align		4
.L_94:
        /*01d4*/ 	.byte	0x04, 0x2f
        /*01d6*/ 	.short	(.L_96 - .L_95)
	.align		4
.L_95:
        /*01d8*/ 	.word	index@(_Z18_matrix_scalar_mulPfS_fm)
        /*01dc*/ 	.word	0x0000000a


	//----- nvinfo : EIATTR_FRAME_SIZE
	.align		4
.L_96:
        /*01e0*/ 	.byte	0x04, 0x11
        /*01e2*/ 	.short	(.L_98 - .L_97)
	.align		4
.L_97:
        /*01e4*/ 	.word	index@(_Z18_matrix_scalar_mulPfS_fm)
        /*01e8*/ 	.word	0x00000000


	//----- nvinfo : EIATTR_REGCOUNT
	.align		4
.L_98:
        /*01ec*/ 	.byte	0x04, 0x2f
        /*01ee*/ 	.short	(.L_100 - .L_99)
	.align		4
.L_99:
        /*01f0*/ 	.word	index@(_Z18_matrix_scalar_divPfS_fm)
        /*01f4*/ 	.word	0x00000010


	//----- nvinfo : EIATTR_FRAME_SIZE
	.align		4
.L_100:
        /*01f8*/ 	.byte	0x04, 0x11
        /*01fa*/ 	.short	(.L_102 - .L_101)
	.align		4
.L_101:
        /*01fc*/ 	.word	index@($__internal_4_$__cuda_sm3x_div_rn_noftz_f32_slowpath)
        /*0200*/ 	.word	0x00000000


	//----- nvinfo : EIATTR_FRAME_SIZE
	.align		4
.L_102:
        /*0204*/ 	.byte	0x04, 0x11
        /*0206*/ 	.short	(.L_104 - .L_103)
	.align		4
.L_103:
        /*0208*/ 	.word	index@(_Z18_matrix_scalar_divPfS_fm)
        /*020c*/ 	.word	0x00000000


	//----- nvinfo : EIATTR_REGCOUNT
	.align		4
.L_104:
        /*0210*/ 	.byte	0x04, 0x2f
        /*0212*/ 	.short	(.L_106 - .L_105)
	.align		4
.L_105:
        /*0214*/ 	.word	index@(_Z18_scalar_matrix_subPffS_m)
        /*0218*/ 	.word	0x0000000a


	//----- nvinfo : EIATTR_FRAME_SIZE
	.align		4
.L_106:
        /*021c*/ 	.byte	0x04, 0x11
        /*021e*/ 	.short	(.L_108 - .L_107)
	.align		4
.L_107:
        /*0220*/ 	.word	index@(_Z18_scalar_matrix_subPffS_m)
        /*0224*/ 	.word	0x00000000


	//----- nvinfo : EIATTR_REGCOUNT
	.align		4
.L_108:
        /*0228*/ 	.byte	0x04, 0x2f
        /*022a*/ 	.short	(.L_110 - .L_109)
	.align		4
.L_109:
        /*022c*/ 	.word	index@(_Z18_scalar_matrix_divPffS_m)
        /*0230*/ 	.word	0x00000011


	//----- nvinfo : EIATTR_FRAME_SIZE
	.align		4
.L_110:
        /*0234*/ 	.byte	0x04, 0x11
        /*0236*/ 	.short	(.L_112 - .L_111)
	.align		4
.L_111:
        /*0238*/ 	.word	index@($__internal_3_$__cuda_sm3x_div_rn_noftz_f32_slowpath)
        /*023c*/ 	.word	0x00000000


	//----- nvinfo : EIATTR_FRAME_SIZE
	.align		4
.L_112:
        /*0240*/ 	.byte	0x04, 0x11
        /*0242*/ 	.short	(.L_114 - .L_113)
	.align		4
.L_113:
        /*0244*/ 	.word	index@(_Z18_scalar_matrix_divPffS_m)
        /*0248*/ 	.word	0x00000000


	//----- nvinfo : EIATTR_REGCOUNT
	.align		4
.L_114:
        /*024c*/ 	.byte	0x04, 0x2f
        /*024e*/ 	.short	(.L_116 - .L_115)
	.align		4
.L_115:
        /*0250*/ 	.word	index@(_Z7_sqwarePfS_m)
        /*0254*/ 	.word	0x0000000a


	//----- nvinfo : EIATTR_FRAME_SIZE
	.align		4
.L_116:
        /*0258*/ 	.byte	0x04, 0x11
        /*025a*/ 	.short	(.L_118 - .L_117)
	.align		4
.L_117:
        /*025c*/ 	.word	index@(_Z7_sqwarePfS_m)
        /*0260*/ 	.word	0x00000000


	//----- nvinfo : EIATTR_REGCOUNT
	.align		4
.L_118:
        /*0264*/ 	.byte	0x04, 0x2f
        /*0266*/ 	.short	(.L_120 - .L_119)
	.align		4
.L_119:
        /*0268*/ 	.word	index@(_Z11_matrix_negPfS_m)
        /*026c*/ 	.word	0x0000000a


	//----- nvinfo : EIATTR_FRAME_SIZE
	.align		4
.L_120:
        /*0270*/ 	.byte	0x04, 0x11
        /*0272*/ 	.short	(.L_122 - .L_121)
	.align		4
.L_121:
        /*0274*/ 	.word	index@(_Z11_matrix_negPfS_m)
        /*0278*/ 	.word	0x00000000


	//----- nvinfo : EIATTR_REGCOUNT
	.align		4
.L_122:
        /*027c*/ 	.byte	0x04, 0x2f
        /*027e*/ 	.short	(.L_124 - .L_123)
	.align		4
.L_123:
        /*0280*/ 	.word	index@(_Z11_leaky_reluPfS_m)
        /*0284*/ 	.word	0x0000000c


	//----- nvinfo : EIATTR_FRAME_SIZE
	.align		4
.L_124:
        /*0288*/ 	.byte	0x04, 0x11
        /*028a*/ 	.short	(.L_126 - .L_125)
	.align		4
.L_125:
        /*028c*/ 	.word	index@(_Z11_leaky_reluPfS_m)
        /*0290*/ 	.word	0x00000000


	//----- nvinfo : EIATTR_REGCOUNT
	.align		4
.L_126:
        /*0294*/ 	.byte	0x04, 0x2f
        /*0296*/ 	.short	(.L_128 - .L_127)
	.align		4
.L_127:
        /*0298*/ 	.word	index@(_Z17_leaky_relu_primePfS_m)
        /*029c*/ 	.word	0x0000000a


	//----- nvinfo : EIATTR_FRAME_SIZE
	.align		4
.L_128:
        /*02a0*/ 	.byte	0x04, 0x11
        /*02a2*/ 	.short	(.L_130 - .L_129)
	.align		4
.L_129:
        /*02a4*/ 	.word	index@(_Z17_leaky_relu_primePfS_m)
        /*02a8*/ 	.word	0x00000000


	//----- nvinfo : EIATTR_REGCOUNT
	.align		4
.L_130:
        /*02ac*/ 	.byte	0x04, 0x2f
        /*02ae*/ 	.short	(.L_132 - .L_131)
	.align		4
.L_131:
        /*02b0*/ 	.word	index@(_Z12_matrix_tanhPfS_m)
        /*02b4*/ 	.word	0x0000000d


	//----- nvinfo : EIATTR_FRAME_SIZE
	.align		4
.L_132:
        /*02b8*/ 	.byte	0x04, 0x11
        /*02ba*/ 	.short	(.L_134 - .L_133)
	.align		4
.L_133:
        /*02bc*/ 	.word	index@(_Z12_matrix_tanhPfS_m)
        /*02c0*/ 	.word	0x00000000


	//----- nvinfo : EIATTR_REGCOUNT
	.align		4
.L_134:
        /*02c4*/ 	.byte	0x04, 0x2f
        /*02c6*/ 	.short	(.L_136 - .L_135)
	.align		4
.L_135:
        /*02c8*/ 	.word	index@(_Z8_sigmoidPfS_m)
        /*02cc*/ 	.word	0x0000000f


	//----- nvinfo : EIATTR_FRAME_SIZE
	.align		4
.L_136:
        /*02d0*/ 	.byte	0x04, 0x11
        /*02d2*/ 	.short	(.L_138 - .L_137)
	.align		4
.L_137:
        /*02d4*/ 	.word	index@($__internal_2_$__cuda_sm20_rcp_rn_f32_slowpath)
        /*02d8*/ 	.word	0x00000000


	//----- nvinfo : EIATTR_FRAME_SIZE
	.align		4
.L_138:
        /*02dc*/ 	.byte	0x04, 0x11
        /*02de*/ 	.short	(.L_140 - .L_139)
	.align		4
.L_139:
        /*02e0*/ 	.word	index@(_Z8_sigmoidPfS_m)
        /*02e4*/ 	.word	0x00000000


	//----- nvinfo : EIATTR_REGCOUNT
	.align		4
.L_140:
        /*02e8*/ 	.byte	0x04, 0x2f
        /*02ea*/ 	.short	(.L_142 - .L_141)
	.align		4
.L_141:
        /*02ec*/ 	.word	index@(_Z19_init_curand_statesP17curandStateXORWOWmm)
        /*02f0*/ 	.word	0x0000001f


	//----- nvinfo : EIATTR_FRAME_SIZE
	.align		4
.L_142:
        /*02f4*/ 	.byte	0x04, 0x11
        /*02f6*/ 	.short	(.L_144 - .L_143)
	.align		4
.L_143:
        /*02f8*/ 	.word	index@(_Z19_init_curand_statesP17curandStateXORWOWmm)
        /*02fc*/ 	.word	0x00000000


	//----- nvinfo : EIATTR_REGCOUNT
	.align		4
.L_144:
        /*0300*/ 	.byte	0x04, 0x2f
        /*0302*/ 	.short	(.L_146 - .L_145)
	.align		4
.L_145:
        /*0304*/ 	.word	index@(_Z7_normalPfP17curandStateXORWOWm)
        /*0308*/ 	.word	0x00000014


	//----- nvinfo : EIATTR_FRAME_SIZE
	.align		4
.L_146:
        /*030c*/ 	.byte	0x04, 0x11
        /*030e*/ 	.short	(.L_148 - .L_147)
	.align		4
.L_147:
        /*0310*/ 	.word	index@($__internal_1_$__cuda_sm20_sqrt_rn_f32_slowpath)
        /*0314*/ 	.word	0x00000000


	//----- nvinfo : EIATTR_FRAME_SIZE
	.align		4
.L_148:
        /*0318*/ 	.byte	0x04, 0x11
        /*031a*/ 	.short	(.L_150 - .L_149)
	.align		4
.L_149:
        /*031c*/ 	.word	index@(_Z7_normalPfP17curandStateXORWOWm)
        /*0320*/ 	.word	0x00000000


	//----- nvinfo : EIATTR_REGCOUNT
	.align		4
.L_150:
        /*0324*/ 	.byte	0x04, 0x2f
        /*0326*/ 	.short	(.L_152 - .L_151)
	.align		4
.L_151:
        /*0328*/ 	.word	index@(_Z8_uniformPfP17curandStateXORWOWm)
        /*032c*/ 	.word	0x00000014


	//----- nvinfo : EIATTR_FRAME_SIZE
	.align		4
.L_152:
        /*0330*/ 	.byte	0x04, 0x11
        /*0332*/ 	.short	(.L_154 - .L_153)
	.align		4
.L_153:
        /*0334*/ 	.word	index@(_Z8_uniformPfP17curandStateXORWOWm)
        /*0338*/ 	.word	0x00000000


	//----- nvinfo : EIATTR_REGCOUNT
	.align		4
.L_154:
        /*033c*/ 	.byte	0x04, 0x2f
        /*033e*/ 	.short	(.L_156 - .L_155)
	.align		4
.L_155:
        /*0340*/ 	.word	index@(_Z12_forward_mlpPfS_S_S_mmm)
        /*0344*/ 	.word	0x00000020


	//----- nvinfo : EIATTR_FRAME_SIZE
	.align		4
.L_156:
        /*0348*/ 	.byte	0x04, 0x11
        /*034a*/ 	.short	(.L_158 - .L_157)
	.align		4
.L_157:
        /*034c*/ 	.word	index@(_Z12_forward_mlpPfS_S_S_mmm)
        /*0350*/ 	.word	0x00000000


	//----- nvinfo : EIATTR_REGCOUNT
	.align		4
.L_158:
        /*0354*/ 	.byte	0x04, 0x2f
        /*0356*/ 	.short	(.L_160 - .L_159)
	.align		4
.L_159:
        /*0358*/ 	.word	index@(_Z13_backward_mlpPfS_S_S_S_S_mmm)
        /*035c*/ 	.word	0x00000020


	//----- nvinfo : EIATTR_FRAME_SIZE
	.align		4
.L_160:
        /*0360*/ 	.byte	0x04, 0x11
        /*0362*/ 	.short	(.L_162 - .L_161)
	.align		4
.L_161:
        /*0364*/ 	.word	index@(_Z13_backward_mlpPfS_S_S_S_S_mmm)
        /*0368*/ 	.word	0x00000000


	//----- nvinfo : EIATTR_REGCOUNT
	.align		4
.L_162:
        /*036c*/ 	.byte	0x04, 0x2f
        /*036e*/ 	.short	(.L_164 - .L_163)
	.align		4
.L_163:
        /*0370*/ 	.word	index@(_Z14_update_paramsPfS_S_S_fmm)
        /*0374*/ 	.word	0x0000000c


	//----- nvinfo : EIATTR_FRAME_SIZE
	.align		4
.L_164:
        /*0378*/ 	.byte	0x04, 0x11
        /*037a*/ 	.short	(.L_166 - .L_165)
	.align		4
.L_165:
        /*037c*/ 	.word	index@(_Z14_update_paramsPfS_S_S_fmm)
        /*0380*/ 	.word	0x00000000


	//----- nvinfo : EIATTR_REGCOUNT
	.align		4
.L_166:
        /*0384*/ 	.byte	0x04, 0x2f
        /*0386*/ 	.short	(.L_168 - .L_167)
	.align		4
.L_167:
        /*0388*/ 	.word	index@(_Z20_backward_leaky_reluPfS_S_m)
        /*038c*/ 	.word	0x0000000d


	//----- nvinfo : EIATTR_FRAME_SIZE
	.align		4
.L_168:
        /*0390*/ 	.byte	0x04, 0x11
        /*0392*/ 	.short	(.L_170 - .L_169)
	.align		4
.L_169:
        /*0394*/ 	.word	index@(_Z20_backward_leaky_reluPfS_S_m)
        /*0398*/ 	.word	0x00000000


	//----- nvinfo : EIATTR_REGCOUNT
	.align		4
.L_170:
        /*039c*/ 	.byte	0x04, 0x2f
        /*039e*/ 	.short	(.L_172 - .L_171)
	.align		4
.L_171:
        /*03a0*/ 	.word	index@(_Z14_backward_tanhPfS_S_m)
        /*03a4*/ 	.word	0x0000000e


	//----- nvinfo : EIATTR_FRAME_SIZE
	.align		4
.L_172:
        /*03a8*/ 	.byte	0x04, 0x11
        /*03aa*/ 	.short	(.L_174 - .L_173)
	.align		4
.L_173:
        /*03ac*/ 	.word	index@(_Z14_backward_tanhPfS_S_m)
        /*03b0*/ 	.word	0x00000000


	//----- nvinfo : EIATTR_REGCOUNT
	.align		4
.L_174:
        /*03b4*/ 	.byte	0x04, 0x2f
        /*03b6*/ 	.short	(.L_176 - .L_175)
	.align		4
.L_175:
        /*03b8*/ 	.word	index@(_Z17_backward_sigmoidPfS_S_m)
        /*03bc*/ 	.word	0x0000000f


	//----- nvinfo : EIATTR_FRAME_SIZE
	.align		4
.L_176:
        /*03c0*/ 	.byte	0x04, 0x11
        /*03c2*/ 	.short	(.L_178 - .L_177)
	.align		4
.L_177:
        /*03c4*/ 	.word	index@($__internal_0_$__cuda_sm20_rcp_rn_f32_slowpath)
        /*03c8*/ 	.word	0x00000000


	//----- nvinfo : EIATTR_FRAME_SIZE
	.align		4
.L_178:
        /*03cc*/ 	.byte	0x04, 0x11
        /*03ce*/ 	.short	(.L_180 - .L_179)
	.align		4
.L_179:
        /*03d0*/ 	.word	index@(_Z17_backward_sigmoidPfS_S_m)
        /*03d4*/ 	.word	0x00000000


	//----- nvinfo : EIATTR_MIN_STACK_SIZE
	.align		4
.L_180:
        /*03d8*/ 	.byte	0x04, 0x12
        /*03da*/ 	.short	(.L_182 - .L_181)
	.align		4
.L_181:
        /*03dc*/ 	.word	index@(_Z17_backward_sigmoidPfS_S_m)
        /*03e0*/ 	.word	0x00000000


	//----- nvinfo : EIATTR_MIN_STACK_SIZE
	.align		4
.L_182:
        /*03e4*/ 	.byte	0x04, 0x12
        /*03e6*/ 	.short	(.L_184 - .L_183)
	.align		4
.L_183:
        /*03e8*/ 	.word	index@(_Z14_backward_tanhPfS_S_m)
        /*03ec*/ 	.word	0x00000000


	//----- nvinfo : EIATTR_MIN_STACK_SIZE
	.align		4
.L_184:
        /*03f0*/ 	.byte	0x04, 0x12
        /*03f2*/ 	.short	(.L_186 - .L_185)
	.align		4
.L_185:
        /*03f4*/ 	.word	index@(_Z20_backward_leaky_reluPfS_S_m)
        /*03f8*/ 	.word	0x00000000


	//----- nvinfo : EIATTR_MIN_STACK_SIZE
	.align		4
.L_186:
        /*03fc*/ 	.byte	0x04, 0x12
        /*03fe*/ 	.short	(.L_188 - .L_187)
	.align		4
.L_187:
        /*0400*/ 	.word	index@(_Z14_update_paramsPfS_S_S_fmm)
        /*0404*/ 	.word	0x00000000


	//----- nvinfo : EIATTR_MIN_STACK_SIZE
	.align		4
.L_188:
        /*0408*/ 	.byte	0x04, 0x12
        /*040a*/ 	.short	(.L_190 - .L_189)
	.align		4
.L_189:
        /*040c*/ 	.word	index@(_Z13_backward_mlpPfS_S_S_S_S_mmm)
        /*0410*/ 	.word	0x00000000


	//----- nvinfo : EIATTR_MIN_STACK_SIZE
	.align		4
.L_190:
        /*0414*/ 	.byte	0x04, 0x12
        /*0416*/ 	.short	(.L_192 - .L_191)
	.align		4
.L_191:
        /*0418*/ 	.word	index@(_Z12_forward_mlpPfS_S_S_mmm)
        /*041c*/ 	.word	0x00000000


	//----- nvinfo : EIATTR_MIN_STACK_SIZE
	.align		4
.L_192:
        /*0420*/ 	.byte	0x04, 0x12
        /*0422*/ 	.short	(.L_194 - .L_193)
	.align		4
.L_193:
        /*0424*/ 	.word	index@(_Z8_uniformPfP17curandStateXORWOWm)
        /*0428*/ 	.word	0x00000000


	//----- nvinfo : EIATTR_MIN_STACK_SIZE
	.align		4
.L_194:
        /*042c*/ 	.byte	0x04, 0x12
        /*042e*/ 	.short	(.L_196 - .L_195)
	.align		4
.L_195:
        /*0430*/ 	.word	index@(_Z7_normalPfP17curandStateXORWOWm)
        /*0434*/ 	.word	0x00000000


	//----- nvinfo : EIATTR_MIN_STACK_SIZE
	.align		4
.L_196:
        /*0438*/ 	.byte	0x04, 0x12
        /*043a*/ 	.short	(.L_198 - .L_197)
	.align		4
.L_197:
        /*043c*/ 	.word	index@(_Z19_init_curand_statesP17curandStateXORWOWmm)
        /*0440*/ 	.word	0x00000000


	//----- nvinfo : EIATTR_MIN_STACK_SIZE
	.align		4
.L_198:
        /*0444*/ 	.byte	0x04, 0x12
        /*0446*/ 	.short	(.L_200 - .L_199)
	.align		4
.L_199:
        /*0448*/ 	.word	index@(_Z8_sigmoidPfS_m)
        /*044c*/ 	.word	0x00000000


	//----- nvinfo : EIATTR_MIN_STACK_SIZE
	.align		4
.L_200:
        /*0450*/ 	.byte	0x04, 0x12
        /*0452*/ 	.short	(.L_202 - .L_201)
	.align		4
.L_201:
        /*0454*/ 	.word	index@(_Z12_matrix_tanhPfS_m)
        /*0458*/ 	.word	0x00000000


	//----- nvinfo : EIATTR_MIN_STACK_SIZE
	.align		4
.L_202:
        /*045c*/ 	.byte	0x04, 0x12
        /*045e*/ 	.short	(.L_204 - .L_203)
	.align		4
.L_203:
        /*0460*/ 	.word	index@(_Z17_leaky_relu_primePfS_m)
        /*0464*/ 	.word	0x00000000


	//----- nvinfo : EIATTR_MIN_STACK_SIZE
	.align		4
.L_204:
        /*0468*/ 	.byte	0x04, 0x12
        /*046a*/ 	.short	(.L_206 - .L_205)
	.align		4
.L_205:
        /*046c*/ 	.word	index@(_Z11_leaky_reluPfS_m)
        /*0470*/ 	.word	0x00000000


	//----- nvinfo : EIATTR_MIN_STACK_SIZE
	.align		4
.L_206:
        /*0474*/ 	.byte	0x04, 0x12
        /*0476*/ 	.short	(.L_208 - .L_207)
	.align		4
.L_207:
        /*0478*/ 	.word	index@(_Z11_matrix_negPfS_m)
        /*047c*/ 	.word	0x00000000


	//----- nvinfo : EIATTR_MIN_STACK_SIZE
	.align		4
.L_208:
        /*0480*/ 	.byte	0x04, 0x12
        /*0482*/ 	.short	(.L_210 - .L_209)
	.align		4
.L_209:
        /*0484*/ 	.word	index@(_Z7_sqwarePfS_m)
        /*0488*/ 	.word	0x00000000


	//----- nvinfo : EIATTR_MIN_STACK_SIZE
	.align		4
.L_210:
        /*048c*/ 	.byte	0x04, 0x12
        /*048e*/ 	.short	(.L_212 - .L_211)
	.align		4
.L_211:
        /*0490*/ 	.word	index@(_Z18_scalar_matrix_divPffS_m)
        /*0494*/ 	.word	0x00000000


	//----- nvinfo : EIATTR_MIN_STACK_SIZE
	.align		4
.L_212:
        /*0498*/ 	.byte	0x04, 0x12
        /*049a*/ 	.short	(.L_214 - .L_213)
	.align		4
.L_213:
        /*049c*/ 	.word	index@(_Z18_scalar_matrix_subPffS_m)
        /*04a0*/ 	.word	0x00000000


	//----- nvinfo : EIATTR_MIN_STACK_SIZE
	.align		4
.L_214:
        /*04a4*/ 	.byte	0x04, 0x12
        /*04a6*/ 	.short	(.L_216 - .L_215)
	.align		4
.L_215:
        /*04a8*/ 	.word	index@(_Z18_matrix_scalar_divPfS_fm)
        /*04ac*/ 	.word	0x00000000


	//----- nvinfo : EIATTR_MIN_STACK_SIZE
	.align		4
.L_216:
        /*04b0*/ 	.byte	0x04, 0x12
        /*04b2*/ 	.short	(.L_218 - .L_217)
	.align		4
.L_217:
        /*04b4*/ 	.word	index@(_Z18_matrix_scalar_mulPfS_fm)
        /*04b8*/ 	.word	0x00000000


	//----- nvinfo : EIATTR_MIN_STACK_SIZE
	.align		4
.L_218:
        /*04bc*/ 	.byte	0x04, 0x12
        /*04be*/ 	.short	(.L_220 - .L_219)
	.align		4
.L_219:
        /*04c0*/ 	.word	index@(_Z18_matrix_scalar_subPfS_fm)
        /*04c4*/ 	.word	0x00000000


	//----- nvinfo : EIATTR_MIN_STACK_SIZE
	.align		4
.L_220:
        /*04c8*/ 	.byte	0x04, 0x12
        /*04ca*/ 	.short	(.L_222 - .L_221)
	.align		4
.L_221:
        /*04cc*/ 	.word	index@(_Z18_matrix_scalar_addPfS_fm)
        /*04d0*/ 	.word	0x00000000


	//----- nvinfo : EIATTR_MIN_STACK_SIZE
	.align		4
.L_222:
        /*04d4*/ 	.byte	0x04, 0x12
        /*04d6*/ 	.short	(.L_224 - .L_223)
	.align		4
.L_223:
        /*04d8*/ 	.word	index@(_matrix_div_t_left)
        /*04dc*/ 	.word	0x00000000


	//----- nvinfo : EIATTR_MIN_STACK_SIZE
	.align		4
.L_224:
        /*04e0*/ 	.byte	0x04, 0x12
        /*04e2*/ 	.short	(.L_226 - .L_225)
	.align		4
.L_225:
        /*04e4*/ 	.word	index@(_matrix_sub_t_left)
        /*04e8*/ 	.word	0x00000000


	//----- nvinfo : EIATTR_MIN_STACK_SIZE
	.align		4
.L_226:
        /*04ec*/ 	.byte	0x04, 0x12
        /*04ee*/ 	.short	(.L_228 - .L_227)
	.align		4
.L_227:
        /*04f0*/ 	.word	index@(_matrix_div_t_right)
        /*04f4*/ 	.word	0x00000000


	//----- nvinfo : EIATTR_MIN_STACK_SIZE
	.align		4
.L_228:
        /*04f8*/ 	.byte	0x04, 0x12
        /*04fa*/ 	.short	(.L_230 - .L_229)
	.align		4
.L_229:
        /*04fc*/ 	.word	index@(_matrix_mul_t_right)
        /*0500*/ 	.word	0x00000000


	//----- nvinfo : EIATTR_MIN_STACK_SIZE
	.align		4
.L_230:
        /*0504*/ 	.byte	0x04, 0x12
        /*0506*/ 	.short	(.L_232 - .L_231)
	.align		4
.L_231:
        /*0508*/ 	.word	index@(_matrix_sub_t_right)
        /*050c*/ 	.word	0x00000000


	//----- nvinfo : EIATTR_MIN_STACK_SIZE
	.align		4
.L_232:
        /*0510*/ 	.byte	0x04, 0x12
        /*0512*/ 	.short	(.L_234 - .L_233)
	.align		4
.L_233:
        /*0514*/ 	.word	index@(_matrix_add_t_right)
        /*0518*/ 	.word	0x00000000


	//----- nvinfo : EIATTR_MIN_STACK_SIZE
	.align		4
.L_234:
        /*051c*/ 	.byte	0x04, 0x12
        /*051e*/ 	.short	(.L_236 - .L_235)
	.align		4
.L_235:
        /*0520*/ 	.word	index@(_matrix_div_flat)
        /*0524*/ 	.word	0x00000000


	//----- nvinfo : EIATTR_MIN_STACK_SIZE
	.align		4
.L_236:
        /*0528*/ 	.byte	0x04, 0x12
        /*052a*/ 	.short	(.L_238 - .L_237)
	.align		4
.L_237:
        /*052c*/ 	.word	index@(_matrix_mul_flat)
        /*0530*/ 	.word	0x00000000


	//----- nvinfo : EIATTR_MIN_STACK_SIZE
	.align		4
.L_238:
        /*0534*/ 	.byte	0x04, 0x12
        /*0536*/ 	.short	(.L_240 - .L_239)
	.align		4
.L_239:
        /*0538*/ 	.word	index@(_matrix_sub_flat)
        /*053c*/ 	.word	0x00000000


	//----- nvinfo : EIATTR_MIN_STACK_SIZE
	.align		4
.L_240:
        /*0540*/ 	.byte	0x04, 0x12
        /*0542*/ 	.short	(.L_242 - .L_241)
	.align		4
.L_241:
        /*0544*/ 	.word	index@(_matrix_add_flat)
        /*0548*/ 	.word	0x00000000
.L_242:


//--------------------- .nv.compat                --------------------------
	.section	.nv.compat,"",@"SHT_CUDA_COMPAT_INFO"
	.align	4
        /*0000*/ 	.byte	0x02, 0x09, 0x00, 0x00, 0x02, 0x02, 0x01, 0x00, 0x02, 0x05, 0x05, 0x00, 0x03, 0x07, 0x01, 0x01
        /*0010*/ 	.byte	0x02, 0x03, 0x00, 0x00, 0x02, 0x06, 0x01, 0x00, 0x04, 0x0b, 0x08, 0x00, 0x01, 0x00, 0x00, 0x00
        /*0020*/ 	.byte	0x00, 0x00, 0x00, 0x00


//--------------------- .nv.info._Z17_backward_sigmoidPfS_S_m --------------------------
	.section	.nv.info._Z17_backward_sigmoidPfS_S_m,"",@"SHT_CUDA_INFO"
	.sectionflags	@""
	.align	4


	//----- nvinfo : EIATTR_CUDA_API_VERSION
	.align		4
        /*0000*/ 	.byte	0x04, 0x37
        /*0002*/ 	.short	(.L_244 - .L_243)
.L_243:
        /*0004*/ 	.word	0x00000082


	//----- nvinfo : EIATTR_KPARAM_INFO
	.align		4
.L_244:
        /*0008*/ 	.byte	0x04, 0x17
        /*000a*/ 	.short	(.L_246 - .L_245)
.L_245:
        /*000c*/ 	.word	0x00000000
        /*0010*/ 	.short	0x0003
        /*0012*/ 	.short	0x0018
        /*0014*/ 	.byte	0x00, 0xf0, 0x21, 0x00


	//----- nvinfo : EIATTR_KPARAM_INFO
	.align		4
.L_246:
        /*0018*/ 	.byte	0x04, 0x17
        /*001a*/ 	.short	(.L_248 - .L_247)
.L_247:
        /*001c*/ 	.word	0x00000000
        /*0020*/ 	.short	0x0002
        /*0022*/ 	.short	0x0010
        /*0024*/ 	.byte	0x00, 0xf5, 0x21, 0x00


	//----- nvinfo : EIATTR_KPARAM_INFO
	.align		4
.L_248:
        /*0028*/ 	.byte	0x04, 0x17
        /*002a*/ 	.short	(.L_250 - .L_249)
.L_249:
        /*002c*/ 	.word	0x00000000
        /*0030*/ 	.short	0x0001
        /*0032*/ 	.short	0x0008
        /*0034*/ 	.byte	0x00, 0xf5, 0x21, 0x00


	//----- nvinfo : EIATTR_KPARAM_INFO
	.align		4
.L_250:
        /*0038*/ 	.byte	0x04, 0x17
        /*003a*/ 	.short	(.L_252 - .L_251)
.L_251:
        /*003c*/ 	.word	0x00000000
        /*0040*/ 	.short	0x0000
        /*0042*/ 	.short	0x0000
        /*0044*/ 	.byte	0x00, 0xf5, 0x21, 0x00


	//----- nvinfo : EIATTR_SPARSE_MMA_MASK
	.align		4
.L_252:
        /*0048*/ 	.byte	0x03, 0x50
        /*004a*/ 	.short	0x0000


	//----- nvinfo : EIATTR_MAXREG_COUNT
	.align		4
        /*004c*/ 	.byte	0x03, 0x1b
        /*004e*/ 	.short	0x00ff


	//----- nvinfo : EIATTR_MERCURY_ISA_VERSION
	.align		4
        /*0050*/ 	.byte	0x03, 0x5f
        /*0052*/ 	.short	0x0101


	//----- nvinfo : EIATTR_VRC_CTA_INIT_COUNT
	.align		4
        /*0054*/ 	.byte	0x02, 0x4a
	.zero		1
	.zero		1


	//----- nvinfo : EIATTR_EXIT_INSTR_OFFSETS
	.align		4
        /*0058*/ 	.byte	0x04, 0x1c
        /*005a*/ 	.short	(.L_254 - .L_253)


	//   ....[0]....
.L_253:
        /*005c*/ 	.word	0x00000090


	//   ....[1]....
        /*0060*/ 	.word	0x00000340


	//----- nvinfo : EIATTR_CRS_STACK_SIZE
	.align		4
.L_254:
        /*0064*/ 	.byte	0x04, 0x1e
        /*0066*/ 	.short	(.L_256 - .L_255)
.L_255:
        /*0068*/ 	.word	0x00000000


	//----- nvinfo : EIATTR_CBANK_PARAM_SIZE
	.align		4
.L_256:
        /*006c*/ 	.byte	0x03, 0x19
        /*006e*/ 	.short	0x0020


	//----- nvinfo : EIATTR_PARAM_CBANK
	.align		4
        /*0070*/ 	.byte	0x04, 0x0a
        /*0072*/ 	.short	(.L_258 - .L_257)
	.align		4
.L_257:
        /*0074*/ 	.word	index@(.nv.constant0._Z17_backward_sigmoidPfS_S_m)
        /*0078*/ 	.short	0x0380
        /*007a*/ 	.short	0x0020


	//----- nvinfo : EIATTR_SW_WAR
	.align		4
.L_258:
        /*007c*/ 	.byte	0x04, 0x36
        /*007e*/ 	.short	(.L_260 - .L_259)
.L_259:
        /*0080*/ 	.word	0x00000008
.L_260:


//--------------------- .nv.info._Z14_backward_tanhPfS_S_m --------------------------
	.section	.nv.info._Z14_backward_tanhPfS_S_m,"",@"SHT_CUDA_INFO"
	.sectionflags	@""
	.align	4


	//----- nvinfo : EIATTR_CUDA_API_VERSION
	.align		4
        /*0000*/ 	.byte	0x04, 0x37
        /*0002*/ 	.short	(.L_262 - .L_261)
.L_261:
        /*0004*/ 	.word	0x00000082


	//----- nvinfo : EIATTR_KPARAM_INFO
	.align		4
.L_262:
        /*0008*/ 	.byte	0x04, 0x17
        /*000a*/ 	.short	(.L_264 - .L_263)
.L_263:
        /*000c*/ 	.word	0x00000000
        /*0010*/ 	.short	0x0003
        /*0012*/ 	.short	0x0018
        /*0014*/ 	.byte	0x00, 0xf0, 0x21, 0x00


	//----- nvinfo : EIATTR_KPARAM_INFO
	.align		4
.L_264:
        /*0018*/ 	.byte	0x04, 0x17
        /*001a*/ 	.short	(.L_266 - .L_265)
.L_265:
        /*001c*/ 	.word	0x00000000
        /*0020*/ 	.short	0x0002
        /*0022*/ 	.short	0x0010
        /*0024*/ 	.byte	0x00, 0xf5, 0x21, 0x00


	//----- nvinfo : EIATTR_KPARAM_INFO
	.align		4
.L_266:
        /*0028*/ 	.byte	0x04, 0x17
        /*002a*/ 	.short	(.L_268 - .L_267)
.L_267:
        /*002c*/ 	.word	0x00000000
        /*0030*/ 	.short	0x0001
        /*0032*/ 	.short	0x0008
        /*0034*/ 	.byte	0x00, 0xf5, 0x21, 0x00


	//----- nvinfo : EIATTR_KPARAM_INFO
	.align		4
.L_268:
        /*0038*/ 	.byte	0x04, 0x17
        /*003a*/ 	.short	(.L_270 - .L_269)
.L_269:
        /*003c*/ 	.word	0x00000000
        /*0040*/ 	.short	0x0000
        /*0042*/ 	.short	0x0000
        /*0044*/ 	.byte	0x00, 0xf5, 0x21, 0x00


	//----- nvinfo : EIATTR_SPARSE_MMA_MASK
	.align		4
.L_270:
        /*0048*/ 	.byte	0x03, 0x50
        /*004a*/ 	.short	0x0000


	//----- nvinfo : EIATTR_MAXREG_COUNT
	.align		4
        /*004c*/ 	.byte	0x03, 0x1b
        /*004e*/ 	.short	0x00ff


	//----- nvinfo : EIATTR_MERCURY_ISA_VERSION
	.align		4
        /*0050*/ 	.byte	0x03, 0x5f
        /*0052*/ 	.short	0x0101


	//----- nvinfo : EIATTR_VRC_CTA_INIT_COUNT
	.align		4
        /*0054*/ 	.byte	0x02, 0x4a
	.zero		1
	.zero		1


	//----- nvinfo : EIATTR_EXIT_INSTR_OFFSETS
	.align		4
        /*0058*/ 	.byte	0x04, 0x1c
        /*005a*/ 	.short	(.L_272 - .L_271)


	//   ....[0]....
.L_271:
        /*005c*/ 	.word	0x00000090


	//   ....[1]....
        /*0060*/ 	.word	0x000002b0


	//----- nvinfo : EIATTR_CBANK_PARAM_SIZE
	.align		4
.L_272:
        /*0064*/ 	.byte	0x03, 0x19
        /*0066*/ 	.short	0x0020


	//----- nvinfo : EIATTR_PARAM_CBANK
	.align		4
        /*0068*/ 	.byte	0x04, 0x0a
        /*006a*/ 	.short	(.L_274 - .L_273)
	.align		4
.L_273:
        /*006c*/ 	.word	index@(.nv.constant0._Z14_backward_tanhPfS_S_m)
        /*0070*/ 	.short	0x0380
        /*0072*/ 	.short	0x0020


	//----- nvinfo : EIATTR_SW_WAR
	.align		4
.L_274:
        /*0074*/ 	.byte	0x04, 0x36
        /*0076*/ 	.short	(.L_276 - .L_275)
.L_275:
        /*0078*/ 	.word	0x00000008
.L_276:


//--------------------- .nv.info._Z20_backward_leaky_reluPfS_S_m --------------------------
	.section	.nv.info._Z20_backward_leaky_reluPfS_S_m,"",@"SHT_CUDA_INFO"
	.sectionflags	@""
	.align	4


	//----- nvinfo : EIATTR_CUDA_API_VERSION
	.align		4
        /*0000*/ 	.byte	0x04, 0x37
        /*0002*/ 	.short	(.L_278 - .L_277)
.L_277:
        /*0004*/ 	.word	0x00000082


	//----- nvinfo : EIATTR_KPARAM_INFO
	.align		4
.L_278:
        /*0008*/ 	.byte	0x04, 0x17
        /*000a*/ 	.short	(.L_280 - .L_279)
.L_279:
        /*000c*/ 	.word	0x00000000
        /*0010*/ 	.short	0x0003
        /*0012*/ 	.short	0x0018
        /*0014*/ 	.byte	0x00, 0xf0, 0x21, 0x00


	//----- nvinfo : EIATTR_KPARAM_INFO
	.align		4
.L_280:
        /*0018*/ 	.byte	0x04, 0x17
        /*001a*/ 	.short	(.L_282 - .L_281)
.L_281:
        /*001c*/ 	.word	0x00000000
        /*0020*/ 	.short	0x0002
        /*0022*/ 	.short	0x0010
        /*0024*/ 	.byte	0x00, 0xf5, 0x21, 0x00


	//----- nvinfo : EIATTR_KPARAM_INFO
	.align		4
.L_282:
        /*0028*/ 	.byte	0x04, 0x17
        /*002a*/ 	.short	(.L_284 - .L_283)
.L_283:
        /*002c*/ 	.word	0x00000000
        /*0030*/ 	.short	0x0001
        /*0032*/ 	.short	0x0008
        /*0034*/ 	.byte	0x00, 0xf5, 0x21, 0x00


	//----- nvinfo : EIATTR_KPARAM_INFO
	.align		4
.L_284:
        /*0038*/ 	.byte	0x04, 0x17
        /*003a*/ 	.short	(.L_286 - .L_285)
.L_285:
        /*003c*/ 	.word	0x00000000
        /*0040*/ 	.short	0x0000
        /*0042*/ 	.short	0x0000
        /*0044*/ 	.byte	0x00, 0xf5, 0x21, 0x00


	//----- nvinfo : EIATTR_SPARSE_MMA_MASK
	.align		4
.L_286:
        /*0048*/ 	.byte	0x03, 0x50
        /*004a*/ 	.short	0x0000


	//----- nvinfo : EIATTR_MAXREG_COUNT
	.align		4
        /*004c*/ 	.byte	0x03, 0x1b
        /*004e*/ 	.short	0x00ff


	//----- nvinfo : EIATTR_MERCURY_ISA_VERSION
	.align		4
        /*0050*/ 	.byte	0x03, 0x5f
        /*0052*/ 	.short	0x0101


	//----- nvinfo : EIATTR_VRC_CTA_INIT_COUNT
	.align		4
        /*0054*/ 	.byte	0x02, 0x4a
	.zero		1
	.zero		1


	//----- nvinfo : EIATTR_EXIT_INSTR_OFFSETS
	.align		4
        /*0058*/ 	.byte	0x04, 0x1c
        /*005a*/ 	.short	(.L_288 - .L_287)


	//   ....[0]....
.L_287:
        /*005c*/ 	.word	0x00000090


	//   ....[1]....
        /*0060*/ 	.word	0x000001f0


	//----- nvinfo : EIATTR_CBANK_PARAM_SIZE
	.align		4
.L_288:
        /*0064*/ 	.byte	0x03, 0x19
        /*0066*/ 	.short	0x0020


	//----- nvinfo : EIATTR_PARAM_CBANK
	.align		4
        /*0068*/ 	.byte	0x04, 0x0a
        /*006a*/ 	.short	(.L_290 - .L_289)
	.align		4
.L_289:
        /*006c*/ 	.word	index@(.nv.constant0._Z20_backward_leaky_reluPfS_S_m)
        /*0070*/ 	.short	0x0380
        /*0072*/ 	.short	0x0020


	//----- nvinfo : EIATTR_SW_WAR
	.align		4
.L_290:
        /*0074*/ 	.byte	0x04, 0x36
        /*0076*/ 	.short	(.L_292 - .L_291)
.L_291:
        /*0078*/ 	.word	0x00000008
.L_292:


//--------------------- .nv.info._Z14_update_paramsPfS_S_S_fmm --------------------------
	.section	.nv.info._Z14_update_paramsPfS_S_S_fmm,"",@"SHT_CUDA_INFO"
	.sectionflags	@""
	.align	4


	//----- nvinfo : EIATTR_CUDA_API_VERSION
	.align		4
        /*0000*/ 	.byte	0x04, 0x37
        /*0002*/ 	.short	(.L_294 - .L_293)
.L_293:
        /*0004*/ 	.word	0x00000082


	//----- nvinfo : EIATTR_KPARAM_INFO
	.align		4
.L_294:
        /*0008*/ 	.byte	0x04, 0x17
        /*000a*/ 	.short	(.L_296 - .L_295)
.L_295:
        /*000c*/ 	.word	0x00000000
        /*0010*/ 	.short	0x0006
        /*0012*/ 	.short	0x0030
        /*0014*/ 	.byte	0x00, 0xf0, 0x21, 0x00


	//----- nvinfo : EIATTR_KPARAM_INFO
	.align		4
.L_296:
        /*0018*/ 	.byte	0x04, 0x17
        /*001a*/ 	.short	(.L_298 - .L_297)
.L_297:
        /*001c*/ 	.word	0x00000000
        /*0020*/ 	.short	0x0005
        /*0022*/ 	.short	0x0028
        /*0024*/ 	.byte	0x00, 0xf0, 0x21, 0x00


	//----- nvinfo : EIATTR_KPARAM_INFO
	.align		4
.L_298:
        /*0028*/ 	.byte	0x04, 0x17
        /*002a*/ 	.short	(.L_300 - .L_299)
.L_299:
        /*002c*/ 	.word	0x00000000
        /*0030*/ 	.short	0x0004
        /*0032*/ 	.short	0x0020
        /*0034*/ 	.byte	0x00, 0xf0, 0x11, 0x00


	//----- nvinfo : EIATTR_KPARAM_INFO
	.align		4
.L_300:
        /*0038*/ 	.byte	0x04, 0x17
        /*003a*/ 	.short	(.L_302 - .L_301)
.L_301:
        /*003c*/ 	.word	0x00000000
        /*0040*/ 	.short	0x0003
        /*0042*/ 	.short	0x0018
        /*0044*/ 	.byte	0x00, 0xf5, 0x21, 0x00


	//----- nvinfo : EIATTR_KPARAM_INFO
	.align		4
.L_302:
        /*0048*/ 	.byte	0x04, 0x17
        /*004a*/ 	.short	(.L_304 - .L_303)
.L_303:
        /*004c*/ 	.word	0x00000000
        /*0050*/ 	.short	0x0002
        /*0052*/ 	.short	0x0010
        /*0054*/ 	.byte	0x00, 0xf5, 0x21, 0x00


	//----- nvinfo : EIATTR_KPARAM_INFO
	.align		4
.L_304:
        /*0058*/ 	.byte	0x04, 0x17
        /*005a*/ 	.short	(.L_306 - .L_305)
.L_305:
        /*005c*/ 	.word	0x00000000
        /*0060*/ 	.short	0x0001
        /*0062*/ 	.short	0x0008
        /*0064*/ 	.byte	0x00, 0xf5, 0x21, 0x00


	//----- nvinfo : EIATTR_KPARAM_INFO
	.align		4
.L_306:
        /*0068*/ 	.byte	0x04, 0x17
        /*006a*/ 	.short	(.L_308 - .L_307)
.L_307:
        /*006c*/ 	.word	0x00000000
        /*0070*/ 	.short	0x0000
        /*0072*/ 	.short	0x0000
        /*0074*/ 	.byte	0x00, 0xf5, 0x21, 0x00


	//----- nvinfo : EIATTR_SPARSE_MMA_MASK
	.align		4
.L_308:
        /*0078*/ 	.byte	0x03, 0x50
        /*007a*/ 	.short	0x0000


	//----- nvinfo : EIATTR_MAXREG_COUNT
	.align		4
        /*007c*/ 	.byte	0x03, 0x1b
        /*007e*/ 	.short	0x00ff


	//----- nvinfo : EIATTR_MERCURY_ISA_VERSION
	.align		4
        /*0080*/ 	.byte	0x03, 0x5f
        /*0082*/ 	.short	0x0101


	//----- nvinfo : EIATTR_VRC_CTA_INIT_COUNT
	.align		4
        /*0084*/ 	.byte	0x02, 0x4a
	.zero		1
	.zero		1


	//----- nvinfo : EIATTR_EXIT_INSTR_OFFSETS
	.align		4
        /*0088*/ 	.byte	0x04, 0x1c
        /*008a*/ 	.short	(.L_310 - .L_309)


	//   ....[0]....
.L_309:
        /*008c*/ 	.word	0x00000230


	//   ....[1]....
        /*0090*/ 	.word	0x00000300


	//----- nvinfo : EIATTR_CRS_STACK_SIZE
	.align		4
.L_310:
        /*0094*/ 	.byte	0x04, 0x1e
        /*0096*/ 	.short	(.L_312 - .L_311)
.L_311:
        /*0098*/ 	.word	0x00000000


	//----- nvinfo : EIATTR_CBANK_PARAM_SIZE
	.align		4
.L_312:
        /*009c*/ 	.byte	0x03, 0x19
        /*009e*/ 	.short	0x0038


	//----- nvinfo : EIATTR_PARAM_CBANK
	.align		4
        /*00a0*/ 	.byte	0x04, 0x0a
        /*00a2*/ 	.short	(.L_314 - .L_313)
	.align		4
.L_313:
        /*00a4*/ 	.word	index@(.nv.constant0._Z14_update_paramsPfS_S_S_fmm)
        /*00a8*/ 	.short	0x0380
        /*00aa*/ 	.short	0x0038


	//----- nvinfo : EIATTR_SW_WAR
	.align		4
.L_314:
        /*00ac*/ 	.byte	0x04, 0x36
        /*00ae*/ 	.short	(.L_316 - .L_315)
.L_315:
        /*00b0*/ 	.word	0x00000008
.L_316:


//--------------------- .nv.info._Z13_backward_mlpPfS_S_S_S_S_mmm --------------------------
	.section	.nv.info._Z13_backward_mlpPfS_S_S_S_S_mmm,"",@"SHT_CUDA_INFO"
	.sectionflags	@""
	.align	4


	//----- nvinfo : EIATTR_CUDA_API_VERSION
	.align		4
        /*0000*/ 	.byte	0x04, 0x37
        /*0002*/ 	.short	(.L_318 - .L_317)
.L_317:
        /*0004*/ 	.word	0x00000082


	//----- nvinfo : EIATTR_KPARAM_INFO
	.align		4
.L_318:
        /*0008*/ 	.byte	0x04, 0x17
        /*000a*/ 	.short	(.L_320 - .L_319)
.L_319:
        /*000c*/ 	.word	0x00000000
        /*0010*/ 	.short	0x0008
        /*0012*/ 	.short	0x0040
        /*0014*/ 	.byte	0x00, 0xf0, 0x21, 0x00


	//----- nvinfo : EIATTR_KPARAM_INFO
	.align		4
.L_320:
        /*0018*/ 	.byte	0x04, 0x17
        /*001a*/ 	.short	(.L_322 - .L_321)
.L_321:
        /*001c*/ 	.word	0x00000000
        /*0020*/ 	.short	0x0007
        /*0022*/ 	.short	0x0038
        /*0024*/ 	.byte	0x00, 0xf0, 0x21, 0x00


	//----- nvinfo : EIATTR_KPARAM_INFO
	.align		4
.L_322:
        /*0028*/ 	.byte	0x04, 0x17
        /*002a*/ 	.short	(.L_324 - .L_323)
.L_323:
        /*002c*/ 	.word	0x00000000
        /*0030*/ 	.short	0x0006
        /*0032*/ 	.short	0x0030
        /*0034*/ 	.byte	0x00, 0xf0, 0x21, 0x00


	//----- nvinfo : EIATTR_KPARAM_INFO
	.align		4
.L_324:
        /*0038*/ 	.byte	0x04, 0x17
        /*003a*/ 	.short	(.L_326 - .L_325)
.L_325:
        /*003c*/ 	.word	0x00000000
        /*0040*/ 	.short	0x0005
        /*0042*/ 	.short	0x0028
        /*0044*/ 	.byte	0x00, 0xf5, 0x21, 0x00


	//----- nvinfo : EIATTR_KPARAM_INFO
	.align		4
.L_326:
        /*0048*/ 	.byte	0x04, 0x17
        /*004a*/ 	.short	(.L_328 - .L_327)
.L_327:
        /*004c*/ 	.word	0x00000000
        /*0050*/ 	.short	0x0004
        /*0052*/ 	.short	0x0020
        /*0054*/ 	.byte	0x00, 0xf5, 0x21, 0x00


	//----- nvinfo : EIATTR_KPARAM_INFO
	.align		4
.L_328:
        /*0058*/ 	.byte	0x04, 0x17
        /*005a*/ 	.short	(.L_330 - .L_329)
.L_329:
        /*005c*/ 	.word	0x00000000
        /*0060*/ 	.short	0x0003
        /*0062*/ 	.short	0x0018
        /*0064*/ 	.byte	0x00, 0xf5, 0x21, 0x00


	//----- nvinfo : EIATTR_KPARAM_INFO
	.align		4
.L_330:
        /*0068*/ 	.byte	0x04, 0x17
        /*006a*/ 	.short	(.L_332 - .L_331)
.L_331:
        /*006c*/ 	.word	0x00000000
        /*0070*/ 	.short	0x0002
        /*0072*/ 	.short	0x0010
        /*0074*/ 	.byte	0x00, 0xf5, 0x21, 0x00


	//----- nvinfo : EIATTR_KPARAM_INFO
	.align		4
.L_332:
        /*0078*/ 	.byte	0x04, 0x17
        /*007a*/ 	.short	(.L_334 - .L_333)
.L_333:
        /*007c*/ 	.word	0x00000000
        /*0080*/ 	.short	0x0001
        /*0082*/ 	.short	0x0008
        /*0084*/ 	.byte	0x00, 0xf5, 0x21, 0x00


	//----- nvinfo : EIATTR_KPARAM_INFO
	.align		4
.L_334:
        /*0088*/ 	.byte	0x04, 0x17
        /*008a*/ 	.short	(.L_336 - .L_335)
.L_335:
        /*008c*/ 	.word	0x00000000
        /*0090*/ 	.short	0x0000
        /*0092*/ 	.short	0x0000
        /*0094*/ 	.byte	0x00, 0xf5, 0x21, 0x00


	//----- nvinfo : EIATTR_SPARSE_MMA_MASK
	.align		4
.L_336:
        /*0098*/ 	.byte	0x03, 0x50
        /*009a*/ 	.short	0x0000


	//----- nvinfo : EIATTR_MAXREG_COUNT
	.align		4
        /*009c*/ 	.byte	0x03, 0x1b
        /*009e*/ 	.short	0x00ff


	//----- nvinfo : EIATTR_MERCURY_ISA_VERSION
	.align		4
        /*00a0*/ 	.byte	0x03, 0x5f
        /*00a2*/ 	.short	0x0101


	//----- nvinfo : EIATTR_VRC_CTA_INIT_COUNT
	.align		4
        /*00a4*/ 	.byte	0x02, 0x4a
	.zero		1
	.zero		1


	//----- nvinfo : EIATTR_EXIT_INSTR_OFFSETS
	.align		4
        /*00a8*/ 	.byte	0x04, 0x1c
        /*00aa*/ 	.short	(.L_338 - .L_337)


	//   ....[0]....
.L_337:
        /*00ac*/ 	.word	0x00001e40


	//   ....[1]....
        /*00b0*/ 	.word	0x000029d0


	//----- nvinfo : EIATTR_CRS_STACK_SIZE
	.align		4
.L_338:
        /*00b4*/ 	.byte	0x04, 0x1e
        /*00b6*/ 	.short	(.L_340 - .L_339)
.L_339:
        /*00b8*/ 	.word	0x00000000


	//----- nvinfo : EIATTR_CBANK_PARAM_SIZE
	.align		4
.L_340:
        /*00bc*/ 	.byte	0x03, 0x19
        /*00be*/ 	.short	0x0048


	//----- nvinfo : EIATTR_PARAM_CBANK
	.align		4
        /*00c0*/ 	.byte	0x04, 0x0a
        /*00c2*/ 	.short	(.L_342 - .L_341)
	.align		4
.L_341:
        /*00c4*/ 	.word	index@(.nv.constant0._Z13_backward_mlpPfS_S_S_S_S_mmm)
        /*00c8*/ 	.short	0x0380
        /*00ca*/ 	.short	0x0048


	//----- nvinfo : EIATTR_SW_WAR
	.align		4
.L_342:
        /*00cc*/ 	.byte	0x04, 0x36
        /*00ce*/ 	.short	(.L_344 - .L_343)
.L_343:
        /*00d0*/ 	.word	0x00000008
.L_344:


//--------------------- .nv.info._Z12_forward_mlpPfS_S_S_mmm --------------------------
	.section	.nv.info._Z12_forward_mlpPfS_S_S_mmm,"",@"SHT_CUDA_INFO"
	.sectionflags	@""
	.align	4


	//----- nvinfo : EIATTR_CUDA_API_VERSION
	.align		4
        /*0000*/ 	.byte	0x04, 0x37
        /*0002*/ 	.short	(.L_346 - .L_345)
.L_345:
        /*0004*/ 	.word	0x00000082


	//----- nvinfo : EIATTR_KPARAM_INFO
	.align		4
.L_346:
        /*0008*/ 	.byte	0x04, 0x17
        /*000a*/ 	.short	(.L_348 - .L_347)
.L_347:
        /*000c*/ 	.word	0x00000000
        /*0010*/ 	.short	0x0006
        /*0012*/ 	.short	0x0030
        /*0014*/ 	.byte	0x00, 0xf0, 0x21, 0x00


	//----- nvinfo : EIATTR_KPARAM_INFO
	.align		4
.L_348:
        /*0018*/ 	.byte	0x04, 0x17
        /*001a*/ 	.short	(.L_350 - .L_349)
.L_349:
        /*001c*/ 	.word	0x00000000
        /*0020*/ 	.short	0x0005
        /*0022*/ 	.short	0x0028
        /*0024*/ 	.byte	0x00, 0xf0, 0x21, 0x00


	//----- nvinfo : EIATTR_KPARAM_INFO
	.align		4
.L_350:
        /*0028*/ 	.byte	0x04, 0x17
        /*002a*/ 	.short	(.L_352 - .L_351)
.L_351:
        /*002c*/ 	.word	0x00000000
        /*0030*/ 	.short	0x0004
        /*0032*/ 	.short	0x0020
        /*0034*/ 	.byte	0x00, 0xf0, 0x21, 0x00


	//----- nvinfo : EIATTR_KPARAM_INFO
	.align		4
.L_352:
        /*0038*/ 	.byte	0x04, 0x17
        /*003a*/ 	.short	(.L_354 - .L_353)
.L_353:
        /*003c*/ 	.word	0x00000000
        /*0040*/ 	.short	0x0003
        /*0042*/ 	.short	0x0018
        /*0044*/ 	.byte	0x00, 0xf5, 0x21, 0x00


	//----- nvinfo : EIATTR_KPARAM_INFO
	.align		4
.L_354:
        /*0048*/ 	.byte	0x04, 0x17
        /*004a*/ 	.short	(.L_356 - .L_355)
.L_355:
        /*004c*/ 	.word	0x00000000
        /*0050*/ 	.short	0x0002
        /*0052*/ 	.short	0x0010
        /*0054*/ 	.byte	0x00, 0xf5, 0x21, 0x00


	//----- nvinfo : EIATTR_KPARAM_INFO
	.align		4
.L_356:
        /*0058*/ 	.byte	0x04, 0x17
        /*005a*/ 	.short	(.L_358 - .L_357)
.L_357:
        /*005c*/ 	.word	0x00000000
        /*0060*/ 	.short	0x0001
        /*0062*/ 	.short	0x0008
        /*0064*/ 	.byte	0x00, 0xf5, 0x21, 0x00


	//----- nvinfo : EIATTR_KPARAM_INFO
	.align		4
.L_358:
        /*0068*/ 	.byte	0x04, 0x17
        /*006a*/ 	.short	(.L_360 - .L_359)
.L_359:
        /*006c*/ 	.word	0x00000000
        /*0070*/ 	.short	0x0000
        /*0072*/ 	.short	0x0000
        /*0074*/ 	.byte	0x00, 0xf5, 0x21, 0x00


	//----- nvinfo : EIATTR_SPARSE_MMA_MASK
	.align		4
.L_360:
        /*0078*/ 	.byte	0x03, 0x50
        /*007a*/ 	.short	0x0000


	//----- nvinfo : EIATTR_MAXREG_COUNT
	.align		4
        /*007c*/ 	.byte	0x03, 0x1b
        /*007e*/ 	.short	0x00ff


	//----- nvinfo : EIATTR_MERCURY_ISA_VERSION
	.align		4
        /*0080*/ 	.byte	0x03, 0x5f
        /*0082*/ 	.short	0x0101


	//----- nvinfo : EIATTR_VRC_CTA_INIT_COUNT
	.align		4
        /*0084*/ 	.byte	0x02, 0x4a
	.zero		1
	.zero		1


	//----- nvinfo : EIATTR_EXIT_INSTR_OFFSETS
	.align		4
        /*0088*/ 	.byte	0x04, 0x1c
        /*008a*/ 	.short	(.L_362 - .L_361)


	//   ....[0]....
.L_361:
        /*008c*/ 	.word	0x00000100


	//   ....[1]....
        /*0090*/ 	.word	0x00000db0


	//----- nvinfo : EIATTR_CBANK_PARAM_SIZE
	.align		4
.L_362:
        /*0094*/ 	.byte	0x03, 0x19
        /*0096*/ 	.short	0x0038


	//----- nvinfo : EIATTR_PARAM_CBANK
	.align		4
        /*0098*/ 	.byte	0x04, 0x0a
        /*009a*/ 	.short	(.L_364 - .L_363)
	.align		4
.L_363:
        /*009c*/ 	.word	index@(.nv.constant0._Z12_forward_mlpPfS_S_S_mmm)
        /*00a0*/ 	.short	0x0380
        /*00a2*/ 	.short	0x0038


	//----- nvinfo : EIATTR_SW_WAR
	.align		4
.L_364:
        /*00a4*/ 	.byte	0x04, 0x36
        /*00a6*/ 	.short	(.L_366 - .L_365)
.L_365:
        /*00a8*/ 	.word	0x00000008
.L_366:


//--------------------- .nv.info._Z8_uniformPfP17curandStateXORWOWm --------------------------
	.section	.nv.info._Z8_uniformPfP17curandStateXORWOWm,"",@"SHT_CUDA_INFO"
	.sectionflags	@""
	.align	4


	//----- nvinfo : EIATTR_CUDA_API_VERSION
	.align		4
        /*0000*/ 	.byte	0x04, 0x37
        /*0002*/ 	.short	(.L_368 - .L_367)
.L_367:
        /*0004*/ 	.word	0x00000082


	//----- nvinfo : EIATTR_KPARAM_INFO
	.align		4
.L_368:
        /*0008*/ 	.byte	0x04, 0x17
        /*000a*/ 	.short	(.L_370 - .L_369)
.L_369:
        /*000c*/ 	.word	0x00000000
        /*0010*/ 	.short	0x0002
        /*0012*/ 	.short	0x0010
        /*0014*/ 	.byte	0x00, 0xf0, 0x21, 0x00


	//----- nvinfo : EIATTR_KPARAM_INFO
	.align		4
.L_370:
        /*0018*/ 	.byte	0x04, 0x17
        /*001a*/ 	.short	(.L_372 - .L_371)
.L_371:
        /*001c*/ 	.word	0x00000000
        /*0020*/ 	.short	0x0001
        /*0022*/ 	.short	0x0008
        /*0024*/ 	.byte	0x00, 0xf5, 0x21, 0x00


	//----- nvinfo : EIATTR_KPARAM_INFO
	.align		4
.L_372:
        /*0028*/ 	.byte	0x04, 0x17
        /*002a*/ 	.short	(.L_374 - .L_373)
.L_373:
        /*002c*/ 	.word	0x00000000
        /*0030*/ 	.short	0x0000
        /*0032*/ 	.short	0x0000
        /*0034*/ 	.byte	0x00, 0xf5, 0x21, 0x00


	//----- nvinfo : EIATTR_SPARSE_MMA_MASK
	.align		4
.L_374:
        /*0038*/ 	.byte	0x03, 0x50
        /*003a*/ 	.short	0x0000


	//----- nvinfo : EIATTR_MAXREG_COUNT
	.align		4
        /*003c*/ 	.byte	0x03, 0x1b
        /*003e*/ 	.short	0x00ff


	//----- nvinfo : EIATTR_MERCURY_ISA_VERSION
	.align		4
        /*0040*/ 	.byte	0x03, 0x5f
        /*0042*/ 	.short	0x0101


	//----- nvinfo : EIATTR_VRC_CTA_INIT_COUNT
	.align		4
        /*0044*/ 	.byte	0x02, 0x4a
	.zero		1
	.zero		1


	//----- nvinfo : EIATTR_EXIT_INSTR_OFFSETS
	.align		4
        /*0048*/ 	.byte	0x04, 0x1c
        /*004a*/ 	.short	(.L_376 - .L_375)


	//   ....[0]....
.L_375:
        /*004c*/ 	.word	0x00000090


	//   ....[1]....
        /*0050*/ 	.word	0x00000280


	//----- nvinfo : EIATTR_CBANK_PARAM_SIZE
	.align		4
.L_376:
        /*0054*/ 	.byte	0x03, 0x19
        /*0056*/ 	.short	0x0018


	//----- nvinfo : EIATTR_PARAM_CBANK
	.align		4
        /*0058*/ 	.byte	0x04, 0x0a
        /*005a*/ 	.short	(.L_378 - .L_377)
	.align		4
.L_377:
        /*005c*/ 	.word	index@(.nv.constant0._Z8_uniformPfP17curandStateXORWOWm)
        /*0060*/ 	.short	0x0380
        /*0062*/ 	.short	0x0018


	//----- nvinfo : EIATTR_SW_WAR
	.align		4
.L_378:
        /*0064*/ 	.byte	0x04, 0x36
        /*0066*/ 	.short	(.L_380 - .L_379)
.L_379:
        /*0068*/ 	.word	0x00000008
.L_380:


//--------------------- .nv.info._Z7_normalPfP17curandStateXORWOWm --------------------------
	.section	.nv.info._Z7_normalPfP17curandStateXORWOWm,"",@"SHT_CUDA_INFO"
	.sectionflags	@""
	.align	4


	//----- nvinfo : EIATTR_CUDA_API_VERSION
	.align		4
        /*0000*/ 	.byte	0x04, 0x37
        /*0002*/ 	.short	(.L_382 - .L_381)
.L_381:
        /*0004*/ 	.word	0x00000082


	//----- nvinfo : EIATTR_KPARAM_INFO
	.align		4
.L_382:
        /*0008*/ 	.byte	0x04, 0x17
        /*000a*/ 	.short	(.L_384 - .L_383)
.L_383:
        /*000c*/ 	.word	0x00000000
        /*0010*/ 	.short	0x0002
        /*0012*/ 	.short	0x0010
        /*0014*/ 	.byte	0x00, 0xf0, 0x21, 0x00


	//----- nvinfo : EIATTR_KPARAM_INFO
	.align		4
.L_384:
        /*0018*/ 	.byte	0x04, 0x17
        /*001a*/ 	.short	(.L_386 - .L_385)
.L_385:
        /*001c*/ 	.word	0x00000000
        /*0020*/ 	.short	0x0001
        /*0022*/ 	.short	0x0008
        /*0024*/ 	.byte	0x00, 0xf5, 0x21, 0x00


	//----- nvinfo : EIATTR_KPARAM_INFO
	.align		4
.L_386:
        /*0028*/ 	.byte	0x04, 0x17
        /*002a*/ 	.short	(.L_388 - .L_387)
.L_387:
        /*002c*/ 	.word	0x00000000
        /*0030*/ 	.short	0x0000
        /*0032*/ 	.short	0x0000
        /*0034*/ 	.byte	0x00, 0xf5, 0x21, 0x00


	//----- nvinfo : EIATTR_SPARSE_MMA_MASK
	.align		4
.L_388:
        /*0038*/ 	.byte	0x03, 0x50
        /*003a*/ 	.short	0x0000


	//----- nvinfo : EIATTR_MAXREG_COUNT
	.align		4
        /*003c*/ 	.byte	0x03, 0x1b
        /*003e*/ 	.short	0x00ff


	//----- nvinfo : EIATTR_MERCURY_ISA_VERSION
	.align		4
        /*0040*/ 	.byte	0x03, 0x5f
        /*0042*/ 	.short	0x0101


	//----- nvinfo : EIATTR_VRC_CTA_INIT_COUNT
	.align		4
        /*0044*/ 	.byte	0x02, 0x4a
	.zero		1
	.zero		1


	//----- nvinfo : EIATTR_EXIT_INSTR_OFFSETS
	.align		4
        /*0048*/ 	.byte	0x04, 0x1c
        /*004a*/ 	.short	(.L_390 - .L_389)


	//   ....[0]....
.L_389:
        /*004c*/ 	.word	0x00000090


	//   ....[1]....
        /*0050*/ 	.word	0x00000660


	//----- nvinfo : EIATTR_CRS_STACK_SIZE
	.align		4
.L_390:
        /*0054*/ 	.byte	0x04, 0x1e
        /*0056*/ 	.short	(.L_392 - .L_391)
.L_391:
        /*0058*/ 	.word	0x00000000


	//----- nvinfo : EIATTR_CBANK_PARAM_SIZE
	.align		4
.L_392:
        /*005c*/ 	.byte	0x03, 0x19
        /*005e*/ 	.short	0x0018


	//----- nvinfo : EIATTR_PARAM_CBANK
	.align		4
        /*0060*/ 	.byte	0x04, 0x0a
        /*0062*/ 	.short	(.L_394 - .L_393)
	.align		4
.L_393:
        /*0064*/ 	.word	index@(.nv.constant0._Z7_normalPfP17curandStateXORWOWm)
        /*0068*/ 	.short	0x0380
        /*006a*/ 	.short	0x0018


	//----- nvinfo : EIATTR_SW_WAR
	.align		4
.L_394:
        /*006c*/ 	.byte	0x04, 0x36
        /*006e*/ 	.short	(.L_396 - .L_395)
.L_395:
        /*0070*/ 	.word	0x00000008
.L_396:


//--------------------- .nv.info._Z19_init_curand_statesP17curandStateXORWOWmm --------------------------
	.section	.nv.info._Z19_init_curand_statesP17curandStateXORWOWmm,"",@"SHT_CUDA_INFO"
	.sectionflags	@""
	.align	4


	//----- nvinfo : EIATTR_CUDA_API_VERSION
	.align		4
        /*0000*/ 	.byte	0x04, 0x37
        /*0002*/ 	.short	(.L_398 - .L_397)
.L_397:
        /*0004*/ 	.word	0x00000082


	//----- nvinfo : EIATTR_KPARAM_INFO
	.align		4
.L_398:
        /*0008*/ 	.byte	0x04, 0x17
        /*000a*/ 	.short	(.L_400 - .L_399)
.L_399:
        /*000c*/ 	.word	0x00000000
        /*0010*/ 	.short	0x0002
        /*0012*/ 	.short	0x0010
        /*0014*/ 	.byte	0x00, 0xf0, 0x21, 0x00


	//----- nvinfo : EIATTR_KPARAM_INFO
	.align		4
.L_400:
        /*0018*/ 	.byte	0x04, 0x17
        /*001a*/ 	.short	(.L_402 - .L_401)
.L_401:
        /*001c*/ 	.word	0x00000000
        /*0020*/ 	.short	0x0001
        /*0022*/ 	.short	0x0008
        /*0024*/ 	.byte	0x00, 0xf0, 0x21, 0x00


	//----- nvinfo : EIATTR_KPARAM_INFO
	.align		4
.L_402:
        /*0028*/ 	.byte	0x04, 0x17
        /*002a*/ 	.short	(.L_404 - .L_403)
.L_403:
        /*002c*/ 	.word	0x00000000
        /*0030*/ 	.short	0x0000
        /*0032*/ 	.short	0x0000
        /*0034*/ 	.byte	0x00, 0xf5, 0x21, 0x00


	//----- nvinfo : EIATTR_SPARSE_MMA_MASK
	.align		4
.L_404:
        /*0038*/ 	.byte	0x03, 0x50
        /*003a*/ 	.short	0x0000


	//----- nvinfo : EIATTR_MAXREG_COUNT
	.align		4
        /*003c*/ 	.byte	0x03, 0x1b
        /*003e*/ 	.short	0x00ff


	//----- nvinfo : EIATTR_MERCURY_ISA_VERSION
	.align		4
        /*0040*/ 	.byte	0x03, 0x5f
        /*0042*/ 	.short	0x0101


	//----- nvinfo : EIATTR_VRC_CTA_INIT_COUNT
	.align		4
        /*0044*/ 	.byte	0x02, 0x4a
	.zero		1
	.zero		1


	//----- nvinfo : EIATTR_EXIT_INSTR_OFFSETS
	.align		4
        /*0048*/ 	.byte	0x04, 0x1c
        /*004a*/ 	.short	(.L_406 - .L_405)


	//   ....[0]....
.L_405:
        /*004c*/ 	.word	0x00000090


	//   ....[1]....
        /*0050*/ 	.word	0x00000f30


	//----- nvinfo : EIATTR_CRS_STACK_SIZE
	.align		4
.L_406:
        /*0054*/ 	.byte	0x04, 0x1e
        /*0056*/ 	.short	(.L_408 - .L_407)
.L_407:
        /*0058*/ 	.word	0x00000000


	//----- nvinfo : EIATTR_CBANK_PARAM_SIZE
	.align		4
.L_408:
        /*005c*/ 	.byte	0x03, 0x19
        /*005e*/ 	.short	0x0018


	//----- nvinfo : EIATTR_PARAM_CBANK
	.align		4
        /*0060*/ 	.byte	0x04, 0x0a
        /*0062*/ 	.short	(.L_410 - .L_409)
	.align		4
.L_409:
        /*0064*/ 	.word	index@(.nv.constant0._Z19_init_curand_statesP17curandStateXORWOWmm)
        /*0068*/ 	.short	0x0380
        /*006a*/ 	.short	0x0018


	//----- nvinfo : EIATTR_SW_WAR
	.align		4
.L_410:
        /*006c*/ 	.byte	0x04, 0x36
        /*006e*/ 	.short	(.L_412 - .L_411)
.L_411:
        /*0070*/ 	.word	0x00000008
.L_412:


//--------------------- .nv.info._Z8_sigmoidPfS_m --------------------------
	.section	.nv.info._Z8_sigmoidPfS_m,"",@"SHT_CUDA_INFO"
	.sectionflags	@""
	.align	4


	//----- nvinfo : EIATTR_CUDA_API_VERSION
	.align		4
        /*0000*/ 	.byte	0x04, 0x37
        /*0002*/ 	.short	(.L_414 - .L_413)
.L_413:
        /*0004*/ 	.word	0x00000082


	//----- nvinfo : EIATTR_KPARAM_INFO
	.align		4
.L_414:
        /*0008*/ 	.byte	0x04, 0x17
        /*000a*/ 	.short	(.L_416 - .L_415)
.L_415:
        /*000c*/ 	.word	0x00000000
        /*0010*/ 	.short	0x0002
        /*0012*/ 	.short	0x0010
        /*0014*/ 	.byte	0x00, 0xf0, 0x21, 0x00


	//----- nvinfo : EIATTR_KPARAM_INFO
	.align		4
.L_416:
        /*0018*/ 	.byte	0x04, 0x17
        /*001a*/ 	.short	(.L_418 - .L_417)
.L_417:
        /*001c*/ 	.word	0x00000000
        /*0020*/ 	.short	0x0001
        /*0022*/ 	.short	0x0008
        /*0024*/ 	.byte	0x00, 0xf5, 0x21, 0x00


	//----- nvinfo : EIATTR_KPARAM_INFO
	.align		4
.L_418:
        /*0028*/ 	.byte	0x04, 0x17
        /*002a*/ 	.short	(.L_420 - .L_419)
.L_419:
        /*002c*/ 	.word	0x00000000
        /*0030*/ 	.short	0x0000
        /*0032*/ 	.short	0x0000
        /*0034*/ 	.byte	0x00, 0xf5, 0x21, 0x00


	//----- nvinfo : EIATTR_SPARSE_MMA_MASK
	.align		4
.L_420:
        /*0038*/ 	.byte	0x03, 0x50
        /*003a*/ 	.short	0x0000


	//----- nvinfo : EIATTR_MAXREG_COUNT
	.align		4
        /*003c*/ 	.byte	0x03, 0x1b
        /*003e*/ 	.short	0x00ff


	//----- nvinfo : EIATTR_MERCURY_ISA_VERSION
	.align		4
        /*0040*/ 	.byte	0x03, 0x5f
        /*0042*/ 	.short	0x0101


	//----- nvinfo : EIATTR_VRC_CTA_INIT_COUNT
	.align		4
        /*0044*/ 	.byte	0x02, 0x4a
	.zero		1
	.zero		1


	//----- nvinfo : EIATTR_EXIT_INSTR_OFFSETS
	.align		4
        /*0048*/ 	.byte	0x04, 0x1c
        /*004a*/ 	.short	(.L_422 - .L_421)


	//   ....[0]....
.L_421:
        /*004c*/ 	.word	0x00000090


	//   ....[1]....
        /*0050*/ 	.word	0x000002d0


	//----- nvinfo : EIATTR_CRS_STACK_SIZE
	.align		4
.L_422:
        /*0054*/ 	.byte	0x04, 0x1e
        /*0056*/ 	.short	(.L_424 - .L_423)
.L_423:
        /*0058*/ 	.word	0x00000000


	//----- nvinfo : EIATTR_CBANK_PARAM_SIZE
	.align		4
.L_424:
        /*005c*/ 	.byte	0x03, 0x19
        /*005e*/ 	.short	0x0018


	//----- nvinfo : EIATTR_PARAM_CBANK
	.align		4
        /*0060*/ 	.byte	0x04, 0x0a
        /*0062*/ 	.short	(.L_426 - .L_425)
	.align		4
.L_425:
        /*0064*/ 	.word	index@(.nv.constant0._Z8_sigmoidPfS_m)
        /*0068*/ 	.short	0x0380
        /*006a*/ 	.short	0x0018


	//----- nvinfo : EIATTR_SW_WAR
	.align		4
.L_426:
        /*006c*/ 	.byte	0x04, 0x36
        /*006e*/ 	.short	(.L_428 - .L_427)
.L_427:
        /*0070*/ 	.word	0x00000008
.L_428:


//--------------------- .nv.info._Z12_matrix_tanhPfS_m --------------------------
	.section	.nv.info._Z12_matrix_tanhPfS_m,"",@"SHT_CUDA_INFO"
	.sectionflags	@""
	.align	4


	//----- nvinfo : EIATTR_CUDA_API_VERSION
	.align		4
        /*0000*/ 	.byte	0x04, 0x37
        /*0002*/ 	.short	(.L_430 - .L_429)
.L_429:
        /*0004*/ 	.word	0x00000082


	//----- nvinfo : EIATTR_KPARAM_INFO
	.align		4
.L_430:
        /*0008*/ 	.byte	0x04, 0x17
        /*000a*/ 	.short	(.L_432 - .L_431)
.L_431:
        /*000c*/ 	.word	0x00000000
        /*0010*/ 	.short	0x0002
        /*0012*/ 	.short	0x0010
        /*0014*/ 	.byte	0x00, 0xf0, 0x21, 0x00


	//----- nvinfo : EIATTR_KPARAM_INFO
	.align		4
.L_432:
        /*0018*/ 	.byte	0x04, 0x17
        /*001a*/ 	.short	(.L_434 - .L_433)
.L_433:
        /*001c*/ 	.word	0x00000000
        /*0020*/ 	.short	0x0001
        /*0022*/ 	.short	0x0008
        /*0024*/ 	.byte	0x00, 0xf5, 0x21, 0x00


	//----- nvinfo : EIATTR_KPARAM_INFO
	.align		4
.L_434:
        /*0028*/ 	.byte	0x04, 0x17
        /*002a*/ 	.short	(.L_436 - .L_435)
.L_435:
        /*002c*/ 	.word	0x00000000
        /*0030*/ 	.short	0x0000
        /*0032*/ 	.short	0x0000
        /*0034*/ 	.byte	0x00, 0xf5, 0x21, 0x00


	//----- nvinfo : EIATTR_SPARSE_MMA_MASK
	.align		4
.L_436:
        /*0038*/ 	.byte	0x03, 0x50
        /*003a*/ 	.short	0x0000


	//----- nvinfo : EIATTR_MAXREG_COUNT
	.align		4
        /*003c*/ 	.byte	0x03, 0x1b
        /*003e*/ 	.short	0x00ff


	//----- nvinfo : EIATTR_MERCURY_ISA_VERSION
	.align		4
        /*0040*/ 	.byte	0x03, 0x5f
        /*0042*/ 	.short	0x0101


	//----- nvinfo : EIATTR_VRC_CTA_INIT_COUNT
	.align		4
        /*0044*/ 	.byte	0x02, 0x4a
	.zero		1
	.zero		1


	//----- nvinfo : EIATTR_EXIT_INSTR_OFFSETS
	.align		4
        /*0048*/ 	.byte	0x04, 0x1c
        /*004a*/ 	.short	(.L_438 - .L_437)


	//   ....[0]....
.L_437:
        /*004c*/ 	.word	0x00000090


	//   ....[1]....
        /*0050*/ 	.word	0x00000250


	//----- nvinfo : EIATTR_CBANK_PARAM_SIZE
	.align		4
.L_438:
        /*0054*/ 	.byte	0x03, 0x19
        /*0056*/ 	.short	0x0018


	//----- nvinfo : EIATTR_PARAM_CBANK
	.align		4
        /*0058*/ 	.byte	0x04, 0x0a
        /*005a*/ 	.short	(.L_440 - .L_439)
	.align		4
.L_439:
        /*005c*/ 	.word	index@(.nv.constant0._Z12_matrix_tanhPfS_m)
        /*0060*/ 	.short	0x0380
        /*0062*/ 	.short	0x0018


	//----- nvinfo : EIATTR_SW_WAR
	.align		4
.L_440:
        /*0064*/ 	.byte	0x04, 0x36
        /*0066*/ 	.short	(.L_442 - .L_441)
.L_441:
        /*0068*/ 	.word	0x00000008
.L_442:


//--------------------- .nv.info._Z17_leaky_relu_primePfS_m --------------------------
	.section	.nv.info._Z17_leaky_relu_primePfS_m,"",@"SHT_CUDA_INFO"
	.sectionflags	@""
	.align	4


	//----- nvinfo : EIATTR_CUDA_API_VERSION
	.align		4
        /*0000*/ 	.byte	0x04, 0x37
        /*0002*/ 	.short	(.L_444 - .L_443)
.L_443:
        /*0004*/ 	.word	0x00000082


	//----- nvinfo : EIATTR_KPARAM_INFO
	.align		4
.L_444:
        /*0008*/ 	.byte	0x04, 0x17
        /*000a*/ 	.short	(.L_446 - .L_445)
.L_445:
        /*000c*/ 	.word	0x00000000
        /*0010*/ 	.short	0x0002
        /*0012*/ 	.short	0x0010
        /*0014*/ 	.byte	0x00, 0xf0, 0x21, 0x00


	//----- nvinfo : EIATTR_KPARAM_INFO
	.align		4
.L_446:
        /*0018*/ 	.byte	0x04, 0x17
        /*001a*/ 	.short	(.L_448 - .L_447)
.L_447:
        /*001c*/ 	.word	0x00000000
        /*0020*/ 	.short	0x0001
        /*0022*/ 	.short	0x0008
        /*0024*/ 	.byte	0x00, 0xf5, 0x21, 0x00


	//----- nvinfo : EIATTR_KPARAM_INFO
	.align		4
.L_448:
        /*0028*/ 	.byte	0x04, 0x17
        /*002a*/ 	.short	(.L_450 - .L_449)
.L_449:
        /*002c*/ 	.word	0x00000000
        /*0030*/ 	.short	0x0000
        /*0032*/ 	.short	0x0000
        /*0034*/ 	.byte	0x00, 0xf5, 0x21, 0x00


	//----- nvinfo : EIATTR_SPARSE_MMA_MASK
	.align		4
.L_450:
        /*0038*/ 	.byte	0x03, 0x50
        /*003a*/ 	.short	0x0000


	//----- nvinfo : EIATTR_MAXREG_COUNT
	.align		4
        /*003c*/ 	.byte	0x03, 0x1b
        /*003e*/ 	.short	0x00ff


	//----- nvinfo : EIATTR_MERCURY_ISA_VERSION
	.align		4
        /*0040*/ 	.byte	0x03, 0x5f
        /*0042*/ 	.short	0x0101


	//----- nvinfo : EIATTR_VRC_CTA_INIT_COUNT
	.align		4
        /*0044*/ 	.byte	0x02, 0x4a
	.zero		1
	.zero		1


	//----- nvinfo : EIATTR_EXIT_INSTR_OFFSETS
	.align		4
        /*0048*/ 	.byte	0x04, 0x1c
        /*004a*/ 	.short	(.L_452 - .L_451)


	//   ....[0]....
.L_451:
        /*004c*/ 	.word	0x00000090


	//   ....[1]....
        /*0050*/ 	.word	0x00000170


	//----- nvinfo : EIATTR_CBANK_PARAM_SIZE
	.align		4
.L_452:
        /*0054*/ 	.byte	0x03, 0x19
        /*0056*/ 	.short	0x0018


	//----- nvinfo : EIATTR_PARAM_CBANK
	.align		4
        /*0058*/ 	.byte	0x04, 0x0a
        /*005a*/ 	.short	(.L_454 - .L_453)
	.align		4
.L_453:
        /*005c*/ 	.word	index@(.nv.constant0._Z17_leaky_relu_primePfS_m)
        /*0060*/ 	.short	0x0380
        /*0062*/ 	.short	0x0018


	//----- nvinfo : EIATTR_SW_WAR
	.align		4
.L_454:
        /*0064*/ 	.byte	0x04, 0x36
        /*0066*/ 	.short	(.L_456 - .L_455)
.L_455:
        /*0068*/ 	.word	0x00000008
.L_456:


//--------------------- .nv.info._Z11_leaky_reluPfS_m --------------------------
	.section	.nv.info._Z11_leaky_reluPfS_m,"",@"SHT_CUDA_INFO"
	.sectionflags	@""
	.align	4


	//----- nvinfo : EIATTR_CUDA_API_VERSION
	.align		4
        /*0000*/ 	.byte	0x04, 0x37
        /*0002*/ 	.short	(.L_458 - .L_457)
.L_457:
        /*0004*/ 	.word	0x00000082


	//----- nvinfo : EIATTR_KPARAM_INFO
	.align		4
.L_458:
        /*0008*/ 	.byte	0x04, 0x17
        /*000a*/ 	.short	(.L_460 - .L_459)
.L_459:
        /*000c*/ 	.word	0x00000000
        /*0010*/ 	.short	0x0002
        /*0012*/ 	.short	0x0010
        /*0014*/ 	.byte	0x00, 0xf0, 0x21, 0x00


	//----- nvinfo : EIATTR_KPARAM_INFO
	.align		4
.L_460:
        /*0018*/ 	.byte	0x04, 0x17
        /*001a*/ 	.short	(.L_462 - .L_461)
.L_461:
        /*001c*/ 	.word	0x00000000
        /*0020*/ 	.short	0x0001
        /*0022*/ 	.short	0x0008
        /*0024*/ 	.byte	0x00, 0xf5, 0x21, 0x00


	//----- nvinfo : EIATTR_KPARAM_INFO
	.align		4
.L_462:
        /*0028*/ 	.byte	0x04, 0x17
        /*002a*/ 	.short	(.L_464 - .L_463)
.L_463:
        /*002c*/ 	.word	0x00000000
        /*0030*/ 	.short	0x0000
        /*0032*/ 	.short	0x0000
        /*0034*/ 	.byte	0x00, 0xf5, 0x21, 0x00


	//----- nvinfo : EIATTR_SPARSE_MMA_MASK
	.align		4
.L_464:
        /*0038*/ 	.byte	0x03, 0x50
        /*003a*/ 	.short	0x0000


	//----- nvinfo : EIATTR_MAXREG_COUNT
	.align		4
        /*003c*/ 	.byte	0x03, 0x1b
        /*003e*/ 	.short	0x00ff


	//----- nvinfo : EIATTR_MERCURY_ISA_VERSION
	.align		4
        /*0040*/ 	.byte	0x03, 0x5f
        /*0042*/ 	.short	0x0101


	//----- nvinfo : EIATTR_VRC_CTA_INIT_COUNT
	.align		4
        /*0044*/ 	.byte	0x02, 0x4a
	.zero		1
	.zero		1


	//----- nvinfo : EIATTR_EXIT_INSTR_OFFSETS
	.align		4
        /*0048*/ 	.byte	0x04, 0x1c
        /*004a*/ 	.short	(.L_466 - .L_465)


	//   ....[0]....
.L_465:
        /*004c*/ 	.word	0x00000090


	//   ....[1]....
        /*0050*/ 	.word	0x000001a0


	//----- nvinfo : EIATTR_CBANK_PARAM_SIZE
	.align		4
.L_466:
        /*0054*/ 	.byte	0x03, 0x19
        /*0056*/ 	.short	0x0018


	//----- nvinfo : EIATTR_PARAM_CBANK
	.align		4
        /*0058*/ 	.byte	0x04, 0x0a
        /*005a*/ 	.short	(.L_468 - .L_467)
	.align		4
.L_467:
        /*005c*/ 	.word	index@(.nv.constant0._Z11_leaky_reluPfS_m)
        /*0060*/ 	.short	0x0380
        /*0062*/ 	.short	0x0018


	//----- nvinfo : EIATTR_SW_WAR
	.align		4
.L_468:
        /*0064*/ 	.byte	0x04, 0x36
        /*0066*/ 	.short	(.L_470 - .L_469)
.L_469:
        /*0068*/ 	.word	0x00000008
.L_470:


//--------------------- .nv.info._Z11_matrix_negPfS_m --------------------------
	.section	.nv.info._Z11_matrix_negPfS_m,"",@"SHT_CUDA_INFO"
	.sectionflags	@""
	.align	4


	//----- nvinfo : EIATTR_CUDA_API_VERSION
	.align		4
        /*0000*/ 	.byte	0x04, 0x37
        /*0002*/ 	.short	(.L_472 - .L_471)
.L_471:
        /*0004*/ 	.word	0x00000082


	//----- nvinfo : EIATTR_KPARAM_INFO
	.align		4
.L_472:
        /*0008*/ 	.byte	0x04, 0x17
        /*000a*/ 	.short	(.L_474 - .L_473)
.L_473:
        /*000c*/ 	.word	0x00000000
        /*0010*/ 	.short	0x0002
        /*0012*/ 	.short	0x0010
        /*0014*/ 	.byte	0x00, 0xf0, 0x21, 0x00


	//----- nvinfo : EIATTR_KPARAM_INFO
	.align		4
.L_474:
        /*0018*/ 	.byte	0x04, 0x17
        /*001a*/ 	.short	(.L_476 - .L_475)
.L_475:
        /*001c*/ 	.word	0x00000000
        /*0020*/ 	.short	0x0001
        /*0022*/ 	.short	0x0008
        /*0024*/ 	.byte	0x00, 0xf5, 0x21, 0x00


	//----- nvinfo : EIATTR_KPARAM_INFO
	.align		4
.L_476:
        /*0028*/ 	.byte	0x04, 0x17
        /*002a*/ 	.short	(.L_478 - .L_477)
.L_477:
        /*002c*/ 	.word	0x00000000
        /*0030*/ 	.short	0x0000
        /*0032*/ 	.short	0x0000
        /*0034*/ 	.byte	0x00, 0xf5, 0x21, 0x00


	//----- nvinfo : EIATTR_SPARSE_MMA_MASK
	.align		4
.L_478:
        /*0038*/ 	.byte	0x03, 0x50
        /*003a*/ 	.short	0x0000


	//----- nvinfo : EIATTR_MAXREG_COUNT
	.align		4
        /*003c*/ 	.byte	0x03, 0x1b
        /*003e*/ 	.short	0x00ff


	//----- nvinfo : EIATTR_MERCURY_ISA_VERSION
	.align		4
        /*0040*/ 	.byte	0x03, 0x5f
        /*0042*/ 	.short	0x0101


	//----- nvinfo : EIATTR_VRC_CTA_INIT_COUNT
	.align		4
        /*0044*/ 	.byte	0x02, 0x4a
	.zero		1
	.zero		1


	//----- nvinfo : EIATTR_EXIT_INSTR_OFFSETS
	.align		4
        /*0048*/ 	.byte	0x04, 0x1c
        /*004a*/ 	.short	(.L_480 - .L_479)


	//   ....[0]....
.L_479:
        /*004c*/ 	.word	0x00000090


	//   ....[1]....
        /*0050*/ 	.word	0x00000150


	//----- nvinfo : EIATTR_CBANK_PARAM_SIZE
	.align		4
.L_480:
        /*0054*/ 	.byte	0x03, 0x19
        /*0056*/ 	.short	0x0018


	//----- nvinfo : EIATTR_PARAM_CBANK
	.align		4
        /*0058*/ 	.byte	0x04, 0x0a
        /*005a*/ 	.short	(.L_482 - .L_481)
	.align		4
.L_481:
        /*005c*/ 	.word	index@(.nv.constant0._Z11_matrix_negPfS_m)
        /*0060*/ 	.short	0x0380
        /*0062*/ 	.short	0x0018


	//----- nvinfo : EIATTR_SW_WAR
	.align		4
.L_482:
        /*0064*/ 	.byte	0x04, 0x36
        /*0066*/ 	.short	(.L_484 - .L_483)
.L_483:
        /*0068*/ 	.word	0x00000008
.L_484:


//--------------------- .nv.info._Z7_sqwarePfS_m  --------------------------
	.section	.nv.info._Z7_sqwarePfS_m,"",@"SHT_CUDA_INFO"
	.sectionflags	@""
	.align	4


	//----- nvinfo : EIATTR_CUDA_API_VERSION
	.align		4
        /*0000*/ 	.byte	0x04, 0x37
        /*0002*/ 	.short	(.L_486 - .L_485)
.L_485:
        /*0004*/ 	.word	0x00000082


	//----- nvinfo : EIATTR_KPARAM_INFO
	.align		4
.L_486:
        /*0008*/ 	.byte	0x04, 0x17
        /*000a*/ 	.short	(.L_488 - .L_487)
.L_487:
        /*000c*/ 	.word	0x00000000
        /*0010*/ 	.short	0x0002
        /*0012*/ 	.short	0x0010
        /*0014*/ 	.byte	0x00, 0xf0, 0x21, 0x00


	//----- nvinfo : EIATTR_KPARAM_INFO
	.align		4
.L_488:
        /*0018*/ 	.byte	0x04, 0x17
        /*001a*/ 	.short	(.L_490 - .L_489)
.L_489:
        /*001c*/ 	.word	0x00000000
        /*0020*/ 	.short	0x0001
        /*0022*/ 	.short	0x0008
        /*0024*/ 	.byte	0x00, 0xf5, 0x21, 0x00


	//----- nvinfo : EIATTR_KPARAM_INFO
	.align		4
.L_490:
        /*0028*/ 	.byte	0x04, 0x17
        /*002a*/ 	.short	(.L_492 - .L_491)
.L_491:
        /*002c*/ 	.word	0x00000000
        /*0030*/ 	.short	0x0000
        /*0032*/ 	.short	0x0000
        /*0034*/ 	.byte	0x00, 0xf5, 0x21, 0x00


	//----- nvinfo : EIATTR_SPARSE_MMA_MASK
	.align		4
.L_492:
        /*0038*/ 	.byte	0x03, 0x50
        /*003a*/ 	.short	0x0000


	//----- nvinfo : EIATTR_MAXREG_COUNT
	.align		4
        /*003c*/ 	.byte	0x03, 0x1b
        /*003e*/ 	.short	0x00ff


	//----- nvinfo : EIATTR_MERCURY_ISA_VERSION
	.align		4
        /*0040*/ 	.byte	0x03, 0x5f
        /*0042*/ 	.short	0x0101


	//----- nvinfo : EIATTR_VRC_CTA_INIT_COUNT
	.align		4
        /*0044*/ 	.byte	0x02, 0x4a
	.zero		1
	.zero		1


	//----- nvinfo : EIATTR_EXIT_INSTR_OFFSETS
	.align		4
        /*0048*/ 	.byte	0x04, 0x1c
        /*004a*/ 	.short	(.L_494 - .L_493)


	//   ....[0]....
.L_493:
        /*004c*/ 	.word	0x00000090


	//   ....[1]....
        /*0050*/ 	.word	0x00000150


	//----- nvinfo : EIATTR_CBANK_PARAM_SIZE
	.align		4
.L_494:
        /*0054*/ 	.byte	0x03, 0x19
        /*0056*/ 	.short	0x0018


	//----- nvinfo : EIATTR_PARAM_CBANK
	.align		4
        /*0058*/ 	.byte	0x04, 0x0a
        /*005a*/ 	.short	(.L_496 - .L_495)
	.align		4
.L_495:
        /*005c*/ 	.word	index@(.nv.constant0._Z7_sqwarePfS_m)
        /*0060*/ 	.short	0x0380
        /*0062*/ 	.short	0x0018


	//----- nvinfo : EIATTR_SW_WAR
	.align		4
.L_496:
        /*0064*/ 	.byte	0x04, 0x36
        /*0066*/ 	.short	(.L_498 - .L_497)
.L_497:
        /*0068*/ 	.word	0x00000008
.L_498:


//--------------------- .nv.info._Z18_scalar_matrix_divPffS_m --------------------------
	.section	.nv.info._Z18_scalar_matrix_divPffS_m,"",@"SHT_CUDA_INFO"
	.sectionflags	@""
	.align	4


	//----- nvinfo : EIATTR_CUDA_API_VERSION
	.align		4
        /*0000*/ 	.byte	0x04, 0x37
        /*0002*/ 	.short	(.L_500 - .L_499)
.L_499:
        /*0004*/ 	.word	0x00000082


	//----- nvinfo : EIATTR_KPARAM_INFO
	.align		4
.L_500:
        /*0008*/ 	.byte	0x04, 0x17
        /*000a*/ 	.short	(.L_502 - .L_501)
.L_501:
        /*000c*/ 	.word	0x00000000
        /*0010*/ 	.short	0x0003
        /*0012*/ 	.short	0x0018
        /*0014*/ 	.byte	0x00, 0xf0, 0x21, 0x00


	//----- nvinfo : EIATTR_KPARAM_INFO
	.align		4
.L_502:
        /*0018*/ 	.byte	0x04, 0x17
        /*001a*/ 	.short	(.L_504 - .L_503)
.L_503:
        /*001c*/ 	.word	0x00000000
        /*0020*/ 	.short	0x0002
        /*0022*/ 	.short	0x0010
        /*0024*/ 	.byte	0x00, 0xf5, 0x21, 0x00


	//----- nvinfo : EIATTR_KPARAM_INFO
	.align		4
.L_504:
        /*0028*/ 	.byte	0x04, 0x17
        /*002a*/ 	.short	(.L_506 - .L_505)
.L_505:
        /*002c*/ 	.word	0x00000000
        /*0030*/ 	.short	0x0001
        /*0032*/ 	.short	0x0008
        /*0034*/ 	.byte	0x00, 0xf0, 0x11, 0x00


	//----- nvinfo : EIATTR_KPARAM_INFO
	.align		4
.L_506:
        /*0038*/ 	.byte	0x04, 0x17
        /*003a*/ 	.short	(.L_508 - .L_507)
.L_507:
        /*003c*/ 	.word	0x00000000
        /*0040*/ 	.short	0x0000
        /*0042*/ 	.short	0x0000
        /*0044*/ 	.byte	0x00, 0xf5, 0x21, 0x00


	//----- nvinfo : EIATTR_SPARSE_MMA_MASK
	.align		4
.L_508:
        /*0048*/ 	.byte	0x03, 0x50
        /*004a*/ 	.short	0x0000


	//----- nvinfo : EIATTR_MAXREG_COUNT
	.align		4
        /*004c*/ 	.byte	0x03, 0x1b
        /*004e*/ 	.short	0x00ff


	//----- nvinfo : EIATTR_MERCURY_ISA_VERSION
	.align		4
        /*0050*/ 	.byte	0x03, 0x5f
        /*0052*/ 	.short	0x0101


	//----- nvinfo : EIATTR_VRC_CTA_INIT_COUNT
	.align		4
        /*0054*/ 	.byte	0x02, 0x4a
	.zero		1
	.zero		1


	//----- nvinfo : EIATTR_EXIT_INSTR_OFFSETS
	.align		4
        /*0058*/ 	.byte	0x04, 0x1c
        /*005a*/ 	.short	(.L_510 - .L_509)


	//   ....[0]....
.L_509:
        /*005c*/ 	.word	0x00000090


	//   ....[1]....
        /*0060*/ 	.word	0x00000240


	//----- nvinfo : EIATTR_CRS_STACK_SIZE
	.align		4
.L_510:
        /*0064*/ 	.byte	0x04, 0x1e
        /*0066*/ 	.short	(.L_512 - .L_511)
.L_511:
        /*0068*/ 	.word	0x00000000


	//----- nvinfo : EIATTR_CBANK_PARAM_SIZE
	.align		4
.L_512:
        /*006c*/ 	.byte	0x03, 0x19
        /*006e*/ 	.short	0x0020


	//----- nvinfo : EIATTR_PARAM_CBANK
	.align		4
        /*0070*/ 	.byte	0x04, 0x0a
        /*0072*/ 	.short	(.L_514 - .L_513)
	.align		4
.L_513:
        /*0074*/ 	.word	index@(.nv.constant0._Z18_scalar_matrix_divPffS_m)
        /*0078*/ 	.short	0x0380
        /*007a*/ 	.short	0x0020


	//----- nvinfo : EIATTR_SW_WAR
	.align		4
.L_514:
        /*007c*/ 	.byte	0x04, 0x36
        /*007e*/ 	.short	(.L_516 - .L_515)
.L_515:
        /*0080*/ 	.word	0x00000008
.L_516:


//--------------------- .nv.info._Z18_scalar_matrix_subPffS_m --------------------------
	.section	.nv.info._Z18_scalar_matrix_subPffS_m,"",@"SHT_CUDA_INFO"
	.sectionflags	@""
	.align	4


	//----- nvinfo : EIATTR_CUDA_API_VERSION
	.align		4
        /*0000*/ 	.byte	0x04, 0x37
        /*0002*/ 	.short	(.L_518 - .L_517)
.L_517:
        /*0004*/ 	.word	0x00000082


	//----- nvinfo : EIATTR_KPARAM_INFO
	.align		4
.L_518:
        /*0008*/ 	.byte	0x04, 0x17
        /*000a*/ 	.short	(.L_520 - .L_519)
.L_519:
        /*000c*/ 	.word	0x00000000
        /*0010*/ 	.short	0x0003
        /*0012*/ 	.short	0x0018
        /*0014*/ 	.byte	0x00, 0xf0, 0x21, 0x00


	//----- nvinfo : EIATTR_KPARAM_INFO
	.align		4
.L_520:
        /*0018*/ 	.byte	0x04, 0x17
        /*001a*/ 	.short	(.L_522 - .L_521)
.L_521:
        /*001c*/ 	.word	0x00000000
        /*0020*/ 	.short	0x0002
        /*0022*/ 	.short	0x0010
        /*0024*/ 	.byte	0x00, 0xf5, 0x21, 0x00


	//----- nvinfo : EIATTR_KPARAM_INFO
	.align		4
.L_522:
        /*0028*/ 	.byte	0x04, 0x17
        /*002a*/ 	.short	(.L_524 - .L_523)
.L_523:
        /*002c*/ 	.word	0x00000000
        /*0030*/ 	.short	0x0001
        /*0032*/ 	.short	0x0008
        /*0034*/ 	.byte	0x00, 0xf0, 0x11, 0x00


	//----- nvinfo : EIATTR_KPARAM_INFO
	.align		4
.L_524:
        /*0038*/ 	.byte	0x04, 0x17
        /*003a*/ 	.short	(.L_526 - .L_525)
.L_525:
        /*003c*/ 	.word	0x00000000
        /*0040*/ 	.short	0x0000
        /*0042*/ 	.short	0x0000
        /*0044*/ 	.byte	0x00, 0xf5, 0x21, 0x00


	//----- nvinfo : EIATTR_SPARSE_MMA_MASK
	.align		4
.L_526:
        /*0048*/ 	.byte	0x03, 0x50
        /*004a*/ 	.short	0x0000


	//----- nvinfo : EIATTR_MAXREG_COUNT
	.align		4
        /*004c*/ 	.byte	0x03, 0x1b
        /*004e*/ 	.short	0x00ff


	//----- nvinfo : EIATTR_MERCURY_ISA_VERSION
	.align		4
        /*0050*/ 	.byte	0x03, 0x5f
        /*0052*/ 	.short	0x0101


	//----- nvinfo : EIATTR_VRC_CTA_INIT_COUNT
	.align		4
        /*0054*/ 	.byte	0x02, 0x4a
	.zero		1
	.zero		1


	//----- nvinfo : EIATTR_EXIT_INSTR_OFFSETS
	.align		4
        /*0058*/ 	.byte	0x04, 0x1c
        /*005a*/ 	.short	(.L_528 - .L_527)


	//   ....[0]....
.L_527:
        /*005c*/ 	.word	0x00000090


	//   ....[1]....
        /*0060*/ 	.word	0x00000170


	//----- nvinfo : EIATTR_CBANK_PARAM_SIZE
	.align		4
.L_528:
        /*0064*/ 	.byte	0x03, 0x19
        /*0066*/ 	.short	0x0020


	//----- nvinfo : EIATTR_PARAM_CBANK
	.align		4
        /*0068*/ 	.byte	0x04, 0x0a
        /*006a*/ 	.short	(.L_530 - .L_529)
	.align		4
.L_529:
        /*006c*/ 	.word	index@(.nv.constant0._Z18_scalar_matrix_subPffS_m)
        /*0070*/ 	.short	0x0380
        /*0072*/ 	.short	0x0020


	//----- nvinfo : EIATTR_SW_WAR
	.align		4
.L_530:
        /*0074*/ 	.byte	0x04, 0x36
        /*0076*/ 	.short	(.L_532 - .L_531)
.L_531:
        /*0078*/ 	.word	0x00000008
.L_532:


//--------------------- .nv.info._Z18_matrix_scalar_divPfS_fm --------------------------
	.section	.nv.info._Z18_matrix_scalar_divPfS_fm,"",@"SHT_CUDA_INFO"
	.sectionflags	@""
	.align	4


	//----- nvinfo : EIATTR_CUDA_API_VERSION
	.align		4
        /*0000*/ 	.byte	0x04, 0x37
        /*0002*/ 	.short	(.L_534 - .L_533)
.L_533:
        /*0004*/ 	.word	0x00000082


	//----- nvinfo : EIATTR_KPARAM_INFO
	.align		4
.L_534:
        /*0008*/ 	.byte	0x04, 0x17
        /*000a*/ 	.short	(.L_536 - .L_535)
.L_535:
        /*000c*/ 	.word	0x00000000
        /*0010*/ 	.short	0x0003
        /*0012*/ 	.short	0x0018
        /*0014*/ 	.byte	0x00, 0xf0, 0x21, 0x00


	//----- nvinfo : EIATTR_KPARAM_INFO
	.align		4
.L_536:
        /*0018*/ 	.byte	0x04, 0x17
        /*001a*/ 	.short	(.L_538 - .L_537)
.L_537:
        /*001c*/ 	.word	0x00000000
        /*0020*/ 	.short	0x0002
        /*0022*/ 	.short	0x0010
        /*0024*/ 	.byte	0x00, 0xf0, 0x11, 0x00


	//----- nvinfo : EIATTR_KPARAM_INFO
	.align		4
.L_538:
        /*0028*/ 	.byte	0x04, 0x17
        /*002a*/ 	.short	(.L_540 - .L_539)
.L_539:
        /*002c*/ 	.word	0x00000000
        /*0030*/ 	.short	0x0001
        /*0032*/ 	.short	0x0008
        /*0034*/ 	.byte	0x00, 0xf5, 0x21, 0x00


	//----- nvinfo : EIATTR_KPARAM_INFO
	.align		4
.L_540:
        /*0038*/ 	.byte	0x04, 0x17
        /*003a*/ 	.short	(.L_542 - .L_541)
.L_541:
        /*003c*/ 	.word	0x00000000
        /*0040*/ 	.short	0x0000
        /*0042*/ 	.short	0x0000
        /*0044*/ 	.byte	0x00, 0xf5, 0x21, 0x00


	//----- nvinfo : EIATTR_SPARSE_MMA_MASK
	.align		4
.L_542:
        /*0048*/ 	.byte	0x03, 0x50
        /*004a*/ 	.short	0x0000


	//----- nvinfo : EIATTR_MAXREG_COUNT
	.align		4
        /*004c*/ 	.byte	0x03, 0x1b
        /*004e*/ 	.short	0x00ff


	//----- nvinfo : EIATTR_MERCURY_ISA_VERSION
	.align		4
        /*0050*/ 	.byte	0x03, 0x5f
        /*0052*/ 	.short	0x0101


	//----- nvinfo : EIATTR_VRC_CTA_INIT_COUNT
	.align		4
        /*0054*/ 	.byte	0x02, 0x4a
	.zero		1
	.zero		1


	//----- nvinfo : EIATTR_EXIT_INSTR_OFFSETS
	.align		4
        /*0058*/ 	.byte	0x04, 0x1c
        /*005a*/ 	.short	(.L_544 - .L_543)


	//   ....[0]....
.L_543:
        /*005c*/ 	.word	0x00000090


	//   ....[1]....
        /*0060*/ 	.word	0x00000230


	//----- nvinfo : EIATTR_CRS_STACK_SIZE
	.align		4
.L_544:
        /*0064*/ 	.byte	0x04, 0x1e
        /*0066*/ 	.short	(.L_546 - .L_545)
.L_545:
        /*0068*/ 	.word	0x00000000


	//----- nvinfo : EIATTR_CBANK_PARAM_SIZE
	.align		4
.L_546:
        /*006c*/ 	.byte	0x03, 0x19
        /*006e*/ 	.short	0x0020


	//----- nvinfo : EIATTR_PARAM_CBANK
	.align		4
        /*0070*/ 	.byte	0x04, 0x0a
        /*0072*/ 	.short	(.L_548 - .L_547)
	.align		4
.L_547:
        /*0074*/ 	.word	index@(.nv.constant0._Z18_matrix_scalar_divPfS_fm)
        /*0078*/ 	.short	0x0380
        /*007a*/ 	.short	0x0020


	//----- nvinfo : EIATTR_SW_WAR
	.align		4
.L_548:
        /*007c*/ 	.byte	0x04, 0x36
        /*007e*/ 	.short	(.L_550 - .L_549)
.L_549:
        /*0080*/ 	.word	0x00000008
.L_550:


//--------------------- .nv.info._Z18_matrix_scalar_mulPfS_fm --------------------------
	.section	.nv.info._Z18_matrix_scalar_mulPfS_fm,"",@"SHT_CUDA_INFO"
	.sectionflags	@""
	.align	4


	//----- nvinfo : EIATTR_CUDA_API_VERSION
	.align		4
        /*0000*/ 	.byte	0x04, 0x37
        /*0002*/ 	.short	(.L_552 - .L_551)
.L_551:
        /*0004*/ 	.word	0x00000082


	//----- nvinfo : EIATTR_KPARAM_INFO
	.align		4
.L_552:
        /*0008*/ 	.byte	0x04, 0x17
        /*000a*/ 	.short	(.L_554 - .L_553)
.L_553:
        /*000c*/ 	.word	0x00000000
        /*0010*/ 	.short	0x0003
        /*0012*/ 	.short	0x0018
        /*0014*/ 	.byte	0x00, 0xf0, 0x21, 0x00


	//----- nvinfo : EIATTR_KPARAM_INFO
	.align		4
.L_554:
        /*0018*/ 	.byte	0x04, 0x17
        /*001a*/ 	.short	(.L_556 - .L_555)
.L_555:
        /*001c*/ 	.word	0x00000000
        /*0020*/ 	.short	0x0002
        /*0022*/ 	.short	0x0010
        /*0024*/ 	.byte	0x00, 0xf0, 0x11, 0x00


	//----- nvinfo : EIATTR_KPARAM_INFO
	.align		4
.L_556:
        /*0028*/ 	.byte	0x04, 0x17
        /*002a*/ 	.short	(.L_558 - .L_557)
.L_557:
        /*002c*/ 	.word	0x00000000
        /*0030*/ 	.short	0x0001
        /*0032*/ 	.short	0x0008
        /*0034*/ 	.byte	0x00, 0xf5, 0x21, 0x00


	//----- nvinfo : EIATTR_KPARAM_INFO
	.align		4
.L_558:
        /*0038*/ 	.byte	0x04, 0x17
        /*003a*/ 	.short	(.L_560 - .L_559)
.L_559:
        /*003c*/ 	.word	0x00000000
        /*0040*/ 	.short	0x0000
        /*0042*/ 	.short	0x0000
        /*0044*/ 	.byte	0x00, 0xf5, 0x21, 0x00


	//----- nvinfo : EIATTR_SPARSE_MMA_MASK
	.align		4
.L_560:
        /*0048*/ 	.byte	0x03, 0x50
        /*004a*/ 	.short	0x0000


	//----- nvinfo : EIATTR_MAXREG_COUNT
	.align		4
        /*004c*/ 	.byte	0x03, 0x1b
        /*004e*/ 	.short	0x00ff


	//----- nvinfo : EIATTR_MERCURY_ISA_VERSION
	.align		4
        /*0050*/ 	.byte	0x03, 0x5f
        /*0052*/ 	.short	0x0101


	//----- nvinfo : EIATTR_VRC_CTA_INIT_COUNT
	.align		4
        /*0054*/ 	.byte	0x02, 0x4a
	.zero		1
	.zero		1


	//----- nvinfo : EIATTR_EXIT_INSTR_OFFSETS
	.align		4
        /*0058*/ 	.byte	0x04, 0x1c
        /*005a*/ 	.short	(.L_562 - .L_561)


	//   ....[0]....
.L_561:
        /*005c*/ 	.word	0x00000090


	//   ....[1]....
        /*0060*/ 	.word	0x00000160


	//----- nvinfo : EIATTR_CBANK_PARAM_SIZE
	.align		4
.L_562:
        /*0064*/ 	.byte	0x03, 0x19
        /*0066*/ 	.short	0x0020


	//----- nvinfo : EIATTR_PARAM_CBANK
	.align		4
        /*0068*/ 	.byte	0x04, 0x0a
        /*006a*/ 	.short	(.L_564 - .L_563)
	.align		4
.L_563:
        /*006c*/ 	.word	index@(.nv.constant0._Z18_matrix_scalar_mulPfS_fm)
        /*0070*/ 	.short	0x0380
        /*0072*/ 	.short	0x0020


	//----- nvinfo : EIATTR_SW_WAR
	.align		4
.L_564:
        /*0074*/ 	.byte	0x04, 0x36
        /*0076*/ 	.short	(.L_566 - .L_565)
.L_565:
        /*0078*/ 	.word	0x00000008
.L_566:


//--------------------- .nv.info._Z18_matrix_scalar_subPfS_fm --------------------------
	.section	.nv.info._Z18_matrix_scalar_subPfS_fm,"",@"SHT_CUDA_INFO"
	.sectionflags	@""
	.align	4


	//----- nvinfo : EIATTR_CUDA_API_VERSION
	.align		4
        /*0000*/ 	.byte	0x04, 0x37
        /*0002*/ 	.short	(.L_568 - .L_567)
.L_567:
        /*0004*/ 	.word	0x00000082


	//----- nvinfo : EIATTR_KPARAM_INFO
	.align		4
.L_568:
        /*0008*/ 	.byte	0x04, 0x17
        /*000a*/ 	.short	(.L_570 - .L_569)
.L_569:
        /*000c*/ 	.word	0x00000000
        /*0010*/ 	.short	0x0003
        /*0012*/ 	.short	0x0018
        /*0014*/ 	.byte	0x00, 0xf0, 0x21, 0x00


	//----- nvinfo : EIATTR_KPARAM_INFO
	.align		4
.L_570:
        /*0018*/ 	.byte	0x04, 0x17
        /*001a*/ 	.short	(.L_572 - .L_571)
.L_571:
        /*001c*/ 	.word	0x00000000
        /*0020*/ 	.short	0x0002
        /*0022*/ 	.short	0x0010
        /*0024*/ 	.byte	0x00, 0xf0, 0x11, 0x00


	//----- nvinfo : EIATTR_KPARAM_INFO
	.align		4
.L_572:
        /*0028*/ 	.byte	0x04, 0x17
        /*002a*/ 	.short	(.L_574 - .L_573)
.L_573:
        /*002c*/ 	.word	0x00000000
        /*0030*/ 	.short	0x0001
        /*0032*/ 	.short	0x0008
        /*0034*/ 	.byte	0x00, 0xf5, 0x21, 0x00


	//----- nvinfo : EIATTR_KPARAM_INFO
	.align		4
.L_574:
        /*0038*/ 	.byte	0x04, 0x17
        /*003a*/ 	.short	(.L_576 - .L_575)
.L_575:
        /*003c*/ 	.word	0x00000000
        /*0040*/ 	.short	0x0000
        /*0042*/ 	.short	0x0000
        /*0044*/ 	.byte	0x00, 0xf5, 0x21, 0x00


	//----- nvinfo : EIATTR_SPARSE_MMA_MASK
	.align		4
.L_576:
        /*0048*/ 	.byte	0x03, 0x50
        /*004a*/ 	.short	0x0000


	//----- nvinfo : EIATTR_MAXREG_COUNT
	.align		4
        /*004c*/ 	.byte	0x03, 0x1b
        /*004e*/ 	.short	0x00ff


	//----- nvinfo : EIATTR_MERCURY_ISA_VERSION
	.align		4
        /*0050*/ 	.byte	0x03, 0x5f
        /*0052*/ 	.short	0x0101


	//----- nvinfo : EIATTR_VRC_CTA_INIT_COUNT
	.align		4
        /*0054*/ 	.byte	0x02, 0x4a
	.zero		1
	.zero		1


	//----- nvinfo : EIATTR_EXIT_INSTR_OFFSETS
	.align		4
        /*0058*/ 	.byte	0x04, 0x1c
        /*005a*/ 	.short	(.L_578 - .L_577)


	//   ....[0]....
.L_577:
        /*005c*/ 	.word	0x00000090


	//   ....[1]....
        /*0060*/ 	.word	0x00000160


	//----- nvinfo : EIATTR_CBANK_PARAM_SIZE
	.align		4
.L_578:
        /*0064*/ 	.byte	0x03, 0x19
        /*0066*/ 	.short	0x0020


	//----- nvinfo : EIATTR_PARAM_CBANK
	.align		4
        /*0068*/ 	.byte	0x04, 0x0a
        /*006a*/ 	.short	(.L_580 - .L_579)
	.align		4
.L_579:
        /*006c*/ 	.word	index@(.nv.constant0._Z18_matrix_scalar_subPfS_fm)
        /*0070*/ 	.short	0x0380
        /*0072*/ 	.short	0x0020


	//----- nvinfo : EIATTR_SW_WAR
	.align		4
.L_580:
        /*0074*/ 	.byte	0x04, 0x36
        /*0076*/ 	.short	(.L_582 - .L_581)
.L_581:
        /*0078*/ 	.word	0x00000008
.L_582:


//--------------------- .nv.info._Z18_matrix_scalar_addPfS_fm --------------------------
	.section	.nv.info._Z18_matrix_scalar_addPfS_fm,"",@"SHT_CUDA_INFO"
	.sectionflags	@""
	.align	4


	//----- nvinfo : EIATTR_CUDA_API_VERSION
	.align		4
        /*0000*/ 	.byte	0x04, 0x37
        /*0002*/ 	.short	(.L_584 - .L_583)
.L_583:
        /*0004*/ 	.word	0x00000082


	//----- nvinfo : EIATTR_KPARAM_INFO
	.align		4
.L_584:
        /*0008*/ 	.byte	0x04, 0x17
        /*000a*/ 	.short	(.L_586 - .L_585)
.L_585:
        /*000c*/ 	.word	0x00000000
        /*0010*/ 	.short	0x0003
        /*0012*/ 	.short	0x0018
        /*0014*/ 	.byte	0x00, 0xf0, 0x21, 0x00


	//----- nvinfo : EIATTR_KPARAM_INFO
	.align		4
.L_586:
        /*0018*/ 	.byte	0x04, 0x17
        /*001a*/ 	.short	(.L_588 - .L_587)
.L_587:
        /*001c*/ 	.word	0x00000000
        /*0020*/ 	.short	0x0002
        /*0022*/ 	.short	0x0010
        /*0024*/ 	.byte	0x00, 0xf0, 0x11, 0x00


	//----- nvinfo : EIATTR_KPARAM_INFO
	.align		4
.L_588:
        /*0028*/ 	.byte	0x04, 0x17
        /*002a*/ 	.short	(.L_590 - .L_589)
.L_589:
        /*002c*/ 	.word	0x00000000
        /*0030*/ 	.short	0x0001
        /*0032*/ 	.short	0x0008
        /*0034*/ 	.byte	0x00, 0xf5, 0x21, 0x00


	//----- nvinfo : EIATTR_KPARAM_INFO
	.align		4
.L_590:
        /*0038*/ 	.byte	0x04, 0x17
        /*003a*/ 	.short	(.L_592 - .L_591)
.L_591:
        /*003c*/ 	.word	0x00000000
        /*0040*/ 	.short	0x0000
        /*0042*/ 	.short	0x0000
        /*0044*/ 	.byte	0x00, 0xf5, 0x21, 0x00


	//----- nvinfo : EIATTR_SPARSE_MMA_MASK
	.align		4
.L_592:
        /*0048*/ 	.byte	0x03, 0x50
        /*004a*/ 	.short	0x0000


	//----- nvinfo : EIATTR_MAXREG_COUNT
	.align		4
        /*004c*/ 	.byte	0x03, 0x1b
        /*004e*/ 	.short	0x00ff


	//----- nvinfo : EIATTR_MERCURY_ISA_VERSION
	.align		4
        /*0050*/ 	.byte	0x03, 0x5f
        /*0052*/ 	.short	0x0101


	//----- nvinfo : EIATTR_VRC_CTA_INIT_COUNT
	.align		4
        /*0054*/ 	.byte	0x02, 0x4a
	.zero		1
	.zero		1


	//----- nvinfo : EIATTR_EXIT_INSTR_OFFSETS
	.align		4
        /*0058*/ 	.byte	0x04, 0x1c
        /*005a*/ 	.short	(.L_594 - .L_593)


	//   ....[0]....
.L_593:
        /*005c*/ 	.word	0x00000090


	//   ....[1]....
        /*0060*/ 	.word	0x00000160


	//----- nvinfo : EIATTR_CBANK_PARAM_SIZE
	.align		4
.L_594:
        /*0064*/ 	.byte	0x03, 0x19
        /*0066*/ 	.short	0x0020


	//----- nvinfo : EIATTR_PARAM_CBANK
	.align		4
        /*0068*/ 	.byte	0x04, 0x0a
        /*006a*/ 	.short	(.L_596 - .L_595)
	.align		4
.L_595:
        /*006c*/ 	.word	index@(.nv.constant0._Z18_matrix_scalar_addPfS_fm)
        /*0070*/ 	.short	0x0380
        /*0072*/ 	.short	0x0020


	//----- nvinfo : EIATTR_SW_WAR
	.align		4
.L_596:
        /*0074*/ 	.byte	0x04, 0x36
        /*0076*/ 	.short	(.L_598 - .L_597)
.L_597:
        /*0078*/ 	.word	0x00000008
.L_598:


//--------------------- .nv.info._matrix_div_t_left --------------------------
	.section	.nv.info._matrix_div_t_left,"",@"SHT_CUDA_INFO"
	.sectionflags	@""
	.align	4


	//----- nvinfo : EIATTR_CUDA_API_VERSION
	.align		4
        /*0000*/ 	.byte	0x04, 0x37
        /*0002*/ 	.short	(.L_600 - .L_599)
.L_599:
        /*0004*/ 	.word	0x00000082


	//----- nvinfo : EIATTR_KPARAM_INFO
	.align		4
.L_600:
        /*0008*/ 	.byte	0x04, 0x17
        /*000a*/ 	.short	(.L_602 - .L_601)
.L_601:
        /*000c*/ 	.word	0x00000000
        /*0010*/ 	.short	0x0005
        /*0012*/ 	.short	0x0028
        /*0014*/ 	.byte	0x00, 0xf0, 0x21, 0x00


	//----- nvinfo : EIATTR_KPARAM_INFO
	.align		4
.L_602:
        /*0018*/ 	.byte	0x04, 0x17
        /*001a*/ 	.short	(.L_604 - .L_603)
.L_603:
        /*001c*/ 	.word	0x00000000
        /*0020*/ 	.short	0x0004
        /*0022*/ 	.short	0x0020
        /*0024*/ 	.byte	0x00, 0xf0, 0x21, 0x00


	//----- nvinfo : EIATTR_KPARAM_INFO
	.align		4
.L_604:
        /*0028*/ 	.byte	0x04, 0x17
        /*002a*/ 	.short	(.L_606 - .L_605)
.L_605:
        /*002c*/ 	.word	0x00000000
        /*0030*/ 	.short	0x0003
        /*0032*/ 	.short	0x0018
        /*0034*/ 	.byte	0x00, 0xf0, 0x21, 0x00


	//----- nvinfo : EIATTR_KPARAM_INFO
	.align		4
.L_606:
        /*0038*/ 	.byte	0x04, 0x17
        /*003a*/ 	.short	(.L_608 - .L_607)
.L_607:
        /*003c*/ 	.word	0x00000000
        /*0040*/ 	.short	0x0002
        /*0042*/ 	.short	0x0010
        /*0044*/ 	.byte	0x00, 0xf5, 0x21, 0x00


	//----- nvinfo : EIATTR_KPARAM_INFO
	.align		4
.L_608:
        /*0048*/ 	.byte	0x04, 0x17
        /*004a*/ 	.short	(.L_610 - .L_609)
.L_609:
        /*004c*/ 	.word	0x00000000
        /*0050*/ 	.short	0x0001
        /*0052*/ 	.short	0x0008
        /*0054*/ 	.byte	0x00, 0xf5, 0x21, 0x00


	//----- nvinfo : EIATTR_KPARAM_INFO
	.align		4
.L_610:
        /*0058*/ 	.byte	0x04, 0x17
        /*005a*/ 	.short	(.L_612 - .L_611)
.L_611:
        /*005c*/ 	.word	0x00000000
        /*0060*/ 	.short	0x0000
        /*0062*/ 	.short	0x0000
        /*0064*/ 	.byte	0x00, 0xf5, 0x21, 0x00


	//----- nvinfo : EIATTR_SPARSE_MMA_MASK
	.align		4
.L_612:
        /*0068*/ 	.byte	0x03, 0x50
        /*006a*/ 	.short	0x0000


	//----- nvinfo : EIATTR_MAXREG_COUNT
	.align		4
        /*006c*/ 	.byte	0x03, 0x1b
        /*006e*/ 	.short	0x00ff


	//----- nvinfo : EIATTR_EXTERNS
	.align		4
        /*0070*/ 	.byte	0x04, 0x0f
        /*0072*/ 	.short	(.L_614 - .L_613)


	//   ....[0]....
	.align		4
.L_613:
        /*0074*/ 	.word	index@(__assertfail)


	//----- nvinfo : EIATTR_MERCURY_ISA_VERSION
	.align		4
.L_614:
        /*0078*/ 	.byte	0x03, 0x5f
        /*007a*/ 	.short	0x0101


	//----- nvinfo : EIATTR_VRC_CTA_INIT_COUNT
	.align		4
        /*007c*/ 	.byte	0x02, 0x4a
	.zero		1
	.zero		1


	//----- nvinfo : EIATTR_SYSCALL_OFFSETS
	.align		4
        /*0080*/ 	.byte	0x04, 0x46
        /*0082*/ 	.short	(.L_616 - .L_615)


	//   ....[0]....
.L_615:
        /*0084*/ 	.word	0x00000660


	//----- nvinfo : EIATTR_EXIT_INSTR_OFFSETS
	.align		4
.L_616:
        /*0088*/ 	.byte	0x04, 0x1c
        /*008a*/ 	.short	(.L_618 - .L_617)


	//   ....[0]....
.L_617:
        /*008c*/ 	.word	0x00000090


	//   ....[1]....
        /*0090*/ 	.word	0x00000830


	//----- nvinfo : EIATTR_CRS_STACK_SIZE
	.align		4
.L_618:
        /*0094*/ 	.byte	0x04, 0x1e
        /*0096*/ 	.short	(.L_620 - .L_619)
.L_619:
        /*0098*/ 	.word	0x00000000


	//----- nvinfo : EIATTR_CBANK_PARAM_SIZE
	.align		4
.L_620:
        /*009c*/ 	.byte	0x03, 0x19
        /*009e*/ 	.short	0x0030


	//----- nvinfo : EIATTR_PARAM_CBANK
	.align		4
        /*00a0*/ 	.byte	0x04, 0x0a
        /*00a2*/ 	.short	(.L_622 - .L_621)
	.align		4
.L_621:
        /*00a4*/ 	.word	index@(.nv.constant0._matrix_div_t_left)
        /*00a8*/ 	.short	0x0380
        /*00aa*/ 	.short	0x0030


	//----- nvinfo : EIATTR_SW_WAR
	.align		4
.L_622:
        /*00ac*/ 	.byte	0x04, 0x36
        /*00ae*/ 	.short	(.L_624 - .L_623)
.L_623:
        /*00b0*/ 	.word	0x00000008
.L_624:


//--------------------- .nv.info._matrix_sub_t_left --------------------------
	.section	.nv.info._matrix_sub_t_left,"",@"SHT_CUDA_INFO"
	.sectionflags	@""
	.align	4


	//----- nvinfo : EIATTR_CUDA_API_VERSION
	.align		4
        /*0000*/ 	.byte	0x04, 0x37
        /*0002*/ 	.short	(.L_626 - .L_625)
.L_625:
        /*0004*/ 	.word	0x00000082


	//----- nvinfo : EIATTR_KPARAM_INFO
	.align		4
.L_626:
        /*0008*/ 	.byte	0x04, 0x17
        /*000a*/ 	.short	(.L_628 - .L_627)
.L_627:
        /*000c*/ 	.word	0x00000000
        /*0010*/ 	.short	0x0005
        /*0012*/ 	.short	0x0028
        /*0014*/ 	.byte	0x00, 0xf0, 0x21, 0x00


	//----- nvinfo : EIATTR_KPARAM_INFO
	.align		4
.L_628:
        /*0018*/ 	.byte	0x04, 0x17
        /*001a*/ 	.short	(.L_630 - .L_629)
.L_629:
        /*001c*/ 	.word	0x00000000
        /*0020*/ 	.short	0x0004
        /*0022*/ 	.short	0x0020
        /*0024*/ 	.byte	0x00, 0xf0, 0x21, 0x00


	//----- nvinfo : EIATTR_KPARAM_INFO
	.align		4
.L_630:
        /*0028*/ 	.byte	0x04, 0x17
        /*002a*/ 	.short	(.L_632 - .L_631)
.L_631:
        /*002c*/ 	.word	0x00000000
        /*0030*/ 	.short	0x0003
        /*0032*/ 	.short	0x0018
        /*0034*/ 	.byte	0x00, 0xf0, 0x21, 0x00


	//----- nvinfo : EIATTR_KPARAM_INFO
	.align		4
.L_632:
        /*0038*/ 	.byte	0x04, 0x17
        /*003a*/ 	.short	(.L_634 - .L_633)
.L_633:
        /*003c*/ 	.word	0x00000000
        /*0040*/ 	.short	0x0002
        /*0042*/ 	.short	0x0010
        /*0044*/ 	.byte	0x00, 0xf5, 0x21, 0x00


	//----- nvinfo : EIATTR_KPARAM_INFO
	.align		4
.L_634:
        /*0048*/ 	.byte	0x04, 0x17
        /*004a*/ 	.short	(.L_636 - .L_635)
.L_635:
        /*004c*/ 	.word	0x00000000
        /*0050*/ 	.short	0x0001
        /*0052*/ 	.short	0x0008
        /*0054*/ 	.byte	0x00, 0xf5, 0x21, 0x00


	//----- nvinfo : EIATTR_KPARAM_INFO
	.align		4
.L_636:
        /*0058*/ 	.byte	0x04, 0x17
        /*005a*/ 	.short	(.L_638 - .L_637)
.L_637:
        /*005c*/ 	.word	0x00000000
        /*0060*/ 	.short	0x0000
        /*0062*/ 	.short	0x0000
        /*0064*/ 	.byte	0x00, 0xf5, 0x21, 0x00


	//----- nvinfo : EIATTR_SPARSE_MMA_MASK
	.align		4
.L_638:
        /*0068*/ 	.byte	0x03, 0x50
        /*006a*/ 	.short	0x0000


	//----- nvinfo : EIATTR_MAXREG_COUNT
	.align		4
        /*006c*/ 	.byte	0x03, 0x1b
        /*006e*/ 	.short	0x00ff


	//----- nvinfo : EIATTR_EXTERNS
	.align		4
        /*0070*/ 	.byte	0x04, 0x0f
        /*0072*/ 	.short	(.L_640 - .L_639)


	//   ....[0]....
	.align		4
.L_639:
        /*0074*/ 	.word	index@(__assertfail)


	//----- nvinfo : EIATTR_MERCURY_ISA_VERSION
	.align		4
.L_640:
        /*0078*/ 	.byte	0x03, 0x5f
        /*007a*/ 	.short	0x0101


	//----- nvinfo : EIATTR_VRC_CTA_INIT_COUNT
	.align		4
        /*007c*/ 	.byte	0x02, 0x4a
	.zero		1
	.zero		1


	//----- nvinfo : EIATTR_SYSCALL_OFFSETS
	.align		4
        /*0080*/ 	.byte	0x04, 0x46
        /*0082*/ 	.short	(.L_642 - .L_641)


	//   ....[0]....
.L_641:
        /*0084*/ 	.word	0x00000660


	//----- nvinfo : EIATTR_EXIT_INSTR_OFFSETS
	.align		4
.L_642:
        /*0088*/ 	.byte	0x04, 0x1c
        /*008a*/ 	.short	(.L_644 - .L_643)


	//   ....[0]....
.L_643:
        /*008c*/ 	.word	0x00000090


	//   ....[1]....
        /*0090*/ 	.word	0x00000760


	//----- nvinfo : EIATTR_CRS_STACK_SIZE
	.align		4
.L_644:
        /*0094*/ 	.byte	0x04, 0x1e
        /*0096*/ 	.short	(.L_646 - .L_645)
.L_645:
        /*0098*/ 	.word	0x00000000


	//----- nvinfo : EIATTR_CBANK_PARAM_SIZE
	.align		4
.L_646:
        /*009c*/ 	.byte	0x03, 0x19
        /*009e*/ 	.short	0x0030


	//----- nvinfo : EIATTR_PARAM_CBANK
	.align		4
        /*00a0*/ 	.byte	0x04, 0x0a
        /*00a2*/ 	.short	(.L_648 - .L_647)
	.align		4
.L_647:
        /*00a4*/ 	.word	index@(.nv.constant0._matrix_sub_t_left)
        /*00a8*/ 	.short	0x0380
        /*00aa*/ 	.short	0x0030


	//----- nvinfo : EIATTR_SW_WAR
	.align		4
.L_648:
        /*00ac*/ 	.byte	0x04, 0x36
        /*00ae*/ 	.short	(.L_650 - .L_649)
.L_649:
        /*00b0*/ 	.word	0x00000008
.L_650:


//--------------------- .nv.info._matrix_div_t_right --------------------------
	.section	.nv.info._matrix_div_t_right,"",@"SHT_CUDA_INFO"
	.sectionflags	@""
	.align	4


	//----- nvinfo : EIATTR_CUDA_API_VERSION
	.align		4
        /*0000*/ 	.byte	0x04, 0x37
        /*0002*/ 	.short	(.L_652 - .L_651)
.L_651:
        /*0004*/ 	.word	0x00000082


	//----- nvinfo : EIATTR_KPARAM_INFO
	.align		4
.L_652:
        /*0008*/ 	.byte	0x04, 0x17
        /*000a*/ 	.short	(.L_654 - .L_653)
.L_653:
        /*000c*/ 	.word	0x00000000
        /*0010*/ 	.short	0x0005
        /*0012*/ 	.short	0x0028
        /*0014*/ 	.byte	0x00, 0xf0, 0x21, 0x00


	//----- nvinfo : EIATTR_KPARAM_INFO
	.align		4
.L_654:
        /*0018*/ 	.byte	0x04, 0x17
        /*001a*/ 	.short	(.L_656 - .L_655)
.L_655:
        /*001c*/ 	.word	0x00000000
        /*0020*/ 	.short	0x0004
        /*0022*/ 	.short	0x0020
        /*0024*/ 	.byte	0x00, 0xf0, 0x21, 0x00


	//----- nvinfo : EIATTR_KPARAM_INFO
	.align		4
.L_656:
        /*0028*/ 	.byte	0x04, 0x17
        /*002a*/ 	.short	(.L_658 - .L_657)
.L_657:
        /*002c*/ 	.word	0x00000000
        /*0030*/ 	.short	0x0003
        /*0032*/ 	.short	0x0018
        /*0034*/ 	.byte	0x00, 0xf0, 0x21, 0x00


	//----- nvinfo : EIATTR_KPARAM_INFO
	.align		4
.L_658:
        /*0038*/ 	.byte	0x04, 0x17
        /*003a*/ 	.short	(.L_660 - .L_659)
.L_659:
        /*003c*/ 	.word	0x00000000
        /*0040*/ 	.short	0x0002
        /*0042*/ 	.short	0x0010
        /*0044*/ 	.byte	0x00, 0xf5, 0x21, 0x00


	//----- nvinfo : EIATTR_KPARAM_INFO
	.align		4
.L_660:
        /*0048*/ 	.byte	0x04, 0x17
        /*004a*/ 	.short	(.L_662 - .L_661)
.L_661:
        /*004c*/ 	.word	0x00000000
        /*0050*/ 	.short	0x0001
        /*0052*/ 	.short	0x0008
        /*0054*/ 	.byte	0x00, 0xf5, 0x21, 0x00


	//----- nvinfo : EIATTR_KPARAM_INFO
	.align		4
.L_662:
        /*0058*/ 	.byte	0x04, 0x17
        /*005a*/ 	.short	(.L_664 - .L_663)
.L_663:
        /*005c*/ 	.word	0x00000000
        /*0060*/ 	.short	0x0000
        /*0062*/ 	.short	0x0000
        /*0064*/ 	.byte	0x00, 0xf5, 0x21, 0x00


	//----- nvinfo : EIATTR_SPARSE_MMA_MASK
	.align		4
.L_664:
        /*0068*/ 	.byte	0x03, 0x50
        /*006a*/ 	.short	0x0000


	//----- nvinfo : EIATTR_MAXREG_COUNT
	.align		4
        /*006c*/ 	.byte	0x03, 0x1b
        /*006e*/ 	.short	0x00ff


	//----- nvinfo : EIATTR_EXTERNS
	.align		4
        /*0070*/ 	.byte	0x04, 0x0f
        /*0072*/ 	.short	(.L_666 - .L_665)


	//   ....[0]....
	.align		4
.L_665:
        /*0074*/ 	.word	index@(__assertfail)


	//----- nvinfo : EIATTR_MERCURY_ISA_VERSION
	.align		4
.L_666:
        /*0078*/ 	.byte	0x03, 0x5f
        /*007a*/ 	.short	0x0101


	//----- nvinfo : EIATTR_VRC_CTA_INIT_COUNT
	.align		4
        /*007c*/ 	.byte	0x02, 0x4a
	.zero		1
	.zero		1


	//----- nvinfo : EIATTR_SYSCALL_OFFSETS
	.align		4
        /*0080*/ 	.byte	0x04, 0x46
        /*0082*/ 	.short	(.L_668 - .L_667)


	//   ....[0]....
.L_667:
        /*0084*/ 	.word	0x00000660


	//----- nvinfo : EIATTR_EXIT_INSTR_OFFSETS
	.align		4
.L_668:
        /*0088*/ 	.byte	0x04, 0x1c
        /*008a*/ 	.short	(.L_670 - .L_669)


	//   ....[0]....
.L_669:
        /*008c*/ 	.word	0x00000090


	//   ....[1]....
        /*0090*/ 	.word	0x00000830


	//----- nvinfo : EIATTR_CRS_STACK_SIZE
	.align		4
.L_670:
        /*0094*/ 	.byte	0x04, 0x1e
        /*0096*/ 	.short	(.L_672 - .L_671)
.L_671:
        /*0098*/ 	.word	0x00000000


	//----- nvinfo : EIATTR_CBANK_PARAM_SIZE
	.align		4
.L_672:
        /*009c*/ 	.byte	0x03, 0x19
        /*009e*/ 	.short	0x0030


	//----- nvinfo : EIATTR_PARAM_CBANK
	.align		4
        /*00a0*/ 	.byte	0x04, 0x0a
        /*00a2*/ 	.short	(.L_674 - .L_673)
	.align		4
.L_673:
        /*00a4*/ 	.word	index@(.nv.constant0._matrix_div_t_right)
        /*00a8*/ 	.short	0x0380
        /*00aa*/ 	.short	0x0030


	//----- nvinfo : EIATTR_SW_WAR
	.align		4
.L_674:
        /*00ac*/ 	.byte	0x04, 0x36
        /*00ae*/ 	.short	(.L_676 - .L_675)
.L_675:
        /*00b0*/ 	.word	0x00000008
.L_676:


//--------------------- .nv.info._matrix_mul_t_right --------------------------
	.section	.nv.info._matrix_mul_t_right,"",@"SHT_CUDA_INFO"
	.sectionflags	@""
	.align	4


	//----- nvinfo : EIATTR_CUDA_API_VERSION
	.align		4
        /*0000*/ 	.byte	0x04, 0x37
        /*0002*/ 	.short	(.L_678 - .L_677)
.L_677:
        /*0004*/ 	.word	0x00000082


	//----- nvinfo : EIATTR_KPARAM_INFO
	.align		4
.L_678:
        /*0008*/ 	.byte	0x04, 0x17
        /*000a*/ 	.short	(.L_680 - .L_679)
.L_679:
        /*000c*/ 	.word	0x00000000
        /*0010*/ 	.short	0x0005
        /*0012*/ 	.short	0x0028
        /*0014*/ 	.byte	0x00, 0xf0, 0x21, 0x00


	//----- nvinfo : EIATTR_KPARAM_INFO
	.align		4
.L_680:
        /*0018*/ 	.byte	0x04, 0x17
        /*001a*/ 	.short	(.L_682 - .L_681)
.L_681:
        /*001c*/ 	.word	0x00000000
        /*0020*/ 	.short	0x0004
        /*0022*/ 	.short	0x0020
        /*0024*/ 	.byte	0x00, 0xf0, 0x21, 0x00


	//----- nvinfo : EIATTR_KPARAM_INFO
	.align		4
.L_682:
        /*0028*/ 	.byte	0x04, 0x17
        /*002a*/ 	.short	(.L_684 - .L_683)
.L_683:
        /*002c*/ 	.word	0x00000000
        /*0030*/ 	.short	0x0003
        /*0032*/ 	.short	0x0018
        /*0034*/ 	.byte	0x00, 0xf0, 0x21, 0x00


	//----- nvinfo : EIATTR_KPARAM_INFO
	.align		4
.L_684:
        /*0038*/ 	.byte	0x04, 0x17
        /*003a*/ 	.short	(.L_686 - .L_685)
.L_685:
        /*003c*/ 	.word	0x00000000
        /*0040*/ 	.short	0x0002
        /*0042*/ 	.short	0x0010
        /*0044*/ 	.byte	0x00, 0xf5, 0x21, 0x00


	//----- nvinfo : EIATTR_KPARAM_INFO
	.align		4
.L_686:
        /*0048*/ 	.byte	0x04, 0x17
        /*004a*/ 	.short	(.L_688 - .L_687)
.L_687:
        /*004c*/ 	.word	0x00000000
        /*0050*/ 	.short	0x0001
        /*0052*/ 	.short	0x0008
        /*0054*/ 	.byte	0x00, 0xf5, 0x21, 0x00


	//----- nvinfo : EIATTR_KPARAM_INFO
	.align		4
.L_688:
        /*0058*/ 	.byte	0x04, 0x17
        /*005a*/ 	.short	(.L_690 - .L_689)
.L_689:
        /*005c*/ 	.word	0x00000000
        /*0060*/ 	.short	0x0000
        /*0062*/ 	.short	0x0000
        /*0064*/ 	.byte	0x00, 0xf5, 0x21, 0x00


	//----- nvinfo : EIATTR_SPARSE_MMA_MASK
	.align		4
.L_690:
        /*0068*/ 	.byte	0x03, 0x50
        /*006a*/ 	.short	0x0000


	//----- nvinfo : EIATTR_MAXREG_COUNT
	.align		4
        /*006c*/ 	.byte	0x03, 0x1b
        /*006e*/ 	.short	0x00ff


	//----- nvinfo : EIATTR_EXTERNS
	.align		4
        /*0070*/ 	.byte	0x04, 0x0f
        /*0072*/ 	.short	(.L_692 - .L_691)


	//   ....[0]....
	.align		4
.L_691:
        /*0074*/ 	.word	index@(__assertfail)


	//----- nvinfo : EIATTR_MERCURY_ISA_VERSION
	.align		4
.L_692:
        /*0078*/ 	.byte	0x03, 0x5f
        /*007a*/ 	.short	0x0101


	//----- nvinfo : EIATTR_VRC_CTA_INIT_COUNT
	.align		4
        /*007c*/ 	.byte	0x02, 0x4a
	.zero		1
	.zero		1


	//----- nvinfo : EIATTR_SYSCALL_OFFSETS
	.align		4
        /*0080*/ 	.byte	0x04, 0x46
        /*0082*/ 	.short	(.L_694 - .L_693)


	//   ....[0]....
.L_693:
        /*0084*/ 	.word	0x00000660


	//----- nvinfo : EIATTR_EXIT_INSTR_OFFSETS
	.align		4
.L_694:
        /*0088*/ 	.byte	0x04, 0x1c
        /*008a*/ 	.short	(.L_696 - .L_695)


	//   ....[0]....
.L_695:
        /*008c*/ 	.word	0x00000090


	//   ....[1]....
        /*0090*/ 	.word	0x00000760


	//----- nvinfo : EIATTR_CRS_STACK_SIZE
	.align		4
.L_696:
        /*0094*/ 	.byte	0x04, 0x1e
        /*0096*/ 	.short	(.L_698 - .L_697)
.L_697:
        /*0098*/ 	.word	0x00000000


	//----- nvinfo : EIATTR_CBANK_PARAM_SIZE
	.align		4
.L_698:
        /*009c*/ 	.byte	0x03, 0x19
        /*009e*/ 	.short	0x0030


	//----- nvinfo : EIATTR_PARAM_CBANK
	.align		4
        /*00a0*/ 	.byte	0x04, 0x0a
        /*00a2*/ 	.short	(.L_700 - .L_699)
	.align		4
.L_699:
        /*00a4*/ 	.word	index@(.nv.constant0._matrix_mul_t_right)
        /*00a8*/ 	.short	0x0380
        /*00aa*/ 	.short	0x0030


	//----- nvinfo : EIATTR_SW_WAR
	.align		4
.L_700:
        /*00ac*/ 	.byte	0x04, 0x36
        /*00ae*/ 	.short	(.L_702 - .L_701)
.L_701:
        /*00b0*/ 	.word	0x00000008
.L_702:


//--------------------- .nv.info._matrix_sub_t_right --------------------------
	.section	.nv.info._matrix_sub_t_right,"",@"SHT_CUDA_INFO"
	.sectionflags	@""
	.align	4


	//----- nvinfo : EIATTR_CUDA_API_VERSION
	.align		4
        /*0000*/ 	.byte	0x04, 0x37
        /*0002*/ 	.short	(.L_704 - .L_703)
.L_703:
        /*0004*/ 	.word	0x00000082


	//----- nvinfo : EIATTR_KPARAM_INFO
	.align		4
.L_704:
        /*0008*/ 	.byte	0x04, 0x17
        /*000a*/ 	.short	(.L_706 - .L_705)
.L_705:
        /*000c*/ 	.word	0x00000000
        /*0010*/ 	.short	0x0005
        /*0012*/ 	.short	0x0028
        /*0014*/ 	.byte	0x00, 0xf0, 0x21, 0x00


	//----- nvinfo : EIATTR_KPARAM_INFO
	.align		4
.L_706:
        /*0018*/ 	.byte	0x04, 0x17
        /*001a*/ 	.short	(.L_708 - .L_707)
.L_707:
        /*001c*/ 	.word	0x00000000
        /*0020*/ 	.short	0x0004
        /*0022*/ 	.short	0x0020
        /*0024*/ 	.byte	0x00, 0xf0, 0x21, 0x00


	//----- nvinfo : EIATTR_KPARAM_INFO
	.align		4
.L_708:
        /*0028*/ 	.byte	0x04, 0x17
        /*002a*/ 	.short	(.L_710 - .L_709)
.L_709:
        /*002c*/ 	.word	0x00000000
        /*0030*/ 	.short	0x0003
        /*0032*/ 	.short	0x0018
        /*0034*/ 	.byte	0x00, 0xf0, 0x21, 0x00


	//----- nvinfo : EIATTR_KPARAM_INFO
	.align		4
.L_710:
        /*0038*/ 	.byte	0x04, 0x17
        /*003a*/ 	.short	(.L_712 - .L_711)
.L_711:
        /*003c*/ 	.word	0x00000000
        /*0040*/ 	.short	0x0002
        /*0042*/ 	.short	0x0010
        /*0044*/ 	.byte	0x00, 0xf5, 0x21, 0x00


	//----- nvinfo : EIATTR_KPARAM_INFO
	.align		4
.L_712:
        /*0048*/ 	.byte	0x04, 0x17
        /*004a*/ 	.short	(.L_714 - .L_713)
.L_713:
        /*004c*/ 	.word	0x00000000
        /*0050*/ 	.short	0x0001
        /*0052*/ 	.short	0x0008
        /*0054*/ 	.byte	0x00, 0xf5, 0x21, 0x00


	//----- nvinfo : EIATTR_KPARAM_INFO
	.align		4
.L_714:
        /*0058*/ 	.byte	0x04, 0x17
        /*005a*/ 	.short	(.L_716 - .L_715)
.L_715:
        /*005c*/ 	.word	0x00000000
        /*0060*/ 	.short	0x0000
        /*0062*/ 	.short	0x0000
        /*0064*/ 	.byte	0x00, 0xf5, 0x21, 0x00


	//----- nvinfo : EIATTR_SPARSE_MMA_MASK
	.align		4
.L_716:
        /*0068*/ 	.byte	0x03, 0x50
        /*006a*/ 	.short	0x0000


	//----- nvinfo : EIATTR_MAXREG_COUNT
	.align		4
        /*006c*/ 	.byte	0x03, 0x1b
        /*006e*/ 	.short	0x00ff


	//----- nvinfo : EIATTR_EXTERNS
	.align		4
        /*0070*/ 	.byte	0x04, 0x0f
        /*0072*/ 	.short	(.L_718 - .L_717)


	//   ....[0]....
	.align		4
.L_717:
        /*0074*/ 	.word	index@(__assertfail)


	//----- nvinfo : EIATTR_MERCURY_ISA_VERSION
	.align		4
.L_718:
        /*0078*/ 	.byte	0x03, 0x5f
        /*007a*/ 	.short	0x0101


	//----- nvinfo : EIATTR_VRC_CTA_INIT_COUNT
	.align		4
        /*007c*/ 	.byte	0x02, 0x4a
	.zero		1
	.zero		1


	//----- nvinfo : EIATTR_SYSCALL_OFFSETS
	.align		4
        /*0080*/ 	.byte	0x04, 0x46
        /*0082*/ 	.short	(.L_720 - .L_719)


	//   ....[0]....
.L_719:
        /*0084*/ 	.word	0x00000660


	//----- nvinfo : EIATTR_EXIT_INSTR_OFFSETS
	.align		4
.L_720:
        /*0088*/ 	.byte	0x04, 0x1c
        /*008a*/ 	.short	(.L_722 - .L_721)


	//   ....[0]....
.L_721:
        /*008c*/ 	.word	0x00000090


	//   ....[1]....
        /*0090*/ 	.word	0x00000760


	//----- nvinfo : EIATTR_CRS_STACK_SIZE
	.align		4
.L_722:
        /*0094*/ 	.byte	0x04, 0x1e
        /*0096*/ 	.short	(.L_724 - .L_723)
.L_723:
        /*0098*/ 	.word	0x00000000


	//----- nvinfo : EIATTR_CBANK_PARAM_SIZE
	.align		4
.L_724:
        /*009c*/ 	.byte	0x03, 0x19
        /*009e*/ 	.short	0x0030


	//----- nvinfo : EIATTR_PARAM_CBANK
	.align		4
        /*00a0*/ 	.byte	0x04, 0x0a
        /*00a2*/ 	.short	(.L_726 - .L_725)
	.align		4
.L_725:
        /*00a4*/ 	.word	index@(.nv.constant0._matrix_sub_t_right)
        /*00a8*/ 	.short	0x0380
        /*00aa*/ 	.short	0x0030


	//----- nvinfo : EIATTR_SW_WAR
	.align		4
.L_726:
        /*00ac*/ 	.byte	0x04, 0x36
        /*00ae*/ 	.short	(.L_728 - .L_727)
.L_727:
        /*00b0*/ 	.word	0x00000008
.L_728:


//--------------------- .nv.info._matrix_add_t_right --------------------------
	.section	.nv.info._matrix_add_t_right,"",@"SHT_CUDA_INFO"
	.sectionflags	@""
	.align	4


	//----- nvinfo : EIATTR_CUDA_API_VERSION
	.align		4
        /*0000*/ 	.byte	0x04, 0x37
        /*0002*/ 	.short	(.L_730 - .L_729)
.L_729:
        /*0004*/ 	.word	0x00000082


	//----- nvinfo : EIATTR_KPARAM_INFO
	.align		4
.L_730:
        /*0008*/ 	.byte	0x04, 0x17
        /*000a*/ 	.short	(.L_732 - .L_731)
.L_731:
        /*000c*/ 	.word	0x00000000
        /*0010*/ 	.short	0x0005
        /*0012*/ 	.short	0x0028
        /*0014*/ 	.byte	0x00, 0xf0, 0x21, 0x00


	//----- nvinfo : EIATTR_KPARAM_INFO
	.align		4
.L_732:
        /*0018*/ 	.byte	0x04, 0x17
        /*001a*/ 	.short	(.L_734 - .L_733)
.L_733:
        /*001c*/ 	.word	0x00000000
        /*0020*/ 	.short	0x0004
        /*0022*/ 	.short	0x0020
        /*0024*/ 	.byte	0x00, 0xf0, 0x21, 0x00


	//----- nvinfo : EIATTR_KPARAM_INFO
	.align		4
.L_734:
        /*0028*/ 	.byte	0x04, 0x17
        /*002a*/ 	.short	(.L_736 - .L_735)
.L_735:
        /*002c*/ 	.word	0x00000000
        /*0030*/ 	.short	0x0003
        /*0032*/ 	.short	0x0018
        /*0034*/ 	.byte	0x00, 0xf0, 0x21, 0x00


	//----- nvinfo : EIATTR_KPARAM_INFO
	.align		4
.L_736:
        /*0038*/ 	.byte	0x04, 0x17
        /*003a*/ 	.short	(.L_738 - .L_737)
.L_737:
        /*003c*/ 	.word	0x00000000
        /*0040*/ 	.short	0x0002
        /*0042*/ 	.short	0x0010
        /*0044*/ 	.byte	0x00, 0xf5, 0x21, 0x00


	//----- nvinfo : EIATTR_KPARAM_INFO
	.align		4
.L_738:
        /*0048*/ 	.byte	0x04, 0x17
        /*004a*/ 	.short	(.L_740 - .L_739)
.L_739:
        /*004c*/ 	.word	0x00000000
        /*0050*/ 	.short	0x0001
        /*0052*/ 	.short	0x0008
        /*0054*/ 	.byte	0x00, 0xf5, 0x21, 0x00


	//----- nvinfo : EIATTR_KPARAM_INFO
	.align		4
.L_740:
        /*0058*/ 	.byte	0x04, 0x17
        /*005a*/ 	.short	(.L_742 - .L_741)
.L_741:
        /*005c*/ 	.word	0x00000000
        /*0060*/ 	.short	0x0000
        /*0062*/ 	.short	0x0000
        /*0064*/ 	.byte	0x00, 0xf5, 0x21, 0x00


	//----- nvinfo : EIATTR_SPARSE_MMA_MASK
	.align		4
.L_742:
        /*0068*/ 	.byte	0x03, 0x50
        /*006a*/ 	.short	0x0000


	//----- nvinfo : EIATTR_MAXREG_COUNT
	.align		4
        /*006c*/ 	.byte	0x03, 0x1b
        /*006e*/ 	.short	0x00ff


	//----- nvinfo : EIATTR_EXTERNS
	.align		4
        /*0070*/ 	.byte	0x04, 0x0f
        /*0072*/ 	.short	(.L_744 - .L_743)


	//   ....[0]....
	.align		4
.L_743:
        /*0074*/ 	.word	index@(__assertfail)


	//----- nvinfo : EIATTR_MERCURY_ISA_VERSION
	.align		4
.L_744:
        /*0078*/ 	.byte	0x03, 0x5f
        /*007a*/ 	.short	0x0101


	//----- nvinfo : EIATTR_VRC_CTA_INIT_COUNT
	.align		4
        /*007c*/ 	.byte	0x02, 0x4a
	.zero		1
	.zero		1


	//----- nvinfo : EIATTR_SYSCALL_OFFSETS
	.align		4
        /*0080*/ 	.byte	0x04, 0x46
        /*0082*/ 	.short	(.L_746 - .L_745)


	//   ....[0]....
.L_745:
        /*0084*/ 	.word	0x00000660


	//----- nvinfo : EIATTR_EXIT_INSTR_OFFSETS
	.align		4
.L_746:
        /*0088*/ 	.byte	0x04, 0x1c
        /*008a*/ 	.short	(.L_748 - .L_747)


	//   ....[0]....
.L_747:
        /*008c*/ 	.word	0x00000090


	//   ....[1]....
        /*0090*/ 	.word	0x00000760


	//----- nvinfo : EIATTR_CRS_STACK_SIZE
	.align		4
.L_748:
        /*0094*/ 	.byte	0x04, 0x1e
        /*0096*/ 	.short	(.L_750 - .L_749)
.L_749:
        /*0098*/ 	.word	0x00000000


	//----- nvinfo : EIATTR_CBANK_PARAM_SIZE
	.align		4
.L_750:
        /*009c*/ 	.byte	0x03, 0x19
        /*009e*/ 	.short	0x0030


	//----- nvinfo : EIATTR_PARAM_CBANK
	.align		4
        /*00a0*/ 	.byte	0x04, 0x0a
        /*00a2*/ 	.short	(.L_752 - .L_751)
	.align		4
.L_751:
        /*00a4*/ 	.word	index@(.nv.constant0._matrix_add_t_right)
        /*00a8*/ 	.short	0x0380
        /*00aa*/ 	.short	0x0030


	//----- nvinfo : EIATTR_SW_WAR
	.align		4
.L_752:
        /*00ac*/ 	.byte	0x04, 0x36
        /*00ae*/ 	.short	(.L_754 - .L_753)
.L_753:
        /*00b0*/ 	.word	0x00000008
.L_754:


//--------------------- .nv.info._matrix_div_flat --------------------------
	.section	.nv.info._matrix_div_flat,"",@"SHT_CUDA_INFO"
	.sectionflags	@""
	.align	4


	//----- nvinfo : EIATTR_CUDA_API_VERSION
	.align		4
        /*0000*/ 	.byte	0x04, 0x37
        /*0002*/ 	.short	(.L_756 - .L_755)
.L_755:
        /*0004*/ 	.word	0x00000082


	//----- nvinfo : EIATTR_KPARAM_INFO
	.align		4
.L_756:
        /*0008*/ 	.byte	0x04, 0x17
        /*000a*/ 	.short	(.L_758 - .L_757)
.L_757:
        /*000c*/ 	.word	0x00000000
        /*0010*/ 	.short	0x0003
        /*0012*/ 	.short	0x0018
        /*0014*/ 	.byte	0x00, 0xf0, 0x21, 0x00


	//----- nvinfo : EIATTR_KPARAM_INFO
	.align		4
.L_758:
        /*0018*/ 	.byte	0x04, 0x17
        /*001a*/ 	.short	(.L_760 - .L_759)
.L_759:
        /*001c*/ 	.word	0x00000000
        /*0020*/ 	.short	0x0002
        /*0022*/ 	.short	0x0010
        /*0024*/ 	.byte	0x00, 0xf5, 0x21, 0x00


	//----- nvinfo : EIATTR_KPARAM_INFO
	.align		4
.L_760:
        /*0028*/ 	.byte	0x04, 0x17
        /*002a*/ 	.short	(.L_762 - .L_761)
.L_761:
        /*002c*/ 	.word	0x00000000
        /*0030*/ 	.short	0x0001
        /*0032*/ 	.short	0x0008
        /*0034*/ 	.byte	0x00, 0xf5, 0x21, 0x00


	//----- nvinfo : EIATTR_KPARAM_INFO
	.align		4
.L_762:
        /*0038*/ 	.byte	0x04, 0x17
        /*003a*/ 	.short	(.L_764 - .L_763)
.L_763:
        /*003c*/ 	.word	0x00000000
        /*0040*/ 	.short	0x0000
        /*0042*/ 	.short	0x0000
        /*0044*/ 	.byte	0x00, 0xf5, 0x21, 0x00


	//----- nvinfo : EIATTR_SPARSE_MMA_MASK
	.align		4
.L_764:
        /*0048*/ 	.byte	0x03, 0x50
        /*004a*/ 	.short	0x0000


	//----- nvinfo : EIATTR_MAXREG_COUNT
	.align		4
        /*004c*/ 	.byte	0x03, 0x1b
        /*004e*/ 	.short	0x00ff


	//----- nvinfo : EIATTR_MERCURY_ISA_VERSION
	.align		4
        /*0050*/ 	.byte	0x03, 0x5f
        /*0052*/ 	.short	0x0101


	//----- nvinfo : EIATTR_VRC_CTA_INIT_COUNT
	.align		4
        /*0054*/ 	.byte	0x02, 0x4a
	.zero		1
	.zero		1


	//----- nvinfo : EIATTR_EXIT_INSTR_OFFSETS
	.align		4
        /*0058*/ 	.byte	0x04, 0x1c
        /*005a*/ 	.short	(.L_766 - .L_765)


	//   ....[0]....
.L_765:
        /*005c*/ 	.word	0x00000090


	//   ....[1]....
        /*0060*/ 	.word	0x00000260


	//----- nvinfo : EIATTR_CRS_STACK_SIZE
	.align		4
.L_766:
        /*0064*/ 	.byte	0x04, 0x1e
        /*0066*/ 	.short	(.L_768 - .L_767)
.L_767:
        /*0068*/ 	.word	0x00000000


	//----- nvinfo : EIATTR_CBANK_PARAM_SIZE
	.align		4
.L_768:
        /*006c*/ 	.byte	0x03, 0x19
        /*006e*/ 	.short	0x0020


	//----- nvinfo : EIATTR_PARAM_CBANK
	.align		4
        /*0070*/ 	.byte	0x04, 0x0a
        /*0072*/ 	.short	(.L_770 - .L_769)
	.align		4
.L_769:
        /*0074*/ 	.word	index@(.nv.constant0._matrix_div_flat)
        /*0078*/ 	.short	0x0380
        /*007a*/ 	.short	0x0020


	//----- nvinfo : EIATTR_SW_WAR
	.align		4
.L_770:
        /*007c*/ 	.byte	0x04, 0x36
        /*007e*/ 	.short	(.L_772 - .L_771)
.L_771:
        /*0080*/ 	.word	0x00000008
.L_772:


//--------------------- .nv.info._matrix_mul_flat --------------------------
	.section	.nv.info._matrix_mul_flat,"",@"SHT_CUDA_INFO"
	.sectionflags	@""
	.align	4


	//----- nvinfo : EIATTR_CUDA_API_VERSION
	.align		4
        /*0000*/ 	.byte	0x04, 0x37
        /*0002*/ 	.short	(.L_774 - .L_773)
.L_773:
        /*0004*/ 	.word	0x00000082


	//----- nvinfo : EIATTR_KPARAM_INFO
	.align		4
.L_774:
        /*0008*/ 	.byte	0x04, 0x17
        /*000a*/ 	.short	(.L_776 - .L_775)
.L_775:
        /*000c*/ 	.word	0x00000000
        /*0010*/ 	.short	0x0003
        /*0012*/ 	.short	0x0018
        /*0014*/ 	.byte	0x00, 0xf0, 0x21, 0x00


	//----- nvinfo : EIATTR_KPARAM_INFO
	.align		4
.L_776:
        /*0018*/ 	.byte	0x04, 0x17
        /*001a*/ 	.short	(.L_778 - .L_777)
.L_777:
        /*001c*/ 	.word	0x00000000
        /*0020*/ 	.short	0x0002
        /*0022*/ 	.short	0x0010
        /*0024*/ 	.byte	0x00, 0xf5, 0x21, 0x00


	//----- nvinfo : EIATTR_KPARAM_INFO
	.align		4
.L_778:
        /*0028*/ 	.byte	0x04, 0x17
        /*002a*/ 	.short	(.L_780 - .L_779)
.L_779:
        /*002c*/ 	.word	0x00000000
        /*0030*/ 	.short	0x0001
        /*0032*/ 	.short	0x0008
        /*0034*/ 	.byte	0x00, 0xf5, 0x21, 0x00


	//----- nvinfo : EIATTR_KPARAM_INFO
	.align		4
.L_780:
        /*0038*/ 	.byte	0x04, 0x17
        /*003a*/ 	.short	(.L_782 - .L_781)
.L_781:
        /*003c*/ 	.word	0x00000000
        /*0040*/ 	.short	0x0000
        /*0042*/ 	.short	0x0000
        /*0044*/ 	.byte	0x00, 0xf5, 0x21, 0x00


	//----- nvinfo : EIATTR_SPARSE_MMA_MASK
	.align		4
.L_782:
        /*0048*/ 	.byte	0x03, 0x50
        /*004a*/ 	.short	0x0000


	//----- nvinfo : EIATTR_MAXREG_COUNT
	.align		4
        /*004c*/ 	.byte	0x03, 0x1b
        /*004e*/ 	.short	0x00ff


	//----- nvinfo : EIATTR_MERCURY_ISA_VERSION
	.align		4
        /*0050*/ 	.byte	0x03, 0x5f
        /*0052*/ 	.short	0x0101


	//----- nvinfo : EIATTR_VRC_CTA_INIT_COUNT
	.align		4
        /*0054*/ 	.byte	0x02, 0x4a
	.zero		1
	.zero		1


	//----- nvinfo : EIATTR_EXIT_INSTR_OFFSETS
	.align		4
        /*0058*/ 	.byte	0x04, 0x1c
        /*005a*/ 	.short	(.L_784 - .L_783)


	//   ....[0]....
.L_783:
        /*005c*/ 	.word	0x00000090


	//   ....[1]....
        /*0060*/ 	.word	0x00000190


	//----- nvinfo : EIATTR_CBANK_PARAM_SIZE
	.align		4
.L_784:
        /*0064*/ 	.byte	0x03, 0x19
        /*0066*/ 	.short	0x0020


	//----- nvinfo : EIATTR_PARAM_CBANK
	.align		4
        /*0068*/ 	.byte	0x04, 0x0a
        /*006a*/ 	.short	(.L_786 - .L_785)
	.align		4
.L_785:
        /*006c*/ 	.word	index@(.nv.constant0._matrix_mul_flat)
        /*0070*/ 	.short	0x0380
        /*0072*/ 	.short	0x0020


	//----- nvinfo : EIATTR_SW_WAR
	.align		4
.L_786:
        /*0074*/ 	.byte	0x04, 0x36
        /*0076*/ 	.short	(.L_788 - .L_787)
.L_787:
        /*0078*/ 	.word	0x00000008
.L_788:


//--------------------- .nv.info._matrix_sub_flat --------------------------
	.section	.nv.info._matrix_sub_flat,"",@"SHT_CUDA_INFO"
	.sectionflags	@""
	.align	4


	//----- nvinfo : EIATTR_CUDA_API_VERSION
	.align		4
        /*0000*/ 	.byte	0x04, 0x37
        /*0002*/ 	.short	(.L_790 - .L_789)
.L_789:
        /*0004*/ 	.word	0x00000082


	//----- nvinfo : EIATTR_KPARAM_INFO
	.align		4
.L_790:
        /*0008*/ 	.byte	0x04, 0x17
        /*000a*/ 	.short	(.L_792 - .L_791)
.L_791:
        /*000c*/ 	.word	0x00000000
        /*0010*/ 	.short	0x0003
        /*0012*/ 	.short	0x0018
        /*0014*/ 	.byte	0x00, 0xf0, 0x21, 0x00


	//----- nvinfo : EIATTR_KPARAM_INFO
	.align		4
.L_792:
        /*0018*/ 	.byte	0x04, 0x17
        /*001a*/ 	.short	(.L_794 - .L_793)
.L_793:
        /*001c*/ 	.word	0x00000000
        /*0020*/ 	.short	0x0002
        /*0022*/ 	.short	0x0010
        /*0024*/ 	.byte	0x00, 0xf5, 0x21, 0x00


	//----- nvinfo : EIATTR_KPARAM_INFO
	.align		4
.L_794:
        /*0028*/ 	.byte	0x04, 0x17
        /*002a*/ 	.short	(.L_796 - .L_795)
.L_795:
        /*002c*/ 	.word	0x00000000
        /*0030*/ 	.short	0x0001
        /*0032*/ 	.short	0x0008
        /*0034*/ 	.byte	0x00, 0xf5, 0x21, 0x00


	//----- nvinfo : EIATTR_KPARAM_INFO
	.align		4
.L_796:
        /*0038*/ 	.byte	0x04, 0x17
        /*003a*/ 	.short	(.L_798 - .L_797)
.L_797:
        /*003c*/ 	.word	0x00000000
        /*0040*/ 	.short	0x0000
        /*0042*/ 	.short	0x0000
        /*0044*/ 	.byte	0x00, 0xf5, 0x21, 0x00


	//----- nvinfo : EIATTR_SPARSE_MMA_MASK
	.align		4
.L_798:
        /*0048*/ 	.byte	0x03, 0x50
        /*004a*/ 	.short	0x0000


	//----- nvinfo : EIATTR_MAXREG_COUNT
	.align		4
        /*004c*/ 	.byte	0x03, 0x1b
        /*004e*/ 	.short	0x00ff


	//----- nvinfo : EIATTR_MERCURY_ISA_VERSION
	.align		4
        /*0050*/ 	.byte	0x03, 0x5f
        /*0052*/ 	.short	0x0101


	//----- nvinfo : EIATTR_VRC_CTA_INIT_COUNT
	.align		4
        /*0054*/ 	.byte	0x02, 0x4a
	.zero		1
	.zero		1


	//----- nvinfo : EIATTR_EXIT_INSTR_OFFSETS
	.align		4
        /*0058*/ 	.byte	0x04, 0x1c
        /*005a*/ 	.short	(.L_800 - .L_799)


	//   ....[0]....
.L_799:
        /*005c*/ 	.word	0x00000090


	//   ....[1]....
        /*0060*/ 	.word	0x00000190


	//----- nvinfo : EIATTR_CBANK_PARAM_SIZE
	.align		4
.L_800:
        /*0064*/ 	.byte	0x03, 0x19
        /*0066*/ 	.short	0x0020


	//----- nvinfo : EIATTR_PARAM_CBANK
	.align		4
        /*0068*/ 	.byte	0x04, 0x0a
        /*006a*/ 	.short	(.L_802 - .L_801)
	.align		4
.L_801:
        /*006c*/ 	.word	index@(.nv.constant0._matrix_sub_flat)
        /*0070*/ 	.short	0x0380
        /*0072*/ 	.short	0x0020


	//----- nvinfo : EIATTR_SW_WAR
	.align		4
.L_802:
        /*0074*/ 	.byte	0x04, 0x36
        /*0076*/ 	.short	(.L_804 - .L_803)
.L_803:
        /*0078*/ 	.word	0x00000008
.L_804:


//--------------------- .nv.info._matrix_add_flat --------------------------
	.section	.nv.info._matrix_add_flat,"",@"SHT_CUDA_INFO"
	.sectionflags	@""
	.align	4


	//----- nvinfo : EIATTR_CUDA_API_VERSION
	.align		4
        /*0000*/ 	.byte	0x04, 0x37
        /*0002*/ 	.short	(.L_806 - .L_805)
.L_805:
        /*0004*/ 	.word	0x00000082


	//----- nvinfo : EIATTR_KPARAM_INFO
	.align		4
.L_806:
        /*0008*/ 	.byte	0x04, 0x17
        /*000a*/ 	.short	(.L_808 - .L_807)
.L_807:
        /*000c*/ 	.word	0x00000000
        /*0010*/ 	.short	0x0003
        /*0012*/ 	.short	0x0018
        /*0014*/ 	.byte	0x00, 0xf0, 0x21, 0x00


	//----- nvinfo : EIATTR_KPARAM_INFO
	.align		4
.L_808:
        /*0018*/ 	.byte	0x04, 0x17
        /*001a*/ 	.short	(.L_810 - .L_809)
.L_809:
        /*001c*/ 	.word	0x00000000
        /*0020*/ 	.short	0x0002
        /*0022*/ 	.short	0x0010
        /*0024*/ 	.byte	0x00, 0xf5, 0x21, 0x00


	//----- nvinfo : EIATTR_KPARAM_INFO
	.align		4
.L_810:
        /*0028*/ 	.byte	0x04, 0x17
        /*002a*/ 	.short	(.L_812 - .L_811)
.L_811:
        /*002c*/ 	.word	0x00000000
        /*0030*/ 	.short	0x0001
        /*0032*/ 	.short	0x0008
        /*0034*/ 	.byte	0x00, 0xf5, 0x21, 0x00


	//----- nvinfo : EIATTR_KPARAM_INFO
	.align		4
.L_812:
        /*0038*/ 	.byte	0x04, 0x17
        /*003a*/ 	.short	(.L_814 - .L_813)
.L_813:
        /*003c*/ 	.word	0x00000000
        /*0040*/ 	.short	0x0000
        /*0042*/ 	.short	0x0000
        /*0044*/ 	.byte	0x00, 0xf5, 0x21, 0x00


	//----- nvinfo : EIATTR_SPARSE_MMA_MASK
	.align		4
.L_814:
        /*0048*/ 	.byte	0x03, 0x50
        /*004a*/ 	.short	0x0000


	//----- nvinfo : EIATTR_MAXREG_COUNT
	.align		4
        /*004c*/ 	.byte	0x03, 0x1b
        /*004e*/ 	.short	0x00ff


	//----- nvinfo : EIATTR_MERCURY_ISA_VERSION
	.align		4
        /*0050*/ 	.byte	0x03, 0x5f
        /*0052*/ 	.short	0x0101


	//----- nvinfo : EIATTR_VRC_CTA_INIT_COUNT
	.align		4
        /*0054*/ 	.byte	0x02, 0x4a
	.zero		1
	.zero		1


	//----- nvinfo : EIATTR_EXIT_INSTR_OFFSETS
	.align		4
        /*0058*/ 	.byte	0x04, 0x1c
        /*005a*/ 	.short	(.L_816 - .L_815)


	//   ....[0]....
.L_815:
        /*005c*/ 	.word	0x00000090


	//   ....[1]....
        /*0060*/ 	.word	0x00000190


	//----- nvinfo : EIATTR_CBANK_PARAM_SIZE
	.align		4
.L_816:
        /*0064*/ 	.byte	0x03, 0x19
        /*0066*/ 	.short	0x0020


	//----- nvinfo : EIATTR_PARAM_CBANK
	.align		4
        /*0068*/ 	.byte	0x04, 0x0a
        /*006a*/ 	.short	(.L_818 - .L_817)
	.align		4
.L_817:
        /*006c*/ 	.word	index@(.nv.constant0._matrix_add_flat)
        /*0070*/ 	.short	0x0380
        /*0072*/ 	.short	0x0020


	//----- nvinfo : EIATTR_SW_WAR
	.align		4
.L_818:
        /*0074*/ 	.byte	0x04, 0x36
        /*0076*/ 	.short	(.L_820 - .L_819)
.L_819:
        /*0078*/ 	.word	0x00000008
.L_820:


//--------------------- .nv.callgraph             --------------------------
	.section	.nv.callgraph,"",@"SHT_CUDA_CALLGRAPH"
	.align	4
	.sectionentsize	8
	.align		4
        /*0000*/ 	.word	0x00000000
	.align		4
        /*0004*/ 	.word	0xffffffff
	.align		4
        /*0008*/ 	.word	index@(_matrix_div_t_left)
	.align		4
        /*000c*/ 	.word	index@(__assertfail)
	.align		4
        /*0010*/ 	.word	index@(_matrix_sub_t_left)
	.align		4
        /*0014*/ 	.word	index@(__assertfail)
	.align		4
        /*0018*/ 	.word	index@(_matrix_div_t_right)
	.align		4
        /*001c*/ 	.word	index@(__assertfail)
	.align		4
        /*0020*/ 	.word	index@(_matrix_mul_t_right)
	.align		4
        /*0024*/ 	.word	index@(__assertfail)
	.align		4
        /*0028*/ 	.word	index@(_matrix_sub_t_right)
	.align		4
        /*002c*/ 	.word	index@(__assertfail)
	.align		4
        /*0030*/ 	.word	index@(_matrix_add_t_right)
	.align		4
        /*0034*/ 	.word	index@(__assertfail)
	.align		4
        /*0038*/ 	.word	0x00000000
	.align		4
        /*003c*/ 	.word	0xfffffffe
	.align		4
        /*0040*/ 	.word	0x00000000
	.align		4
        /*0044*/ 	.word	0xfffffffd
	.align		4
        /*0048*/ 	.word	0x00000000
	.align		4
        /*004c*/ 	.word	0xfffffffc


//--------------------- .nv.constant4             --------------------------
	.section	.nv.constant4,"a",@progbits
	.align	8
	.align		8
.nv.constant4:
        /*0000*/ 	.dword	precalc_xorwow_matrix
	.align		8
        /*0008*/ 	.dword	precalc_xorwow_offset_matrix
	.align		8
        /*0010*/ 	.dword	mrg32k3aM1
	.align		8
        /*0018*/ 	.dword	mrg32k3aM2
	.align		8
        /*0020*/ 	.dword	mrg32k3aM1SubSeq
	.align		8
        /*0028*/ 	.dword	mrg32k3aM2SubSeq
	.align		8
        /*0030*/ 	.dword	mrg32k3aM1Seq
	.align		8
        /*0038*/ 	.dword	mrg32k3aM2Seq
	.align		8
        /*0040*/ 	.dword	__unnamed_1
	.align		8
        /*0048*/ 	.dword	__unnamed_2
	.align		8
        /*0050*/ 	.dword	__unnamed_3
	.align		8
        /*0058*/ 	.dword	__unnamed_4
	.align		8
        /*0060*/ 	.dword	__unnamed_5
	.align		8
        /*0068*/ 	.dword	__unnamed_6
	.align		8
        /*0070*/ 	.dword	$str
	.align		8
        /*0078*/ 	.dword	$str$1
	.align		8
        /*0080*/ 	.dword	__assertfail


//--------------------- .nv.constant3             --------------------------
	.section	.nv.constant3,"a",@progbits
	.align	8
.nv.constant3:
	.type		__cr_lgamma_table,@object
	.size		__cr_lgamma_table,(.L_8 - __cr_lgamma_table)
__cr_lgamma_table:
        /*0000*/ 	.byte	0x00, 0x00, 0x00, 0x00, 0x00, 0x00, 0x00, 0x00, 0x00, 0x00, 0x00, 0x00, 0x00, 0x00, 0x00, 0x00
        /*0010*/ 	.byte	0xef, 0x39, 0xfa, 0xfe, 0x42, 0x2e, 0xe6, 0x3f, 0x02, 0x20, 0x2a, 0xfa, 0x0b, 0xab, 0xfc, 0x3f
        /*0020*/ 	.byte	0xf9, 0x2c, 0x92, 0x7c, 0xa7, 0x6c, 0x09, 0x40, 0xc9, 0x79, 0x44, 0x3c, 0x64, 0x26, 0x13, 0x40
        /*0030*/ 	.byte	0xca, 0x01, 0xcf, 0x3a, 0x27, 0x51, 0x1a, 0x40, 0x30, 0xcc, 0x2d, 0xf3, 0xe1, 0x0c, 0x21, 0x40
        /*0040*/ 	.byte	0x0d, 0xb7, 0xfc, 0x82, 0x8e, 0x35, 0x25, 0x40
.L_8:


//--------------------- .text._Z17_backward_sigmoidPfS_S_m --------------------------
	.section	.text._Z17_backward_sigmoidPfS_S_m,"ax",@progbits
	.align	128
        .global         _Z17_backward_sigmoidPfS_S_m
        .type           _Z17_backward_sigmoidPfS_S_m,@function
        .size           _Z17_backward_sigmoidPfS_S_m,(.L_x_200 - _Z17_backward_sigmoidPfS_S_m)
        .other          _Z17_backward_sigmoidPfS_S_m,@"STO_CUDA_ENTRY STV_DEFAULT"
_Z17_backward_sigmoidPfS_S_m:
.text._Z17_backward_sigmoidPfS_S_m:
[----:B------:R-:W-:Y:S01]  /*0000*/  LDC R1, c[0x0][0x37c] ;  /* 0x0000df00ff017b82 */ /* 0x000fe20000000800 */
[----:B------:R-:W0:Y:S07]  /*0010*/  S2R R0, SR_TID.X ;  /* 0x0000000000007919 */ /* 0x000e2e0000002100 */
[----:B------:R-:W0:Y:S01]  /*0020*/  S2UR UR4, SR_CTAID.X ;  /* 0x00000000000479c3 */ /* 0x000e220000002500 */
[----:B------:R-:W1:Y:S07]  /*0030*/  LDCU.64 UR6, c[0x0][0x398] ;  /* 0x00007300ff0677ac */ /* 0x000e6e0008000a00 */
[----:B------:R-:W0:Y:S02]  /*0040*/  LDC R3, c[0x0][0x360] ;  /* 0x0000d800ff037b82 */ /* 0x000e240000000800 */
[----:B0-----:R-:W-:-:S05]  /*0050*/  IMAD R3, R3, UR4, R0 ;  /* 0x0000000403037c24 */ /* 0x001fca000f8e0200 */
[----:B-1----:R-:W-:Y:S02]  /*0060*/  ISETP.GE.U32.AND P0, PT, R3, UR6, PT ;  /* 0x0000000603007c0c */ /* 0x002fe4000bf06070 */
[----:B------:R-:W-:-:S04]  /*0070*/  SHF.R.S32.HI R0, RZ, 0x1f, R3 ;  /* 0x0000001fff007819 */ /* 0x000fc80000011403 */
[----:B------:R-:W-:-:S13]  /*0080*/  ISETP.GE.U32.AND.EX P0, PT, R0, UR7, PT, P0 ;  /* 0x0000000700007c0c */ /* 0x000fda000bf06100 */
[----:B------:R-:W-:Y:S05]  /*0090*/  @P0 EXIT ;  /* 0x000000000000094d */ /* 0x000fea0003800000 */
[----:B------:R-:W0:Y:S01]  /*00a0*/  LDCU.64 UR6, c[0x0][0x388] ;  /* 0x00007100ff0677ac */ /* 0x000e220008000a00 */
[C---:B------:R-:W-:Y:S01]  /*00b0*/  IMAD.SHL.U32 R4, R3.reuse, 0x4, RZ ;  /* 0x0000000403047824 */ /* 0x040fe200078e00ff */
[----:B------:R-:W-:Y:S01]  /*00c0*/  SHF.L.U64.HI R3, R3, 0x2, R0 ;  /* 0x0000000203037819 */ /* 0x000fe20000010200 */
[----:B------:R-:W1:Y:S03]  /*00d0*/  LDCU.64 UR4, c[0x0][0x358] ;  /* 0x00006b00ff0477ac */ /* 0x000e660008000a00 */
[----:B0-----:R-:W-:-:S04]  /*00e0*/  IADD3 R6, P0, PT, R4, UR6, RZ ;  /* 0x0000000604067c10 */ /* 0x001fc8000ff1e0ff */
[----:B------:R-:W-:-:S05]  /*00f0*/  IADD3.X R7, PT, PT, R3, UR7, RZ, P0, !PT ;  /* 0x0000000703077c10 */ /* 0x000fca00087fe4ff */
[----:B-1----:R-:W2:Y:S01]  /*0100*/  LDG.E R6, desc[UR4][R6.64] ;  /* 0x0000000406067981 */ /* 0x002ea2000c1e1900 */
[----:B------:R-:W-:Y:S01]  /*0110*/  IMAD.MOV.U32 R5, RZ, RZ, 0x3bbb989d ;  /* 0x3bbb989dff057424 */ /* 0x000fe200078e00ff */
[----:B------:R-:W-:Y:S01]  /*0120*/  BSSY.RECONVERGENT B0, `(.L_x_0) ;  /* 0x0000016000007945 */ /* 0x000fe20003800200 */
[----:B------:R-:W-:Y:S02]  /*0130*/  IMAD.MOV.U32 R9, RZ, RZ, 0x437c0000 ;  /* 0x437c0000ff097424 */ /* 0x000fe400078e00ff */
[----:B--2---:R-:W-:-:S04]  /*0140*/  FFMA.SAT R0, R6, -R5, 0.5 ;  /* 0x3f00000006007423 */ /* 0x004fc80000002805 */
[----:B------:R-:W-:-:S04]  /*0150*/  FFMA.RM R0, R0, R9, 12582913 ;  /* 0x4b40000100007423 */ /* 0x000fc80000004009 */
[C---:B------:R-:W-:Y:S01]  /*0160*/  FADD R5, R0.reuse, -12583039 ;  /* 0xcb40007f00057421 */ /* 0x040fe20000000000 */
[----:B------:R-:W-:-:S03]  /*0170*/  IMAD.SHL.U32 R0, R0, 0x800000, RZ ;  /* 0x0080000000007824 */ /* 0x000fc600078e00ff */
[----:B------:R-:W-:-:S04]  /*0180*/  FFMA R5, R6, -1.4426950216293334961, -R5 ;  /* 0xbfb8aa3b06057823 */ /* 0x000fc80000000805 */
[----:B------:R-:W-:-:S06]  /*0190*/  FFMA R5, R6, -1.925963033500011079e-08, R5 ;  /* 0xb2a5706006057823 */ /* 0x000fcc0000000005 */
[----:B------:R-:W0:Y:S02]  /*01a0*/  MUFU.EX2 R5, R5 ;  /* 0x0000000500057308 */ /* 0x000e240000000800 */
[----:B0-----:R-:W-:-:S04]  /*01b0*/  FFMA R0, R0, R5, 1 ;  /* 0x3f80000000007423 */ /* 0x001fc80000000005 */
[----:B------:R-:W-:-:S05]  /*01c0*/  VIADD R2, R0, 0x1800000 ;  /* 0x0180000000027836 */ /* 0x000fca0000000000 */
[----:B------:R-:W-:-:S04]  /*01d0*/  LOP3.LUT R2, R2, 0x7f800000, RZ, 0xc0, !PT ;  /* 0x7f80000002027812 */ /* 0x000fc800078ec0ff */
[----:B------:R-:W-:-:S13]  /*01e0*/  ISETP.GT.U32.AND P0, PT, R2, 0x1ffffff, PT ;  /* 0x01ffffff0200780c */ /* 0x000fda0003f04070 */
[----:B------:R-:W-:Y:S05]  /*01f0*/  @P0 BRA `(.L_x_1) ;  /* 0x0000000000100947 */ /* 0x000fea0003800000 */
[----:B------:R-:W-:-:S07]  /*0200*/  MOV R6, 0x220 ;  /* 0x0000022000067802 */ /* 0x000fce0000000f00 */
[----:B------:R-:W-:Y:S05]  /*0210*/  CALL.REL.NOINC `($__internal_0_$__cuda_sm20_rcp_rn_f32_slowpath) ;  /* 0x00000000004c7944 */ /* 0x000fea0003c00000 */
[----:B------:R-:W-:Y:S01]  /*0220*/  MOV R2, R5 ;  /* 0x0000000500027202 */ /* 0x000fe20000000f00 */
[----:B------:R-:W-:Y:S06]  /*0230*/  BRA `(.L_x_2) ;  /* 0x0000000000107947 */ /* 0x000fec0003800000 */
.L_x_1:
[----:B------:R-:W0:Y:S02]  /*0240*/  MUFU.RCP R5, R0 ;  /* 0x0000000000057308 */ /* 0x000e240000001000 */
[----:B0-----:R-:W-:-:S04]  /*0250*/  FFMA R2, R0, R5, -1 ;  /* 0xbf80000000027423 */ /* 0x001fc80000000005 */
[----:B------:R-:W-:-:S04]  /*0260*/  FADD.FTZ R2, -R2, -RZ ;  /* 0x800000ff02027221 */ /* 0x000fc80000010100 */
[----:B------:R-:W-:-:S07]  /*0270*/  FFMA R2, R5, R2, R5 ;  /* 0x0000000205027223 */ /* 0x000fce0000000005 */
.L_x_2:
[----:B------:R-:W-:Y:S05]  /*0280*/  BSYNC.RECONVERGENT B0 ;  /* 0x0000000000007941 */ /* 0x000fea0003800200 */
.L_x_0:
[----:B------:R-:W0:Y:S02]  /*0290*/  LDCU.64 UR6, c[0x0][0x380] ;  /* 0x00007000ff0677ac */ /* 0x000e240008000a00 */
[----:B0-----:R-:W-:-:S04]  /*02a0*/  IADD3 R6, P0, PT, R4, UR6, RZ ;  /* 0x0000000604067c10 */ /* 0x001fc8000ff1e0ff */
[----:B------:R-:W-:Y:S01]  /*02b0*/  IADD3.X R7, PT, PT, R3, UR7, RZ, P0, !PT ;  /* 0x0000000703077c10 */ /* 0x000fe200087fe4ff */
[----:B------:R-:W0:Y:S04]  /*02c0*/  LDCU.64 UR6, c[0x0][0x390] ;  /* 0x00007200ff0677ac */ /* 0x000e280008000a00 */
[----:B------:R-:W2:Y:S01]  /*02d0*/  LDG.E R6, desc[UR4][R6.64] ;  /* 0x0000000406067981 */ /* 0x000ea2000c1e1900 */
[----:B------:R-:W-:-:S04]  /*02e0*/  FADD R5, -R2, 1 ;  /* 0x3f80000002057421 */ /* 0x000fc80000000100 */
[----:B------:R-:W-:Y:S01]  /*02f0*/  FMUL R9, R5, R2 ;  /* 0x0000000205097220 */ /* 0x000fe20000400000 */
[----:B0-----:R-:W-:-:S04]  /*0300*/  IADD3 R4, P0, PT, R4, UR6, RZ ;  /* 0x0000000604047c10 */ /* 0x001fc8000ff1e0ff */
[----:B------:R-:W-:Y:S01]  /*0310*/  IADD3.X R5, PT, PT, R3, UR7, RZ, P0, !PT ;  /* 0x0000000703057c10 */ /* 0x000fe200087fe4ff */
[----:B--2---:R-:W-:-:S05]  /*0320*/  FMUL R9, R6, R9 ;  /* 0x0000000906097220 */ /* 0x004fca0000400000 */
[----:B------:R-:W-:Y:S01]  /*0330*/  STG.E desc[UR4][R4.64], R9 ;  /* 0x0000000904007986 */ /* 0x000fe2000c101904 */
[----:B------:R-:W-:Y:S05]  /*0340*/  EXIT ;  /* 0x000000000000794d */ /* 0x000fea0003800000 */
        .weak           $__internal_0_$__cuda_sm20_rcp_rn_f32_slowpath
        .type           $__internal_0_$__cuda_sm20_rcp_rn_f32_slowpath,@function
        .size           $__internal_0_$__cuda_sm20_rcp_rn_f32_slowpath,(.L_x_200 - $__internal_0_$__cuda_sm20_rcp_rn_f32_slowpath)
$__internal_0_$__cuda_sm20_rcp_rn_f32_slowpath:
[----:B------:R-:W-:Y:S01]  /*0350*/  IMAD.SHL.U32 R2, R0, 0x2, RZ ;  /* 0x0000000200027824 */ /* 0x000fe200078e00ff */
[----:B------:R-:W-:Y:S04]  /*0360*/  BSSY.RECONVERGENT B1, `(.L_x_3) ;  /* 0x0000030000017945 */ /* 0x000fe80003800200 */
[----:B------:R-:W-:-:S04]  /*0370*/  SHF.R.U32.HI R2, RZ, 0x18, R2 ;  /* 0x00000018ff027819 */ /* 0x000fc80000011602 */
[----:B------:R-:W-:-:S13]  /*0380*/  ISETP.NE.U32.AND P0, PT, R2, RZ, PT ;  /* 0x000000ff0200720c */ /* 0x000fda0003f05070 */
[----:B------:R-:W-:Y:S05]  /*0390*/  @P0 BRA `(.L_x_4) ;  /* 0x0000000000280947 */ /* 0x000fea0003800000 */
[----:B------:R-:W-:-:S05]  /*03a0*/  IMAD.SHL.U32 R2, R0, 0x2, RZ ;  /* 0x0000000200027824 */ /* 0x000fca00078e00ff */
[----:B------:R-:W-:-:S13]  /*03b0*/  ISETP.NE.AND P0, PT, R2, RZ, PT ;  /* 0x000000ff0200720c */ /* 0x000fda0003f05270 */
[----:B------:R-:W-:Y:S01]  /*03c0*/  @P0 FFMA R7, R0, 1.84467440737095516160e+19, RZ ;  /* 0x5f80000000070823 */ /* 0x000fe200000000ff */
[----:B------:R-:W-:Y:S08]  /*03d0*/  @!P0 MUFU.RCP R5, R0 ;  /* 0x0000000000058308 */ /* 0x000ff00000001000 */
[----:B------:R-:W0:Y:S02]  /*03e0*/  @P0 MUFU.RCP R2, R7 ;  /* 0x0000000700020308 */ /* 0x000e240000001000 */
[----:B0-----:R-:W-:-:S04]  /*03f0*/  @P0 FFMA R8, R7, R2, -1 ;  /* 0xbf80000007080423 */ /* 0x001fc80000000002 */
[----:B------:R-:W-:-:S04]  /*0400*/  @P0 FADD.FTZ R9, -R8, -RZ ;  /* 0x800000ff08090221 */ /* 0x000fc80000010100 */
[----:B------:R-:W-:-:S04]  /*0410*/  @P0 FFMA R2, R2, R9, R2 ;  /* 0x0000000902020223 */ /* 0x000fc80000000002 */
[----:B------:R-:W-:Y:S01]  /*0420*/  @P0 FFMA R5, R2, 1.84467440737095516160e+19, RZ ;  /* 0x5f80000002050823 */ /* 0x000fe200000000ff */
[----:B------:R-:W-:Y:S06]  /*0430*/  BRA `(.L_x_5) ;  /* 0x0000000000887947 */ /* 0x000fec0003800000 */
.L_x_4:
[----:B------:R-:W-:-:S05]  /*0440*/  VIADD R5, R2, 0xffffff03 ;  /* 0xffffff0302057836 */ /* 0x000fca0000000000 */
[----:B------:R-:W-:-:S13]  /*0450*/  ISETP.GT.U32.AND P0, PT, R5, 0x1, PT ;  /* 0x000000010500780c */ /* 0x000fda0003f04070 */
[----:B------:R-:W-:Y:S05]  /*0460*/  @P0 BRA `(.L_x_6) ;  /* 0x0000000000780947 */ /* 0x000fea0003800000 */
[----:B------:R-:W-:Y:S01]  /*0470*/  LOP3.LUT R7, R0, 0x7fffff, RZ, 0xc0, !PT ;  /* 0x007fffff00077812 */ /* 0x000fe200078ec0ff */
[----:B------:R-:W-:-:S03]  /*0480*/  HFMA2 R12, -RZ, RZ, 0, 1.78813934326171875e-07 ;  /* 0x00000003ff0c7431 */ /* 0x000fc600000001ff */
[----:B------:R-:W-:-:S04]  /*0490*/  LOP3.LUT R7, R7, 0x3f800000, RZ, 0xfc, !PT ;  /* 0x3f80000007077812 */ /* 0x000fc800078efcff */
[----:B------:R-:W0:Y:S01]  /*04a0*/  MUFU.RCP R8, R7 ;  /* 0x0000000700087308 */ /* 0x000e220000001000 */
[----:B------:R-:W-:Y:S01]  /*04b0*/  SHF.L.U32 R11, R12, R5, RZ ;  /* 0x000000050c0b7219 */ /* 0x000fe200000006ff */
[----:B0-----:R-:W-:-:S04]  /*04c0*/  FFMA R9, R7, R8, -1 ;  /* 0xbf80000007097423 */ /* 0x001fc80000000008 */
[----:B------:R-:W-:-:S04]  /*04d0*/  FADD.FTZ R9, -R9, -RZ ;  /* 0x800000ff09097221 */ /* 0x000fc80000010100 */
[CCC-:B------:R-:W-:Y:S01]  /*04e0*/  FFMA.RM R10, R8.reuse, R9.reuse, R8.reuse ;  /* 0x00000009080a7223 */ /* 0x1c0fe20000004008 */
[----:B------:R-:W-:-:S04]  /*04f0*/  FFMA.RP R9, R8, R9, R8 ;  /* 0x0000000908097223 */ /* 0x000fc80000008008 */
[C---:B------:R-:W-:Y:S02]  /*0500*/  LOP3.LUT R8, R10.reuse, 0x7fffff, RZ, 0xc0, !PT ;  /* 0x007fffff0a087812 */ /* 0x040fe400078ec0ff */
[----:B------:R-:W-:Y:S02]  /*0510*/  FSETP.NEU.FTZ.AND P0, PT, R10, R9, PT ;  /* 0x000000090a00720b */ /* 0x000fe40003f1d000 */
[----:B------:R-:W-:Y:S02]  /*0520*/  LOP3.LUT R8, R8, 0x800000, RZ, 0xfc, !PT ;  /* 0x0080000008087812 */ /* 0x000fe400078efcff */
[----:B------:R-:W-:Y:S02]  /*0530*/  SEL R9, RZ, 0xffffffff, !P0 ;  /* 0xffffffffff097807 */ /* 0x000fe40004000000 */
[----:B------:R-:W-:-:S03]  /*0540*/  LOP3.LUT R10, R11, R8, RZ, 0xc0, !PT ;  /* 0x000000080b0a7212 */ /* 0x000fc600078ec0ff */
[----:B------:R-:W-:Y:S01]  /*0550*/  IMAD.MOV R9, RZ, RZ, -R9 ;  /* 0x000000ffff097224 */ /* 0x000fe200078e0a09 */
[----:B------:R-:W-:-:S04]  /*0560*/  SHF.R.U32.HI R10, RZ, R5, R10 ;  /* 0x00000005ff0a7219 */ /* 0x000fc8000001160a */
[----:B------:R-:W-:Y:S02]  /*0570*/  LOP3.LUT P1, RZ, R9, R5, R8, 0xf8, !PT ;  /* 0x0000000509ff7212 */ /* 0x000fe4000782f808 */
[C---:B------:R-:W-:Y:S02]  /*0580*/  LOP3.LUT P0, RZ, R10.reuse, 0x1, RZ, 0xc0, !PT ;  /* 0x000000010aff7812 */ /* 0x040fe4000780c0ff */
[----:B------:R-:W-:-:S04]  /*0590*/  LOP3.LUT P2, RZ, R10, 0x2, RZ, 0xc0, !PT ;  /* 0x000000020aff7812 */ /* 0x000fc8000784c0ff */
[----:B------:R-:W-:Y:S02]  /*05a0*/  PLOP3.LUT P0, PT, P0, P1, P2, 0xe0, 0x0 ;  /* 0x000000000000781c */ /* 0x000fe40000703c20 */
[----:B------:R-:W-:Y:S02]  /*05b0*/  LOP3.LUT P1, RZ, R0, 0x7fffff, RZ, 0xc0, !PT ;  /* 0x007fffff00ff7812 */ /* 0x000fe4000782c0ff */
[----:B------:R-:W-:-:S05]  /*05c0*/  SEL R5, RZ, 0x1, !P0 ;  /* 0x00000001ff057807 */ /* 0x000fca0004000000 */
[----:B------:R-:W-:-:S05]  /*05d0*/  IMAD.MOV R5, RZ, RZ, -R5 ;  /* 0x000000ffff057224 */ /* 0x000fca00078e0a05 */
[----:B------:R-:W-:Y:S01]  /*05e0*/  ISETP.GE.AND P0, PT, R5, RZ, PT ;  /* 0x000000ff0500720c */ /* 0x000fe20003f06270 */
[----:B------:R-:W-:-:S05]  /*05f0*/  VIADD R5, R2, 0xffffff04 ;  /* 0xffffff0402057836 */ /* 0x000fca0000000000 */
[----:B------:R-:W-:-:S07]  /*0600*/  SHF.R.U32.HI R5, RZ, R5, R8 ;  /* 0x00000005ff057219 */ /* 0x000fce0000011608 */
[----:B------:R-:W-:-:S05]  /*0610*/  @!P0 IADD3 R5, PT, PT, R5, 0x1, RZ ;  /* 0x0000000105058810 */ /* 0x000fca0007ffe0ff */
[----:B------:R-:W-:-:S05]  /*0620*/  @!P1 IMAD.SHL.U32 R5, R5, 0x2, RZ ;  /* 0x0000000205059824 */ /* 0x000fca00078e00ff */
[----:B------:R-:W-:Y:S01]  /*0630*/  LOP3.LUT R5, R5, 0x80000000, R0, 0xf8, !PT ;  /* 0x8000000005057812 */ /* 0x000fe200078ef800 */
[----:B------:R-:W-:Y:S06]  /*0640*/  BRA `(.L_x_5) ;  /* 0x0000000000047947 */ /* 0x000fec0003800000 */
.L_x_6:
[----:B------:R0:W1:Y:S02]  /*0650*/  MUFU.RCP R5, R0 ;  /* 0x0000000000057308 */ /* 0x0000640000001000 */
.L_x_5:
[----:B------:R-:W-:Y:S05]  /*0660*/  BSYNC.RECONVERGENT B1 ;  /* 0x0000000000017941 */ /* 0x000fea0003800200 */
.L_x_3:
[----:B------:R-:W-:-:S04]  /*0670*/  IMAD.MOV.U32 R7, RZ, RZ, 0x0 ;  /* 0x00000000ff077424 */ /* 0x000fc800078e00ff */
[----:B01----:R-:W-:Y:S05]  /*0680*/  RET.REL.NODEC R6 `(_Z17_backward_sigmoidPfS_S_m) ;  /* 0xfffffff8065c7950 */ /* 0x003fea0003c3ffff */
.L_x_7:
[----:B------:R-:W-:-:S00]  /*0690*/  BRA `(.L_x_7) ;  /* 0xfffffffc00fc7947 */ /* 0x000fc0000383ffff */
[----:B------:R-:W-:-:S00]  /*06a0*/  NOP ;  /* 0x0000000000007918 */ /* 0x000fc00000000000 */
        /* <DEDUP_REMOVED lines=13> */
.L_x_200:


//--------------------- .text._Z14_backward_tanhPfS_S_m --------------------------
	.section	.text._Z14_backward_tanhPfS_S_m,"ax",@progbits
	.align	128
        .global         _Z14_backward_tanhPfS_S_m
        .type           _Z14_backward_tanhPfS_S_m,@function
        .size           _Z14_backward_tanhPfS_S_m,(.L_x_221 - _Z14_backward_tanhPfS_S_m)
        .other          _Z14_backward_tanhPfS_S_m,@"STO_CUDA_ENTRY STV_DEFAULT"
_Z14_backward_tanhPfS_S_m:
.text._Z14_backward_tanhPfS_S_m:
        /* <DEDUP_REMOVED lines=10> */
[----:B------:R-:W0:Y:S01]  /*00a0*/  LDCU.128 UR8, c[0x0][0x380] ;  /* 0x00007000ff0877ac */ /* 0x000e220008000c00 */
[C---:B------:R-:W-:Y:S01]  /*00b0*/  IMAD.SHL.U32 R9, R0.reuse, 0x4, RZ ;  /* 0x0000000400097824 */ /* 0x040fe200078e00ff */
[----:B------:R-:W-:Y:S01]  /*00c0*/  SHF.L.U64.HI R10, R0, 0x2, R3 ;  /* 0x00000002000a7819 */ /* 0x000fe20000010203 */
[----:B------:R-:W1:Y:S01]  /*00d0*/  LDCU.64 UR4, c[0x0][0x358] ;  /* 0x00006b00ff0477ac */ /* 0x000e620008000a00 */
[----:B------:R-:W-:Y:S02]  /*00e0*/  HFMA2 R11, -RZ, RZ, 1.875, 0 ;  /* 0x3f800000ff0b7431 */ /* 0x000fe400000001ff */
[----:B------:R-:W-:Y:S01]  /*00f0*/  IMAD.MOV.U32 R8, RZ, RZ, 0x3c80f082 ;  /* 0x3c80f082ff087424 */ /* 0x000fe200078e00ff */
[----:B------:R-:W2:Y:S01]  /*0100*/  LDCU.64 UR6, c[0x0][0x390] ;  /* 0x00007200ff0677ac */ /* 0x000ea20008000a00 */
[----:B0-----:R-:W-:-:S04]  /*0110*/  IADD3 R2, P0, PT, R9, UR10, RZ ;  /* 0x0000000a09027c10 */ /* 0x001fc8000ff1e0ff */
[----:B------:R-:W-:-:S05]  /*0120*/  IADD3.X R3, PT, PT, R10, UR11, RZ, P0, !PT ;  /* 0x0000000b0a037c10 */ /* 0x000fca00087fe4ff */
[----:B-1----:R-:W3:Y:S01]  /*0130*/  LDG.E R2, desc[UR4][R2.64] ;  /* 0x0000000402027981 */ /* 0x002ee2000c1e1900 */
[----:B------:R-:W-:-:S04]  /*0140*/  IADD3 R4, P0, PT, R9, UR8, RZ ;  /* 0x0000000809047c10 */ /* 0x000fc8000ff1e0ff */
[----:B------:R-:W-:-:S05]  /*0150*/  IADD3.X R5, PT, PT, R10, UR9, RZ, P0, !PT ;  /* 0x000000090a057c10 */ /* 0x000fca00087fe4ff */
[----:B------:R0:W4:Y:S01]  /*0160*/  LDG.E R4, desc[UR4][R4.64] ;  /* 0x0000000404047981 */ /* 0x000122000c1e1900 */
[C---:B---3--:R-:W-:Y:S01]  /*0170*/  FMUL R0, |R2|.reuse, 2.8853900432586669922 ;  /* 0x4038aa3b02007820 */ /* 0x048fe20000400200 */
[C---:B------:R-:W-:Y:S01]  /*0180*/  FMUL R7, R2.reuse, R2 ;  /* 0x0000000202077220 */ /* 0x040fe20000400000 */
[C---:B------:R-:W-:Y:S02]  /*0190*/  FSETP.GE.AND P1, PT, |R2|.reuse, 0.60000002384185791016, PT ;  /* 0x3f19999a0200780b */ /* 0x040fe40003f26200 */
[----:B------:R-:W-:Y:S01]  /*01a0*/  FSETP.GE.AND P0, PT, |R2|, 9.010913848876953125, PT ;  /* 0x41102cb40200780b */ /* 0x000fe20003f06200 */
[C---:B------:R-:W-:Y:S01]  /*01b0*/  FFMA R8, R7.reuse, R8, -0.052303962409496307373 ;  /* 0xbd563cae07087423 */ /* 0x040fe20000000008 */
[----:B------:R-:W1:Y:S02]  /*01c0*/  MUFU.EX2 R0, R0 ;  /* 0x0000000000007308 */ /* 0x000e640000000800 */
[----:B-1----:R-:W-:Y:S01]  /*01d0*/  FADD R6, R0, 1 ;  /* 0x3f80000000067421 */ /* 0x002fe20000000000 */
[----:B------:R-:W-:-:S04]  /*01e0*/  FFMA R0, R7, R8, 0.1331529766321182251 ;  /* 0x3e08594107007423 */ /* 0x000fc80000000008 */
[C---:B------:R-:W-:Y:S01]  /*01f0*/  FFMA R0, R7.reuse, R0, -0.33332768082618713379 ;  /* 0xbeaaa9ed07007423 */ /* 0x040fe20000000000 */
[----:B------:R-:W1:Y:S03]  /*0200*/  MUFU.RCP R6, R6 ;  /* 0x0000000600067308 */ /* 0x000e660000001000 */
[----:B------:R-:W-:Y:S01]  /*0210*/  FFMA R7, R7, R0, RZ ;  /* 0x0000000007077223 */ /* 0x000fe200000000ff */
[----:B-1----:R-:W-:-:S05]  /*0220*/  FFMA R3, R6, -2, R11 ;  /* 0xc000000006037823 */ /* 0x002fca000000000b */
[----:B------:R-:W-:-:S04]  /*0230*/  FSEL R3, R3, 1, !P0 ;  /* 0x3f80000003037808 */ /* 0x000fc80004000000 */
[--C-:B------:R-:W-:Y:S01]  /*0240*/  LOP3.LUT R3, R3, 0x80000000, R2.reuse, 0xb8, !PT ;  /* 0x8000000003037812 */ /* 0x100fe200078eb802 */
[----:B------:R-:W-:Y:S01]  /*0250*/  @!P1 FFMA R3, R2, R7, R2 ;  /* 0x0000000702039223 */ /* 0x000fe20000000002 */
[----:B--2---:R-:W-:-:S03]  /*0260*/  IADD3 R2, P0, PT, R9, UR6, RZ ;  /* 0x0000000609027c10 */ /* 0x004fc6000ff1e0ff */
[----:B0-----:R-:W-:Y:S01]  /*0270*/  FFMA R5, -R3, R3, 1 ;  /* 0x3f80000003057423 */ /* 0x001fe20000000103 */
[----:B------:R-:W-:-:S03]  /*0280*/  IADD3.X R3, PT, PT, R10, UR7, RZ, P0, !PT ;  /* 0x000000070a037c10 */ /* 0x000fc600087fe4ff */
[----:B----4-:R-:W-:-:S05]  /*0290*/  FMUL R5, R4, R5 ;  /* 0x0000000504057220 */ /* 0x010fca0000400000 */
[----:B------:R-:W-:Y:S01]  /*02a0*/  STG.E desc[UR4][R2.64], R5 ;  /* 0x0000000502007986 */ /* 0x000fe2000c101904 */
[----:B------:R-:W-:Y:S05]  /*02b0*/  EXIT ;  /* 0x000000000000794d */ /* 0x000fea0003800000 */
.L_x_8:
        /* <DEDUP_REMOVED lines=12> */
.L_x_221:


//--------------------- .text._Z20_backward_leaky_reluPfS_S_m --------------------------
	.section	.text._Z20_backward_leaky_reluPfS_S_m,"ax",@progbits
	.align	128
        .global         _Z20_backward_leaky_reluPfS_S_m
        .type           _Z20_backward_leaky_reluPfS_S_m,@function
        .size           _Z20_backward_leaky_reluPfS_S_m,(.L_x_222 - _Z20_backward_leaky_reluPfS_S_m)
        .other          _Z20_backward_leaky_reluPfS_S_m,@"STO_CUDA_ENTRY STV_DEFAULT"
_Z20_backward_leaky_reluPfS_S_m:
.text._Z20_backward_leaky_reluPfS_S_m:
        /* <DEDUP_REMOVED lines=14> */
[----:B------:R-:W-:Y:S01]  /*00e0*/  IMAD.MOV.U32 R8, RZ, RZ, 0x3ff00000 ;  /* 0x3ff00000ff087424 */ /* 0x000fe200078e00ff */
[----:B------:R-:W2:Y:S01]  /*00f0*/  LDCU.64 UR6, c[0x0][0x390] ;  /* 0x00007200ff0677ac */ /* 0x000ea20008000a00 */
[C---:B0-----:R-:W-:Y:S02]  /*0100*/  IADD3 R4, P0, PT, R10.reuse, UR8, RZ ;  /* 0x000000080a047c10 */ /* 0x041fe4000ff1e0ff */
[----:B------:R-:W-:Y:S02]  /*0110*/  IADD3 R6, P1, PT, R10, UR10, RZ ;  /* 0x0000000a0a067c10 */ /* 0x000fe4000ff3e0ff */
[----:B------:R-:W-:-:S02]  /*0120*/  IADD3.X R5, PT, PT, R0, UR9, RZ, P0, !PT ;  /* 0x0000000900057c10 */ /* 0x000fc400087fe4ff */
[----:B------:R-:W-:-:S03]  /*0130*/  IADD3.X R7, PT, PT, R0, UR11, RZ, P1, !PT ;  /* 0x0000000b00077c10 */ /* 0x000fc60008ffe4ff */
[----:B-1----:R-:W3:Y:S04]  /*0140*/  LDG.E R4, desc[UR4][R4.64] ;  /* 0x0000000404047981 */ /* 0x002ee8000c1e1900 */
[----:B------:R-:W4:Y:S01]  /*0150*/  LDG.E R6, desc[UR4][R6.64] ;  /* 0x0000000406067981 */ /* 0x000f22000c1e1900 */
[----:B---3--:R-:W0:Y:S01]  /*0160*/  F2F.F64.F32 R2, R4 ;  /* 0x0000000400027310 */ /* 0x008e220000201800 */
[----:B----4-:R-:W-:-:S04]  /*0170*/  FSETP.GT.AND P0, PT, R6, RZ, PT ;  /* 0x000000ff0600720b */ /* 0x010fc80003f04000 */
[----:B------:R-:W-:Y:S02]  /*0180*/  FSEL R9, R8, 1.0349999666213989258, P0 ;  /* 0x3f847ae108097808 */ /* 0x000fe40000000000 */
[----:B------:R-:W-:-:S06]  /*0190*/  FSEL R8, RZ, 89128.9609375, P0 ;  /* 0x47ae147bff087808 */ /* 0x000fcc0000000000 */
[----:B0-----:R-:W-:Y:S01]  /*01a0*/  DMUL R2, R2, R8 ;  /* 0x0000000802027228 */ /* 0x001fe20000000000 */
[----:B--2---:R-:W-:-:S04]  /*01b0*/  IADD3 R8, P0, PT, R10, UR6, RZ ;  /* 0x000000060a087c10 */ /* 0x004fc8000ff1e0ff */
[----:B------:R-:W-:-:S05]  /*01c0*/  IADD3.X R9, PT, PT, R0, UR7, RZ, P0, !PT ;  /* 0x0000000700097c10 */ /* 0x000fca00087fe4ff */
[----:B------:R-:W0:Y:S02]  /*01d0*/  F2F.F32.F64 R3, R2 ;  /* 0x0000000200037310 */ /* 0x000e240000301000 */
[----:B0-----:R-:W-:Y:S01]  /*01e0*/  STG.E desc[UR4][R8.64], R3 ;  /* 0x0000000308007986 */ /* 0x001fe2000c101904 */
[----:B------:R-:W-:Y:S05]  /*01f0*/  EXIT ;  /* 0x000000000000794d */ /* 0x000fea0003800000 */
.L_x_9:
        /* <DEDUP_REMOVED lines=16> */
.L_x_222:


//--------------------- .text._Z14_update_paramsPfS_S_S_fmm --------------------------
	.section	.text._Z14_update_paramsPfS_S_S_fmm,"ax",@progbits
	.align	128
        .global         _Z14_update_paramsPfS_S_S_fmm
        .type           _Z14_update_paramsPfS_S_S_fmm,@function
        .size           _Z14_update_paramsPfS_S_S_fmm,(.L_x_223 - _Z14_update_paramsPfS_S_S_fmm)
        .other          _Z14_update_paramsPfS_S_S_fmm,@"STO_CUDA_ENTRY STV_DEFAULT"
_Z14_update_paramsPfS_S_S_fmm:
.text._Z14_update_paramsPfS_S_S_fmm:
[----:B------:R-:W-:Y:S01]  /*0000*/  LDC R1, c[0x0][0x37c] ;  /* 0x0000df00ff017b82 */ /* 0x000fe20000000800 */
[----:B------:R-:W0:Y:S07]  /*0010*/  S2R R5, SR_TID.X ;  /* 0x0000000000057919 */ /* 0x000e2e0000002100 */
[----:B------:R-:W1:Y:S01]  /*0020*/  LDC R7, c[0x0][0x364] ;  /* 0x0000d900ff077b82 */ /* 0x000e620000000800 */
[----:B------:R-:W2:Y:S01]  /*0030*/  LDCU.64 UR6, c[0x0][0x3b0] ;  /* 0x00007600ff0677ac */ /* 0x000ea20008000a00 */
[----:B------:R-:W-:Y:S01]  /*0040*/  BSSY.RECONVERGENT B0, `(.L_x_10) ;  /* 0x000001e000007945 */ /* 0x000fe20003800200 */
[----:B------:R-:W1:Y:S01]  /*0050*/  S2R R0, SR_TID.Y ;  /* 0x0000000000007919 */ /* 0x000e620000002200 */
[----:B------:R-:W3:Y:S04]  /*0060*/  LDCU.64 UR8, c[0x0][0x3a8] ;  /* 0x00007500ff0877ac */ /* 0x000ee80008000a00 */
[----:B------:R-:W0:Y:S08]  /*0070*/  S2UR UR5, SR_CTAID.X ;  /* 0x00000000000579c3 */ /* 0x000e300000002500 */
[----:B------:R-:W0:Y:S08]  /*0080*/  LDC R4, c[0x0][0x360] ;  /* 0x0000d800ff047b82 */ /* 0x000e300000000800 */
[----:B------:R-:W1:Y:S01]  /*0090*/  S2UR UR4, SR_CTAID.Y ;  /* 0x00000000000479c3 */ /* 0x000e620000002600 */
[----:B0-----:R-:W-:-:S05]  /*00a0*/  IMAD R4, R4, UR5, R5 ;  /* 0x0000000504047c24 */ /* 0x001fca000f8e0205 */
[----:B--2---:R-:W-:Y:S02]  /*00b0*/  ISETP.GE.U32.AND P0, PT, R4, UR6, PT ;  /* 0x0000000604007c0c */ /* 0x004fe4000bf06070 */
[----:B------:R-:W-:Y:S01]  /*00c0*/  SHF.R.S32.HI R5, RZ, 0x1f, R4 ;  /* 0x0000001fff057819 */ /* 0x000fe20000011404 */
[----:B-1----:R-:W-:Y:S01]  /*00d0*/  IMAD R7, R7, UR4, R0 ;  /* 0x0000000407077c24 */ /* 0x002fe2000f8e0200 */
[----:B------:R-:W0:Y:S02]  /*00e0*/  LDCU.64 UR4, c[0x0][0x358] ;  /* 0x00006b00ff0477ac */ /* 0x000e240008000a00 */
[----:B------:R-:W-:Y:S02]  /*00f0*/  ISETP.GE.U32.AND.EX P0, PT, R5, UR7, PT, P0 ;  /* 0x0000000705007c0c */ /* 0x000fe4000bf06100 */
[----:B---3--:R-:W-:-:S04]  /*0100*/  ISETP.GE.U32.AND P1, PT, R7, UR8, PT ;  /* 0x0000000807007c0c */ /* 0x008fc8000bf26070 */
[----:B------:R-:W-:Y:S02]  /*0110*/  ISETP.GE.U32.OR.EX P1, PT, RZ, UR9, P0, P1 ;  /* 0x00000009ff007c0c */ /* 0x000fe40008726510 */
[----:B------:R-:W-:-:S11]  /*0120*/  ISETP.NE.OR P0, PT, R7, RZ, P0 ;  /* 0x000000ff0700720c */ /* 0x000fd60000705670 */
[----:B0-----:R-:W-:Y:S05]  /*0130*/  @P1 BRA `(.L_x_11) ;  /* 0x0000000000381947 */ /* 0x001fea0003800000 */
[----:B------:R-:W0:Y:S01]  /*0140*/  LDCU.128 UR8, c[0x0][0x380] ;  /* 0x00007000ff0877ac */ /* 0x000e220008000c00 */
[----:B------:R-:W-:-:S04]  /*0150*/  IMAD.WIDE.U32 R2, R7, UR6, R4 ;  /* 0x0000000607027c25 */ /* 0x000fc8000f8e0004 */
[----:B------:R-:W-:Y:S02]  /*0160*/  IMAD R7, R7, UR7, R3 ;  /* 0x0000000707077c24 */ /* 0x000fe4000f8e0203 */
[----:B------:R-:W-:-:S03]  /*0170*/  IMAD.SHL.U32 R3, R2, 0x4, RZ ;  /* 0x0000000402037824 */ /* 0x000fc600078e00ff */
[----:B------:R-:W-:Y:S02]  /*0180*/  SHF.L.U64.HI R0, R2, 0x2, R7 ;  /* 0x0000000202007819 */ /* 0x000fe40000010207 */
[C---:B0-----:R-:W-:Y:S02]  /*0190*/  IADD3 R6, P1, PT, R3.reuse, UR10, RZ ;  /* 0x0000000a03067c10 */ /* 0x041fe4000ff3e0ff */
[----:B------:R-:W-:Y:S01]  /*01a0*/  IADD3 R2, P2, PT, R3, UR8, RZ ;  /* 0x0000000803027c10 */ /* 0x000fe2000ff5e0ff */
[----:B------:R-:W0:Y:S01]  /*01b0*/  LDCU UR8, c[0x0][0x3a0] ;  /* 0x00007400ff0877ac */ /* 0x000e220008000800 */
[C---:B------:R-:W-:Y:S02]  /*01c0*/  IADD3.X R7, PT, PT, R0.reuse, UR11, RZ, P1, !PT ;  /* 0x0000000b00077c10 */ /* 0x040fe40008ffe4ff */
[----:B------:R-:W-:-:S03]  /*01d0*/  IADD3.X R3, PT, PT, R0, UR9, RZ, P2, !PT ;  /* 0x0000000900037c10 */ /* 0x000fc600097fe4ff */
[----:B------:R-:W0:Y:S04]  /*01e0*/  LDG.E R6, desc[UR4][R6.64] ;  /* 0x0000000406067981 */ /* 0x000e28000c1e1900 */
[----:B------:R-:W0:Y:S02]  /*01f0*/  LDG.E R9, desc[UR4][R2.64] ;  /* 0x0000000402097981 */ /* 0x000e24000c1e1900 */
[----:B0-----:R-:W-:-:S05]  /*0200*/  FFMA R9, -R6, UR8, R9 ;  /* 0x0000000806097c23 */ /* 0x001fca0008000109 */
[----:B------:R0:W-:Y:S02]  /*0210*/  STG.E desc[UR4][R2.64], R9 ;  /* 0x0000000902007986 */ /* 0x0001e4000c101904 */
.L_x_11:
[----:B------:R-:W-:Y:S05]  /*0220*/  BSYNC.RECONVERGENT B0 ;  /* 0x0000000000007941 */ /* 0x000fea0003800200 */
.L_x_10:
[----:B------:R-:W-:Y:S05]  /*0230*/  @P0 EXIT ;  /* 0x000000000000094d */ /* 0x000fea0003800000 */
[----:B------:R-:W1:Y:S01]  /*0240*/  LDCU.128 UR8, c[0x0][0x390] ;  /* 0x00007200ff0877ac */ /* 0x000e620008000c00 */
[C---:B0-----:R-:W-:Y:S01]  /*0250*/  IMAD.SHL.U32 R2, R4.reuse, 0x4, RZ ;  /* 0x0000000404027824 */ /* 0x041fe200078e00ff */
[----:B------:R-:W-:Y:S01]  /*0260*/  SHF.L.U64.HI R0, R4, 0x2, R5 ;  /* 0x0000000204007819 */ /* 0x000fe20000010205 */
[----:B------:R-:W0:Y:S03]  /*0270*/  LDCU UR6, c[0x0][0x3a0] ;  /* 0x00007400ff0677ac */ /* 0x000e260008000800 */
[C---:B-1----:R-:W-:Y:S02]  /*0280*/  IADD3 R4, P0, PT, R2.reuse, UR10, RZ ;  /* 0x0000000a02047c10 */ /* 0x042fe4000ff1e0ff */
[----:B------:R-:W-:Y:S02]  /*0290*/  IADD3 R2, P1, PT, R2, UR8, RZ ;  /* 0x0000000802027c10 */ /* 0x000fe4000ff3e0ff */
[----:B------:R-:W-:-:S02]  /*02a0*/  IADD3.X R5, PT, PT, R0, UR11, RZ, P0, !PT ;  /* 0x0000000b00057c10 */ /* 0x000fc400087fe4ff */
[----:B------:R-:W-:-:S03]  /*02b0*/  IADD3.X R3, PT, PT, R0, UR9, RZ, P1, !PT ;  /* 0x0000000900037c10 */ /* 0x000fc60008ffe4ff */
[----:B------:R-:W0:Y:S04]  /*02c0*/  LDG.E R4, desc[UR4][R4.64] ;  /* 0x0000000404047981 */ /* 0x000e28000c1e1900 */
[----:B------:R-:W0:Y:S02]  /*02d0*/  LDG.E R7, desc[UR4][R2.64] ;  /* 0x0000000402077981 */ /* 0x000e24000c1e1900 */
[----:B0-----:R-:W-:-:S05]  /*02e0*/  FFMA R7, -R4, UR6, R7 ;  /* 0x0000000604077c23 */ /* 0x001fca0008000107 */
[----:B------:R-:W-:Y:S01]  /*02f0*/  STG.E desc[UR4][R2.64], R7 ;  /* 0x0000000702007986 */ /* 0x000fe2000c101904 */
[----:B------:R-:W-:Y:S05]  /*0300*/  EXIT ;  /* 0x000000000000794d */ /* 0x000fea0003800000 */
.L_x_12:
        /* <DEDUP_REMOVED lines=15> */
.L_x_223:


//--------------------- .text._Z13_backward_mlpPfS_S_S_S_S_mmm --------------------------
	.section	.text._Z13_backward_mlpPfS_S_S_S_S_mmm,"ax",@progbits
	.align	128
        .global         _Z13_backward_mlpPfS_S_S_S_S_mmm
        .type           _Z13_backward_mlpPfS_S_S_S_S_mmm,@function
        .size           _Z13_backward_mlpPfS_S_S_S_S_mmm,(.L_x_224 - _Z13_backward_mlpPfS_S_S_S_S_mmm)
        .other          _Z13_backward_mlpPfS_S_S_S_S_mmm,@"STO_CUDA_ENTRY STV_DEFAULT"
_Z13_backward_mlpPfS_S_S_S_S_mmm:
.text._Z13_backward_mlpPfS_S_S_S_S_mmm:
[----:B------:R-:W-:Y:S01]  /*0000*/  LDC R1, c[0x0][0x37c] ;  /* 0x0000df00ff017b82 */ /* 0x000fe20000000800 */
[----:B------:R-:W0:Y:S07]  /*0010*/  S2R R13, SR_TID.X ;  /* 0x00000000000d7919 */ /* 0x000e2e0000002100 */
[----:B------:R-:W1:Y:S01]  /*0020*/  LDC R14, c[0x0][0x364] ;  /* 0x0000d900ff0e7b82 */ /* 0x000e620000000800 */
[----:B------:R-:W2:Y:S01]  /*0030*/  LDCU.64 UR10, c[0x0][0x358] ;  /* 0x00006b00ff0a77ac */ /* 0x000ea20008000a00 */
[----:B------:R-:W-:Y:S01]  /*0040*/  BSSY.RECONVERGENT B0, `(.L_x_13) ;  /* 0x00000ed000007945 */ /* 0x000fe20003800200 */
[----:B------:R-:W1:Y:S05]  /*0050*/  S2R R15, SR_TID.Y ;  /* 0x00000000000f7919 */ /* 0x000e6a0000002200 */
[----:B------:R-:W0:Y:S08]  /*0060*/  S2UR UR5, SR_CTAID.X ;  /* 0x00000000000579c3 */ /* 0x000e300000002500 */
[----:B------:R-:W0:Y:S08]  /*0070*/  LDC R12, c[0x0][0x360] ;  /* 0x0000d800ff0c7b82 */ /* 0x000e300000000800 */
[----:B------:R-:W3:Y:S08]  /*0080*/  LDC.64 R10, c[0x0][0x3c0] ;  /* 0x0000f000ff0a7b82 */ /* 0x000ef00000000a00 */
[----:B------:R-:W1:Y:S01]  /*0090*/  S2UR UR4, SR_CTAID.Y ;  /* 0x00000000000479c3 */ /* 0x000e620000002600 */
[----:B0-----:R-:W-:-:S05]  /*00a0*/  IMAD R12, R12, UR5, R13 ;  /* 0x000000050c0c7c24 */ /* 0x001fca000f8e020d */
[----:B------:R-:W-:Y:S02]  /*00b0*/  SHF.R.S32.HI R13, RZ, 0x1f, R12 ;  /* 0x0000001fff0d7819 */ /* 0x000fe4000001140c */
[----:B---3--:R-:W-:-:S04]  /*00c0*/  ISETP.GE.U32.AND P0, PT, R12, R10, PT ;  /* 0x0000000a0c00720c */ /* 0x008fc80003f06070 */
[----:B------:R-:W-:Y:S01]  /*00d0*/  ISETP.GE.U32.AND.EX P0, PT, R13, R11, PT, P0 ;  /* 0x0000000b0d00720c */ /* 0x000fe20003f06100 */
[----:B-1----:R-:W-:-:S05]  /*00e0*/  IMAD R14, R14, UR4, R15 ;  /* 0x000000040e0e7c24 */ /* 0x002fca000f8e020f */
[----:B------:R-:W-:-:S13]  /*00f0*/  ISETP.NE.OR P1, PT, R14, RZ, P0 ;  /* 0x000000ff0e00720c */ /* 0x000fda0000725670 */
[----:B--2---:R-:W-:Y:S05]  /*0100*/  @P1 BRA `(.L_x_14) ;  /* 0x0000000c00801947 */ /* 0x004fea0003800000 */
[----:B------:R-:W0:Y:S01]  /*0110*/  LDCU.64 UR8, c[0x0][0x3b0] ;  /* 0x00007600ff0877ac */ /* 0x000e220008000a00 */
[----:B------:R-:W-:Y:S01]  /*0120*/  IMAD.MOV.U32 R20, RZ, RZ, RZ ;  /* 0x000000ffff147224 */ /* 0x000fe200078e00ff */
[----:B0-----:R-:W-:-:S04]  /*0130*/  UISETP.NE.U32.AND UP0, UPT, UR8, URZ, UPT ;  /* 0x000000ff0800728c */ /* 0x001fc8000bf05070 */
[----:B------:R-:W-:-:S09]  /*0140*/  UISETP.NE.AND.EX UP0, UPT, UR9, URZ, UPT, UP0 ;  /* 0x000000ff0900728c */ /* 0x000fd2000bf05300 */
[----:B------:R-:W-:Y:S05]  /*0150*/  BRA.U !UP0, `(.L_x_15) ;  /* 0x0000000d085c7547 */ /* 0x000fea000b800000 */
[----:B------:R-:W-:Y:S01]  /*0160*/  UISETP.GE.U32.AND UP1, UPT, UR8, 0x10, UPT ;  /* 0x000000100800788c */ /* 0x000fe2000bf26070 */
[----:B------:R-:W-:Y:S01]  /*0170*/  IMAD.MOV.U32 R20, RZ, RZ, RZ ;  /* 0x000000ffff147224 */ /* 0x000fe200078e00ff */
[----:B------:R-:W-:Y:S02]  /*0180*/  ULOP3.LUT UR12, UR8, 0xf, URZ, 0xc0, !UPT ;  /* 0x0000000f080c7892 */ /* 0x000fe4000f8ec0ff */
[----:B------:R-:W-:Y:S02]  /*0190*/  UISETP.GE.U32.AND.EX UP1, UPT, UR9, URZ, UPT, UP1 ;  /* 0x000000ff0900728c */ /* 0x000fe4000bf26110 */
[----:B------:R-:W-:Y:S01]  /*01a0*/  UISETP.NE.U32.AND UP0, UPT, UR12, URZ, UPT ;  /* 0x000000ff0c00728c */ /* 0x000fe2000bf05070 */
[----:B------:R-:W-:Y:S01]  /*01b0*/  UMOV UR5, URZ ;  /* 0x000000ff00057c82 */ /* 0x000fe20008000000 */
[----:B------:R-:W-:Y:S02]  /*01c0*/  UMOV UR6, URZ ;  /* 0x000000ff00067c82 */ /* 0x000fe40008000000 */
[----:B------:R-:W-:-:S03]  /*01d0*/  UISETP.NE.AND.EX UP0, UPT, URZ, URZ, UPT, UP0 ;  /* 0x000000ffff00728c */ /* 0x000fc6000bf05300 */
[----:B------:R-:W-:Y:S08]  /*01e0*/  BRA.U !UP1, `(.L_x_16) ;  /* 0x0000000509407547 */ /* 0x000ff0000b800000 */
[----:B------:R-:W0:Y:S01]  /*01f0*/  LDCU.64 UR14, c[0x0][0x390] ;  /* 0x00007200ff0e77ac */ /* 0x000e220008000a00 */
[C-C-:B------:R-:W-:Y:S01]  /*0200*/  SHF.L.U64.HI R2, R10.reuse, 0x6, R11.reuse ;  /* 0x000000060a027819 */ /* 0x140fe2000001020b */
[C---:B------:R-:W-:Y:S01]  /*0210*/  IMAD.SHL.U32 R0, R10.reuse, 0x4, RZ ;  /* 0x000000040a007824 */ /* 0x040fe200078e00ff */
[----:B------:R-:W-:Y:S01]  /*0220*/  SHF.L.U64.HI R3, R10, 0x2, R11 ;  /* 0x000000020a037819 */ /* 0x000fe2000001020b */
[----:B------:R-:W1:Y:S01]  /*0230*/  LDCU UR6, c[0x0][0x3b4] ;  /* 0x00007680ff0677ac */ /* 0x000e620008000800 */
[----:B------:R-:W-:Y:S01]  /*0240*/  IMAD.MOV.U32 R20, RZ, RZ, RZ ;  /* 0x000000ffff147224 */ /* 0x000fe200078e00ff */
[----:B------:R-:W-:-:S07]  /*0250*/  ULOP3.LUT UR5, UR8, 0xfffffff0, URZ, 0xc0, !UPT ;  /* 0xfffffff008057892 */ /* 0x000fce000f8ec0ff */
[----:B------:R-:W-:Y:S01]  /*0260*/  UMOV UR4, UR5 ;  /* 0x0000000500047c82 */ /* 0x000fe20008000000 */
[----:B0-----:R-:W-:-:S04]  /*0270*/  LEA R4, P1, R12, UR14, 0x2 ;  /* 0x0000000e0c047c11 */ /* 0x001fc8000f8210ff */
[----:B------:R-:W-:Y:S01]  /*0280*/  LEA.HI.X R5, R12, UR15, R13, 0x2, P1 ;  /* 0x0000000f0c057c11 */ /* 0x000fe200088f140d */
[----:B-1----:R-:W-:-:S08]  /*0290*/  UMOV UR7, UR6 ;  /* 0x0000000600077c82 */ /* 0x002fd00008000000 */
.L_x_17:
[-C--:B------:R-:W-:Y:S01]  /*02a0*/  IADD3 R16, P1, PT, R4, R0.reuse, RZ ;  /* 0x0000000004107210 */ /* 0x080fe20007f3e0ff */
[----:B------:R-:W2:Y:S04]  /*02b0*/  LDG.E R21, desc[UR10][R4.64] ;  /* 0x0000000a04157981 */ /* 0x000ea8000c1e1900 */
[----:B------:R-:W-:Y:S01]  /*02c0*/  IMAD.X R17, R5, 0x1, R3, P1 ;  /* 0x0000000105117824 */ /* 0x000fe200008e0603 */
[----:B------:R-:W-:-:S04]  /*02d0*/  IADD3 R26, P1, PT, R16, R0, RZ ;  /* 0x00000000101a7210 */ /* 0x000fc80007f3e0ff */
[----:B------:R-:W-:Y:S01]  /*02e0*/  IADD3.X R27, PT, PT, R17, R3, RZ, P1, !PT ;  /* 0x00000003111b7210 */ /* 0x000fe20000ffe4ff */
[----:B------:R0:W3:Y:S04]  /*02f0*/  LDG.E R6, desc[UR10][R16.64] ;  /* 0x0000000a10067981 */ /* 0x0000e8000c1e1900 */
[----:B------:R1:W4:Y:S01]  /*0300*/  LDG.E R7, desc[UR10][R26.64] ;  /* 0x0000000a1a077981 */ /* 0x000322000c1e1900 */
[----:B------:R-:W-:-:S05]  /*0310*/  IADD3 R8, P1, PT, R26, R0, RZ ;  /* 0x000000001a087210 */ /* 0x000fca0007f3e0ff */
[----:B------:R-:W-:Y:S01]  /*0320*/  IMAD.X R9, R27, 0x1, R3, P1 ;  /* 0x000000011b097824 */ /* 0x000fe200008e0603 */
[----:B------:R-:W-:-:S04]  /*0330*/  IADD3 R28, P1, PT, R8, R0, RZ ;  /* 0x00000000081c7210 */ /* 0x000fc80007f3e0ff */
[----:B------:R-:W5:Y:S01]  /*0340*/  LDG.E R8, desc[UR10][R8.64] ;  /* 0x0000000a08087981 */ /* 0x000f62000c1e1900 */
[----:B------:R-:W-:Y:S01]  /*0350*/  IMAD.X R29, R9, 0x1, R3, P1 ;  /* 0x00000001091d7824 */ /* 0x000fe200008e0603 */
[----:B------:R-:W-:-:S05]  /*0360*/  IADD3 R22, P1, PT, R28, R0, RZ ;  /* 0x000000001c167210 */ /* 0x000fca0007f3e0ff */
[--C-:B------:R-:W-:Y:S01]  /*0370*/  IMAD.X R23, R29, 0x1, R3.reuse, P1 ;  /* 0x000000011d177824 */ /* 0x100fe200008e0603 */
[-C--:B------:R-:W-:Y:S01]  /*0380*/  IADD3 R18, P1, PT, R22, R0.reuse, RZ ;  /* 0x0000000016127210 */ /* 0x080fe20007f3e0ff */
[----:B------:R1:W5:Y:S04]  /*0390*/  LDG.E R9, desc[UR10][R28.64] ;  /* 0x0000000a1c097981 */ /* 0x000368000c1e1900 */
[--C-:B------:R-:W-:Y:S01]  /*03a0*/  IMAD.X R19, R23, 0x1, R3.reuse, P1 ;  /* 0x0000000117137824 */ /* 0x100fe200008e0603 */
[-C--:B------:R-:W-:Y:S01]  /*03b0*/  IADD3 R24, P1, PT, R18, R0.reuse, RZ ;  /* 0x0000000012187210 */ /* 0x080fe20007f3e0ff */
[----:B------:R-:W5:Y:S04]  /*03c0*/  LDG.E R22, desc[UR10][R22.64] ;  /* 0x0000000a16167981 */ /* 0x000f68000c1e1900 */
[----:B------:R-:W-:Y:S01]  /*03d0*/  IMAD.X R25, R19, 0x1, R3, P1 ;  /* 0x0000000113197824 */ /* 0x000fe200008e0603 */
[----:B0-----:R-:W-:-:S04]  /*03e0*/  IADD3 R16, P1, PT, R24, R0, RZ ;  /* 0x0000000018107210 */ /* 0x001fc80007f3e0ff */
[----:B------:R-:W-:Y:S01]  /*03f0*/  IADD3.X R17, PT, PT, R25, R3, RZ, P1, !PT ;  /* 0x0000000319117210 */ /* 0x000fe20000ffe4ff */
[----:B------:R0:W5:Y:S01]  /*0400*/  LDG.E R23, desc[UR10][R18.64] ;  /* 0x0000000a12177981 */ /* 0x000162000c1e1900 */
[----:B-1----:R-:W-:-:S03]  /*0410*/  IADD3 R26, P1, PT, R16, R0, RZ ;  /* 0x00000000101a7210 */ /* 0x002fc60007f3e0ff */
[----:B------:R-:W5:Y:S02]  /*0420*/  LDG.E R24, desc[UR10][R24.64] ;  /* 0x0000000a18187981 */ /* 0x000f64000c1e1900 */
[----:B------:R-:W-:Y:S01]  /*0430*/  IMAD.X R27, R17, 0x1, R3, P1 ;  /* 0x00000001111b7824 */ /* 0x000fe200008e0603 */
[----:B------:R-:W-:-:S04]  /*0440*/  IADD3 R28, P1, PT, R26, R0, RZ ;  /* 0x000000001a1c7210 */ /* 0x000fc80007f3e0ff */
[----:B------:R-:W5:Y:S01]  /*0450*/  LDG.E R26, desc[UR10][R26.64] ;  /* 0x0000000a1a1a7981 */ /* 0x000f62000c1e1900 */
[--C-:B------:R-:W-:Y:S01]  /*0460*/  IMAD.X R29, R27, 0x1, R3.reuse, P1 ;  /* 0x000000011b1d7824 */ /* 0x100fe200008e0603 */
[-C--:B0-----:R-:W-:Y:S02]  /*0470*/  IADD3 R18, P1, PT, R28, R0.reuse, RZ ;  /* 0x000000001c127210 */ /* 0x081fe40007f3e0ff */
[----:B------:R0:W5:Y:S03]  /*0480*/  LDG.E R25, desc[UR10][R16.64] ;  /* 0x0000000a10197981 */ /* 0x000166000c1e1900 */
[----:B------:R-:W-:Y:S01]  /*0490*/  IMAD.X R19, R29, 0x1, R3, P1 ;  /* 0x000000011d137824 */ /* 0x000fe200008e0603 */
[----:B------:R-:W5:Y:S01]  /*04a0*/  LDG.E R27, desc[UR10][R28.64] ;  /* 0x0000000a1c1b7981 */ /* 0x000f62000c1e1900 */
[----:B0-----:R-:W-:-:S03]  /*04b0*/  IADD3 R16, P1, PT, R18, R0, RZ ;  /* 0x0000000012107210 */ /* 0x001fc60007f3e0ff */
[----:B------:R2:W5:Y:S02]  /*04c0*/  LDG.E R18, desc[UR10][R18.64] ;  /* 0x0000000a12127981 */ /* 0x000564000c1e1900 */
[----:B------:R-:W-:Y:S02]  /*04d0*/  IMAD.X R17, R19, 0x1, R3, P1 ;  /* 0x0000000113117824 */ /* 0x000fe400008e0603 */
[----:B--2---:R-:W-:Y:S01]  /*04e0*/  FADD R19, R21, R20 ;  /* 0x0000001415137221 */ /* 0x004fe20000000000 */
[-C--:B------:R-:W-:Y:S02]  /*04f0*/  IADD3 R20, P1, PT, R16, R0.reuse, RZ ;  /* 0x0000000010147210 */ /* 0x080fe40007f3e0ff */
[----:B------:R4:W2:Y:S02]  /*0500*/  LDG.E R16, desc[UR10][R16.64] ;  /* 0x0000000a10107981 */ /* 0x0008a4000c1e1900 */
[----:B------:R-:W-:Y:S02]  /*0510*/  IADD3.X R21, PT, PT, R17, R3, RZ, P1, !PT ;  /* 0x0000000311157210 */ /* 0x000fe40000ffe4ff */
[----:B------:R-:W-:Y:S01]  /*0520*/  IADD3 R28, P1, PT, R20, R0, RZ ;  /* 0x00000000141c7210 */ /* 0x000fe20007f3e0ff */
[----:B---3--:R-:W-:-:S02]  /*0530*/  FADD R6, R19, R6 ;  /* 0x0000000613067221 */ /* 0x008fc40000000000 */
[----:B------:R-:W3:Y:S02]  /*0540*/  LDG.E R20, desc[UR10][R20.64] ;  /* 0x0000000a14147981 */ /* 0x000ee4000c1e1900 */
[----:B------:R-:W-:Y:S02]  /*0550*/  IMAD.X R29, R21, 0x1, R3, P1 ;  /* 0x00000001151d7824 */ /* 0x000fe400008e0603 */
[----:B----4-:R-:W-:Y:S01]  /*0560*/  FADD R17, R6, R7 ;  /* 0x0000000706117221 */ /* 0x010fe20000000000 */
[----:B------:R-:W-:Y:S02]  /*0570*/  IADD3 R6, P1, PT, R28, R0, RZ ;  /* 0x000000001c067210 */ /* 0x000fe40007f3e0ff */
[----:B------:R-:W4:Y:S03]  /*0580*/  LDG.E R19, desc[UR10][R28.64] ;  /* 0x0000000a1c137981 */ /* 0x000f26000c1e1900 */
[----:B------:R-:W-:-:S05]  /*0590*/  IMAD.X R7, R29, 0x1, R3, P1 ;  /* 0x000000011d077824 */ /* 0x000fca00008e0603 */
[----:B------:R-:W4:Y:S01]  /*05a0*/  LDG.E R6, desc[UR10][R6.64] ;  /* 0x0000000a06067981 */ /* 0x000f22000c1e1900 */
[----:B-----5:R-:W-:-:S04]  /*05b0*/  FADD R8, R17, R8 ;  /* 0x0000000811087221 */ /* 0x020fc80000000000 */
[----:B------:R-:W-:-:S04]  /*05c0*/  FADD R9, R8, R9 ;  /* 0x0000000908097221 */ /* 0x000fc80000000000 */
[----:B------:R-:W-:-:S04]  /*05d0*/  FADD R22, R9, R22 ;  /* 0x0000001609167221 */ /* 0x000fc80000000000 */
[----:B------:R-:W-:-:S04]  /*05e0*/  FADD R23, R22, R23 ;  /* 0x0000001716177221 */ /* 0x000fc80000000000 */
[----:B------:R-:W-:Y:S01]  /*05f0*/  FADD R24, R23, R24 ;  /* 0x0000001817187221 */ /* 0x000fe20000000000 */
[----:B------:R-:W-:-:S03]  /*0600*/  UIADD3 UR4, UP1, UPT, UR4, -0x10, URZ ;  /* 0xfffffff004047890 */ /* 0x000fc6000ff3e0ff */
[----:B------:R-:W-:-:S04]  /*0610*/  FADD R25, R24, R25 ;  /* 0x0000001918197221 */ /* 0x000fc80000000000 */
[----:B------:R-:W-:-:S04]  /*0620*/  FADD R26, R25, R26 ;  /* 0x0000001a191a7221 */ /* 0x000fc80000000000 */
[----:B------:R-:W-:Y:S01]  /*0630*/  FADD R27, R26, R27 ;  /* 0x0000001b1a1b7221 */ /* 0x000fe20000000000 */
[----:B------:R-:W-:Y:S02]  /*0640*/  UIADD3.X UR7, UPT, UPT, UR7, -0x1, URZ, UP1, !UPT ;  /* 0xffffffff07077890 */ /* 0x000fe40008ffe4ff */
[----:B------:R-:W-:Y:S01]  /*0650*/  UISETP.NE.U32.AND UP1, UPT, UR4, URZ, UPT ;  /* 0x000000ff0400728c */ /* 0x000fe2000bf25070 */
[----:B------:R-:W-:-:S03]  /*0660*/  FADD R27, R27, R18 ;  /* 0x000000121b1b7221 */ /* 0x000fc60000000000 */
[----:B------:R-:W-:Y:S01]  /*0670*/  UISETP.NE.AND.EX UP1, UPT, UR7, URZ, UPT, UP1 ;  /* 0x000000ff0700728c */ /* 0x000fe2000bf25310 */
[----:B------:R-:W-:-:S05]  /*0680*/  LEA R4, P1, R10, R4, 0x6 ;  /* 0x000000040a047211 */ /* 0x000fca00078230ff */
[----:B------:R-:W-:Y:S02]  /*0690*/  IMAD.X R5, R5, 0x1, R2, P1 ;  /* 0x0000000105057824 */ /* 0x000fe400008e0602 */
[----:B--2---:R-:W-:-:S04]  /*06a0*/  FADD R27, R27, R16 ;  /* 0x000000101b1b7221 */ /* 0x004fc80000000000 */
[----:B---3--:R-:W-:-:S04]  /*06b0*/  FADD R20, R27, R20 ;  /* 0x000000141b147221 */ /* 0x008fc80000000000 */
[----:B----4-:R-:W-:-:S04]  /*06c0*/  FADD R19, R20, R19 ;  /* 0x0000001314137221 */ /* 0x010fc80000000000 */
[----:B------:R-:W-:Y:S01]  /*06d0*/  FADD R20, R19, R6 ;  /* 0x0000000613147221 */ /* 0x000fe20000000000 */
[----:B------:R-:W-:Y:S06]  /*06e0*/  BRA.U UP1, `(.L_x_17) ;  /* 0xfffffff901ec7547 */ /* 0x000fec000b83ffff */
.L_x_16:
[----:B------:R-:W-:Y:S05]  /*06f0*/  BRA.U !UP0, `(.L_x_15) ;  /* 0x0000000508f47547 */ /* 0x000fea000b800000 */
[----:B------:R-:W-:Y:S02]  /*0700*/  UISETP.GE.U32.AND UP1, UPT, UR12, 0x8, UPT ;  /* 0x000000080c00788c */ /* 0x000fe4000bf26070 */
[----:B------:R-:W-:Y:S02]  /*0710*/  ULOP3.LUT UR13, UR8, 0x7, URZ, 0xc0, !UPT ;  /* 0x00000007080d7892 */ /* 0x000fe4000f8ec0ff */
[----:B------:R-:W-:Y:S02]  /*0720*/  UISETP.GE.U32.AND.EX UP1, UPT, URZ, URZ, UPT, UP1 ;  /* 0x000000ffff00728c */ /* 0x000fe4000bf26110 */
[----:B------:R-:W-:-:S04]  /*0730*/  UISETP.NE.U32.AND UP0, UPT, UR13, URZ, UPT ;  /* 0x000000ff0d00728c */ /* 0x000fc8000bf05070 */
[----:B------:R-:W-:-:S03]  /*0740*/  UISETP.NE.AND.EX UP0, UPT, URZ, URZ, UPT, UP0 ;  /* 0x000000ffff00728c */ /* 0x000fc6000bf05300 */
[----:B------:R-:W-:Y:S08]  /*0750*/  BRA.U !UP1, `(.L_x_18) ;  /* 0x0000000109f07547 */ /* 0x000ff0000b800000 */
[----:B------:R-:W0:Y:S01]  /*0760*/  LDCU.64 UR14, c[0x0][0x390] ;  /* 0x00007200ff0e77ac */ /* 0x000e220008000a00 */
[C---:B------:R-:W-:Y:S02]  /*0770*/  IMAD R0, R10.reuse, UR6, RZ ;  /* 0x000000060a007c24 */ /* 0x040fe4000f8e02ff */
[C---:B------:R-:W-:Y:S01]  /*0780*/  IMAD.WIDE.U32 R2, R10.reuse, UR5, R12 ;  /* 0x000000050a027c25 */ /* 0x040fe2000f8e000c */
[----:B------:R-:W-:Y:S02]  /*0790*/  UIADD3 UR12, UPT, UPT, UR5, 0x1, URZ ;  /* 0x00000001050c7890 */ /* 0x000fe4000fffe0ff */
[----:B------:R-:W-:Y:S02]  /*07a0*/  UIADD3 UR9, UPT, UPT, UR5, 0x2, URZ ;  /* 0x0000000205097890 */ /* 0x000fe4000fffe0ff */
[----:B------:R-:W-:Y:S01]  /*07b0*/  IMAD R5, R11, UR5, R0 ;  /* 0x000000050b057c24 */ /* 0x000fe2000f8e0200 */
[----:B------:R-:W-:Y:S02]  /*07c0*/  UIADD3 UR6, UPT, UPT, UR5, 0x3, URZ ;  /* 0x0000000305067890 */ /* 0x000fe4000fffe0ff */
[----:B------:R-:W-:Y:S01]  /*07d0*/  UIADD3 UR4, UPT, UPT, UR5, 0x5, URZ ;  /* 0x0000000505047890 */ /* 0x000fe2000fffe0ff */
[----:B------:R-:W-:Y:S01]  /*07e0*/  IMAD.IADD R3, R3, 0x1, R5 ;  /* 0x0000000103037824 */ /* 0x000fe200078e0205 */
[----:B------:R-:W-:Y:S01]  /*07f0*/  UIADD3 UR7, UPT, UPT, UR5, 0x4, URZ ;  /* 0x0000000405077890 */ /* 0x000fe2000fffe0ff */
[----:B------:R-:W-:-:S04]  /*0800*/  IMAD.WIDE.U32 R4, R10, UR12, R12 ;  /* 0x0000000c0a047c25 */ /* 0x000fc8000f8e000c */
[----:B------:R-:W-:Y:S01]  /*0810*/  IMAD.WIDE.U32 R8, R10, UR9, R12 ;  /* 0x000000090a087c25 */ /* 0x000fe2000f8e000c */
[----:B0-----:R-:W-:-:S03]  /*0820*/  LEA R18, P1, R2, UR14, 0x2 ;  /* 0x0000000e02127c11 */ /* 0x001fc6000f8210ff */
[C---:B------:R-:W-:Y:S01]  /*0830*/  IMAD R7, R11.reuse, UR12, R5 ;  /* 0x0000000c0b077c24 */ /* 0x040fe2000f8e0205 */
[----:B------:R-:W-:Y:S01]  /*0840*/  LEA.HI.X R19, R2, UR15, R3, 0x2, P1 ;  /* 0x0000000f02137c11 */ /* 0x000fe200088f1403 */
[----:B------:R-:W-:Y:S01]  /*0850*/  IMAD.WIDE.U32 R2, R10, UR6, R12 ;  /* 0x000000060a027c25 */ /* 0x000fe2000f8e000c */
[----:B------:R-:W-:Y:S02]  /*0860*/  LEA R24, P1, R4, UR14, 0x2 ;  /* 0x0000000e04187c11 */ /* 0x000fe4000f8210ff */
[----:B------:R-:W-:Y:S01]  /*0870*/  LEA R22, P2, R8, UR14, 0x2 ;  /* 0x0000000e08167c11 */ /* 0x000fe2000f8410ff */
[C---:B------:R-:W-:Y:S01]  /*0880*/  IMAD R5, R11.reuse, UR9, R9 ;  /* 0x000000090b057c24 */ /* 0x040fe2000f8e0209 */
[----:B------:R-:W-:Y:S01]  /*0890*/  LEA R6, P3, R2, UR14, 0x2 ;  /* 0x0000000e02067c11 */ /* 0x000fe2000f8610ff */
[C---:B------:R-:W-:Y:S01]  /*08a0*/  IMAD R3, R11.reuse, UR6, R3 ;  /* 0x000000060b037c24 */ /* 0x040fe2000f8e0203 */
[----:B------:R-:W-:Y:S01]  /*08b0*/  LEA.HI.X R25, R4, UR15, R7, 0x2, P1 ;  /* 0x0000000f04197c11 */ /* 0x000fe200088f1407 */
[----:B------:R-:W-:Y:S01]  /*08c0*/  IMAD.WIDE.U32 R16, R10, UR4, R12 ;  /* 0x000000040a107c25 */ /* 0x000fe2000f8e000c */
[----:B------:R-:W-:Y:S01]  /*08d0*/  LEA.HI.X R23, R8, UR15, R5, 0x2, P2 ;  /* 0x0000000f08177c11 */ /* 0x000fe200090f1405 */
[----:B------:R-:W2:Y:S01]  /*08e0*/  LDG.E R19, desc[UR10][R18.64] ;  /* 0x0000000a12137981 */ /* 0x000ea2000c1e1900 */
[----:B------:R-:W-:Y:S01]  /*08f0*/  LEA.HI.X R7, R2, UR15, R3, 0x2, P3 ;  /* 0x0000000f02077c11 */ /* 0x000fe200098f1403 */
[----:B------:R-:W-:Y:S01]  /*0900*/  IMAD.WIDE.U32 R8, R10, UR7, R12 ;  /* 0x000000070a087c25 */ /* 0x000fe2000f8e000c */
[----:B------:R-:W-:Y:S01]  /*0910*/  UIADD3 UR6, UPT, UPT, UR5, 0x6, URZ ;  /* 0x0000000605067890 */ /* 0x000fe2000fffe0ff */
[----:B------:R-:W-:Y:S01]  /*0920*/  LEA R2, P2, R16, UR14, 0x2 ;  /* 0x0000000e10027c11 */ /* 0x000fe2000f8410ff */
[----:B------:R-:W3:Y:S01]  /*0930*/  LDG.E R24, desc[UR10][R24.64] ;  /* 0x0000000a18187981 */ /* 0x000ee2000c1e1900 */
[C---:B------:R-:W-:Y:S01]  /*0940*/  IMAD R3, R11.reuse, UR4, R17 ;  /* 0x000000040b037c24 */ /* 0x040fe2000f8e0211 */
[----:B------:R-:W-:Y:S01]  /*0950*/  LEA R4, P1, R8, UR14, 0x2 ;  /* 0x0000000e08047c11 */ /* 0x000fe2000f8210ff */
[C---:B------:R-:W-:Y:S01]  /*0960*/  IMAD R5, R11.reuse, UR7, R9 ;  /* 0x000000070b057c24 */ /* 0x040fe2000f8e0209 */
[----:B------:R-:W-:Y:S01]  /*0970*/  UIADD3 UR4, UPT, UPT, UR5, 0x7, URZ ;  /* 0x0000000705047890 */ /* 0x000fe2000fffe0ff */
[----:B------:R-:W4:Y:S01]  /*0980*/  LDG.E R22, desc[UR10][R22.64] ;  /* 0x0000000a16167981 */ /* 0x000f22000c1e1900 */
[----:B------:R-:W-:Y:S01]  /*0990*/  LEA.HI.X R3, R16, UR15, R3, 0x2, P2 ;  /* 0x0000000f10037c11 */ /* 0x000fe200090f1403 */
[----:B------:R-:W-:Y:S01]  /*09a0*/  IMAD.WIDE.U32 R16, R10, UR6, R12 ;  /* 0x000000060a107c25 */ /* 0x000fe2000f8e000c */
[----:B------:R-:W-:Y:S01]  /*09b0*/  LEA.HI.X R5, R8, UR15, R5, 0x2, P1 ;  /* 0x0000000f08057c11 */ /* 0x000fe200088f1405 */
[----:B------:R-:W5:Y:S02]  /*09c0*/  LDG.E R6, desc[UR10][R6.64] ;  /* 0x0000000a06067981 */ /* 0x000f64000c1e1900 */
[C---:B------:R-:W-:Y:S01]  /*09d0*/  IMAD R9, R11.reuse, UR6, R17 ;  /* 0x000000060b097c24 */ /* 0x040fe2000f8e0211 */
[----:B------:R-:W-:Y:S01]  /*09e0*/  LEA R8, P1, R16, UR14, 0x2 ;  /* 0x0000000e10087c11 */ /* 0x000fe2000f8210ff */
[----:B------:R-:W-:Y:S01]  /*09f0*/  IMAD.WIDE.U32 R26, R10, UR4, R12 ;  /* 0x000000040a1a7c25 */ /* 0x000fe2000f8e000c */
[----:B------:R-:W5:Y:S02]  /*0a00*/  LDG.E R5, desc[UR10][R4.64] ;  /* 0x0000000a04057981 */ /* 0x000f64000c1e1900 */
[----:B------:R-:W-:Y:S01]  /*0a10*/  LEA.HI.X R9, R16, UR15, R9, 0x2, P1 ;  /* 0x0000000f10097c11 */ /* 0x000fe200088f1409 */
[----:B------:R-:W-:Y:S01]  /*0a20*/  IMAD R17, R11, UR4, R27 ;  /* 0x000000040b117c24 */ /* 0x000fe2000f8e021b */
[C---:B------:R-:W-:Y:S01]  /*0a30*/  LEA R16, P1, R26.reuse, UR14, 0x2 ;  /* 0x0000000e1a107c11 */ /* 0x040fe2000f8210ff */
[----:B------:R-:W5:Y:S03]  /*0a40*/  LDG.E R2, desc[UR10][R2.64] ;  /* 0x0000000a02027981 */ /* 0x000f66000c1e1900 */
[----:B------:R-:W-:Y:S01]  /*0a50*/  LEA.HI.X R17, R26, UR15, R17, 0x2, P1 ;  /* 0x0000000f1a117c11 */ /* 0x000fe200088f1411 */
[----:B------:R-:W5:Y:S04]  /*0a60*/  LDG.E R8, desc[UR10][R8.64] ;  /* 0x0000000a08087981 */ /* 0x000f68000c1e1900 */
[----:B------:R-:W5:Y:S01]  /*0a70*/  LDG.E R16, desc[UR10][R16.64] ;  /* 0x0000000a10107981 */ /* 0x000f62000c1e1900 */
[----:B------:R-:W-:Y:S01]  /*0a80*/  UIADD3 UR5, UPT, UPT, UR5, 0x8, URZ ;  /* 0x0000000805057890 */ /* 0x000fe2000fffe0ff */
[----:B------:R-:W-:Y:S01]  /*0a90*/  UMOV UR6, URZ ;  /* 0x000000ff00067c82 */ /* 0x000fe20008000000 */
[----:B--2---:R-:W-:-:S04]  /*0aa0*/  FADD R19, R20, R19 ;  /* 0x0000001314137221 */ /* 0x004fc80000000000 */
[----:B---3--:R-:W-:-:S04]  /*0ab0*/  FADD R19, R19, R24 ;  /* 0x0000001813137221 */ /* 0x008fc80000000000 */
[----:B----4-:R-:W-:-:S04]  /*0ac0*/  FADD R19, R19, R22 ;  /* 0x0000001613137221 */ /* 0x010fc80000000000 */
[----:B-----5:R-:W-:-:S04]  /*0ad0*/  FADD R6, R19, R6 ;  /* 0x0000000613067221 */ /* 0x020fc80000000000 */
[----:B------:R-:W-:-:S04]  /*0ae0*/  FADD R5, R6, R5 ;  /* 0x0000000506057221 */ /* 0x000fc80000000000 */
[----:B------:R-:W-:-:S04]  /*0af0*/  FADD R5, R5, R2 ;  /* 0x0000000205057221 */ /* 0x000fc80000000000 */
[----:B------:R-:W-:-:S04]  /*0b00*/  FADD R5, R5, R8 ;  /* 0x0000000805057221 */ /* 0x000fc80000000000 */
[----:B------:R-:W-:-:S07]  /*0b10*/  FADD R20, R5, R16 ;  /* 0x0000001005147221 */ /* 0x000fce0000000000 */
.L_x_18:
[----:B------:R-:W-:Y:S05]  /*0b20*/  BRA.U !UP0, `(.L_x_15) ;  /* 0x0000000108e87547 */ /* 0x000fea000b800000 */
[----:B------:R-:W-:Y:S02]  /*0b30*/  UISETP.GE.U32.AND UP1, UPT, UR13, 0x4, UPT ;  /* 0x000000040d00788c */ /* 0x000fe4000bf26070 */
[----:B------:R-:W-:Y:S02]  /*0b40*/  ULOP3.LUT UR7, UR8, 0x3, URZ, 0xc0, !UPT ;  /* 0x0000000308077892 */ /* 0x000fe4000f8ec0ff */
[----:B------:R-:W-:Y:S02]  /*0b50*/  UISETP.GE.U32.AND.EX UP1, UPT, URZ, URZ, UPT, UP1 ;  /* 0x000000ffff00728c */ /* 0x000fe4000bf26110 */
[----:B------:R-:W-:Y:S01]  /*0b60*/  UISETP.NE.U32.AND UP0, UPT, UR7, URZ, UPT ;  /* 0x000000ff0700728c */ /* 0x000fe2000bf05070 */
[----:B------:R-:W-:Y:S01]  /*0b70*/  UMOV UR4, URZ ;  /* 0x000000ff00047c82 */ /* 0x000fe20008000000 */
[----:B------:R-:W0:Y:S02]  /*0b80*/  LDCU.64 UR14, c[0x0][0x390] ;  /* 0x00007200ff0e77ac */ /* 0x000e240008000a00 */
[----:B------:R-:W-:-:S03]  /*0b90*/  UISETP.NE.AND.EX UP0, UPT, UR4, URZ, UPT, UP0 ;  /* 0x000000ff0400728c */ /* 0x000fc6000bf05300 */
[----:B------:R-:W-:Y:S08]  /*0ba0*/  BRA.U !UP1, `(.L_x_19) ;  /* 0x0000000109807547 */ /* 0x000ff0000b800000 */
[----:B------:R-:W1:Y:S01]  /*0bb0*/  LDCU.64 UR8, c[0x0][0x390] ;  /* 0x00007200ff0877ac */ /* 0x000e620008000a00 */
[C---:B------:R-:W-:Y:S02]  /*0bc0*/  IMAD R0, R10.reuse, UR6, RZ ;  /* 0x000000060a007c24 */ /* 0x040fe4000f8e02ff */
[C---:B------:R-:W-:Y:S01]  /*0bd0*/  IMAD.WIDE.U32 R2, R10.reuse, UR5, R12 ;  /* 0x000000050a027c25 */ /* 0x040fe2000f8e000c */
[----:B------:R-:W-:Y:S02]  /*0be0*/  UIADD3 UR6, UPT, UPT, UR5, 0x1, URZ ;  /* 0x0000000105067890 */ /* 0x000fe4000fffe0ff */
[----:B------:R-:W-:Y:S02]  /*0bf0*/  UIADD3 UR12, UPT, UPT, UR5, 0x2, URZ ;  /* 0x00000002050c7890 */ /* 0x000fe4000fffe0ff */
[----:B------:R-:W-:Y:S01]  /*0c00*/  IMAD R5, R11, UR5, R0 ;  /* 0x000000050b057c24 */ /* 0x000fe2000f8e0200 */
[----:B------:R-:W-:Y:S01]  /*0c10*/  UIADD3 UR13, UPT, UPT, UR5, 0x3, URZ ;  /* 0x00000003050d7890 */ /* 0x000fe2000fffe0ff */
[----:B------:R-:W-:-:S03]  /*0c20*/  IMAD.WIDE.U32 R16, R10, UR6, R12 ;  /* 0x000000060a107c25 */ /* 0x000fc6000f8e000c */
[----:B------:R-:W-:Y:S01]  /*0c30*/  IADD3 R5, PT, PT, R3, R5, RZ ;  /* 0x0000000503057210 */ /* 0x000fe20007ffe0ff */
[----:B------:R-:W-:Y:S01]  /*0c40*/  IMAD.WIDE.U32 R8, R10, UR12, R12 ;  /* 0x0000000c0a087c25 */ /* 0x000fe2000f8e000c */
[----:B-1----:R-:W-:-:S03]  /*0c50*/  LEA R6, P1, R2, UR8, 0x2 ;  /* 0x0000000802067c11 */ /* 0x002fc6000f8210ff */
[C---:B------:R-:W-:Y:S02]  /*0c60*/  IMAD R3, R11.reuse, UR6, R17 ;  /* 0x000000060b037c24 */ /* 0x040fe4000f8e0211 */
[C---:B------:R-:W-:Y:S01]  /*0c70*/  IMAD R9, R11.reuse, UR12, R9 ;  /* 0x0000000c0b097c24 */ /* 0x040fe2000f8e0209 */
[----:B------:R-:W-:Y:S02]  /*0c80*/  LEA.HI.X R7, R2, UR9, R5, 0x2, P1 ;  /* 0x0000000902077c11 */ /* 0x000fe400088f1405 */
[----:B------:R-:W-:Y:S02]  /*0c90*/  LEA R4, P1, R16, UR8, 0x2 ;  /* 0x0000000810047c11 */ /* 0x000fe4000f8210ff */
[----:B------:R-:W-:Y:S02]  /*0ca0*/  LEA R2, P2, R8, UR8, 0x2 ;  /* 0x0000000808027c11 */ /* 0x000fe4000f8410ff */
[----:B------:R-:W-:Y:S01]  /*0cb0*/  LEA.HI.X R5, R16, UR9, R3, 0x2, P1 ;  /* 0x0000000910057c11 */ /* 0x000fe200088f1403 */
[----:B------:R-:W-:Y:S01]  /*0cc0*/  IMAD.WIDE.U32 R16, R10, UR13, R12 ;  /* 0x0000000d0a107c25 */ /* 0x000fe2000f8e000c */
[----:B------:R-:W-:Y:S01]  /*0cd0*/  LEA.HI.X R3, R8, UR9, R9, 0x2, P2 ;  /* 0x0000000908037c11 */ /* 0x000fe200090f1409 */
[----:B------:R-:W2:Y:S02]  /*0ce0*/  LDG.E R7, desc[UR10][R6.64] ;  /* 0x0000000a06077981 */ /* 0x000ea4000c1e1900 */
[----:B------:R-:W-:Y:S01]  /*0cf0*/  IMAD R9, R11, UR13, R17 ;  /* 0x0000000d0b097c24 */ /* 0x000fe2000f8e0211 */
[C---:B------:R-:W-:Y:S01]  /*0d00*/  LEA R8, P1, R16.reuse, UR8, 0x2 ;  /* 0x0000000810087c11 */ /* 0x040fe2000f8210ff */
[----:B------:R-:W3:Y:S03]  /*0d10*/  LDG.E R5, desc[UR10][R4.64] ;  /* 0x0000000a04057981 */ /* 0x000ee6000c1e1900 */
[----:B------:R-:W-:Y:S01]  /*0d20*/  LEA.HI.X R9, R16, UR9, R9, 0x2, P1 ;  /* 0x0000000910097c11 */ /* 0x000fe200088f1409 */
[----:B------:R-:W4:Y:S05]  /*0d30*/  LDG.E R3, desc[UR10][R2.64] ;  /* 0x0000000a02037981 */ /* 0x000f2a000c1e1900 */
[----:B------:R-:W5:Y:S01]  /*0d40*/  LDG.E R9, desc[UR10][R8.64] ;  /* 0x0000000a08097981 */ /* 0x000f62000c1e1900 */
[----:B------:R-:W-:Y:S01]  /*0d50*/  UIADD3 UR5, UPT, UPT, UR5, 0x4, URZ ;  /* 0x0000000405057890 */ /* 0x000fe2000fffe0ff */
[----:B------:R-:W-:Y:S01]  /*0d60*/  UMOV UR6, URZ ;  /* 0x000000ff00067c82 */ /* 0x000fe20008000000 */
[----:B--2---:R-:W-:-:S04]  /*0d70*/  FADD R20, R20, R7 ;  /* 0x0000000714147221 */ /* 0x004fc80000000000 */
[----:B---3--:R-:W-:-:S04]  /*0d80*/  FADD R20, R20, R5 ;  /* 0x0000000514147221 */ /* 0x008fc80000000000 */
[----:B----4-:R-:W-:-:S04]  /*0d90*/  FADD R20, R20, R3 ;  /* 0x0000000314147221 */ /* 0x010fc80000000000 */
[----:B-----5:R-:W-:-:S07]  /*0da0*/  FADD R20, R20, R9 ;  /* 0x0000000914147221 */ /* 0x020fce0000000000 */
.L_x_19:
[----:B------:R-:W-:Y:S05]  /*0db0*/  BRA.U !UP0, `(.L_x_15) ;  /* 0x0000000108447547 */ /* 0x000fea000b800000 */
.L_x_20:
[C---:B------:R-:W-:Y:S02]  /*0dc0*/  IMAD R0, R10.reuse, UR6, RZ ;  /* 0x000000060a007c24 */ /* 0x040fe4000f8e02ff */
[----:B------:R-:W-:Y:S02]  /*0dd0*/  IMAD.MOV.U32 R2, RZ, RZ, R12 ;  /* 0x000000ffff027224 */ /* 0x000fe400078e000c */
[----:B------:R-:W-:Y:S02]  /*0de0*/  IMAD.MOV.U32 R3, RZ, RZ, R13 ;  /* 0x000000ffff037224 */ /* 0x000fe400078e000d */
[----:B------:R-:W-:Y:S02]  /*0df0*/  IMAD R5, R11, UR5, R0 ;  /* 0x000000050b057c24 */ /* 0x000fe4000f8e0200 */
[----:B------:R-:W-:-:S04]  /*0e00*/  IMAD.WIDE.U32 R2, R10, UR5, R2 ;  /* 0x000000050a027c25 */ /* 0x000fc8000f8e0002 */
[----:B------:R-:W-:Y:S01]  /*0e10*/  IMAD.IADD R3, R3, 0x1, R5 ;  /* 0x0000000103037824 */ /* 0x000fe200078e0205 */
[----:B0-----:R-:W-:-:S04]  /*0e20*/  LEA R4, P1, R2, UR14, 0x2 ;  /* 0x0000000e02047c11 */ /* 0x001fc8000f8210ff */
[----:B------:R-:W-:-:S06]  /*0e30*/  LEA.HI.X R5, R2, UR15, R3, 0x2, P1 ;  /* 0x0000000f02057c11 */ /* 0x000fcc00088f1403 */
[----:B------:R-:W2:Y:S01]  /*0e40*/  LDG.E R5, desc[UR10][R4.64] ;  /* 0x0000000a04057981 */ /* 0x000ea2000c1e1900 */
[----:B------:R-:W-:Y:S02]  /*0e50*/  UIADD3 UR7, UP0, UPT, UR7, -0x1, URZ ;  /* 0xffffffff07077890 */ /* 0x000fe4000ff1e0ff */
[----:B------:R-:W-:Y:S02]  /*0e60*/  UIADD3 UR5, UPT, UPT, UR5, 0x1, URZ ;  /* 0x0000000105057890 */ /* 0x000fe4000fffe0ff */
[----:B------:R-:W-:Y:S02]  /*0e70*/  UIADD3.X UR4, UPT, UPT, UR4, -0x1, URZ, UP0, !UPT ;  /* 0xffffffff04047890 */ /* 0x000fe400087fe4ff */
[----:B------:R-:W-:Y:S01]  /*0e80*/  UISETP.NE.U32.AND UP0, UPT, UR7, URZ, UPT ;  /* 0x000000ff0700728c */ /* 0x000fe2000bf05070 */
[----:B------:R-:W-:-:S03]  /*0e90*/  UMOV UR6, URZ ;  /* 0x000000ff00067c82 */ /* 0x000fc60008000000 */
[----:B------:R-:W-:Y:S01]  /*0ea0*/  UISETP.NE.AND.EX UP0, UPT, UR4, URZ, UPT, UP0 ;  /* 0x000000ff0400728c */ /* 0x000fe2000bf05300 */
[----:B--2---:R-:W-:-:S08]  /*0eb0*/  FADD R20, R5, R20 ;  /* 0x0000001405147221 */ /* 0x004fd00000000000 */
[----:B------:R-:W-:Y:S05]  /*0ec0*/  BRA.U UP0, `(.L_x_20) ;  /* 0xfffffffd00bc7547 */ /* 0x000fea000b83ffff */
.L_x_15:
[----:B------:R-:W1:Y:S02]  /*0ed0*/  LDCU.64 UR4, c[0x0][0x3a0] ;  /* 0x00007400ff0477ac */ /* 0x000e640008000a00 */
[----:B-1----:R-:W-:-:S04]  /*0ee0*/  LEA R2, P1, R12, UR4, 0x2 ;  /* 0x000000040c027c11 */ /* 0x002fc8000f8210ff */
[----:B------:R-:W-:-:S05]  /*0ef0*/  LEA.HI.X R3, R12, UR5, R13, 0x2, P1 ;  /* 0x000000050c037c11 */ /* 0x000fca00088f140d */
[----:B------:R1:W-:Y:S04]  /*0f00*/  STG.E desc[UR10][R2.64], R20 ;  /* 0x0000001402007986 */ /* 0x0003e8000c10190a */
.L_x_14:
[----:B0-----:R-:W-:Y:S05]  /*0f10*/  BSYNC.RECONVERGENT B0 ;  /* 0x0000000000007941 */ /* 0x001fea0003800200 */
.L_x_13:
[----:B------:R-:W0:Y:S01]  /*0f20*/  LDC.64 R8, c[0x0][0x3b8] ;  /* 0x0000ee00ff087b82 */ /* 0x000e220000000a00 */
[----:B------:R-:W-:Y:S01]  /*0f30*/  BSSY.RECONVERGENT B0, `(.L_x_21) ;  /* 0x00000eb000007945 */ /* 0x000fe20003800200 */
[----:B0-----:R-:W-:-:S04]  /*0f40*/  ISETP.GE.U32.AND P1, PT, R14, R8, PT ;  /* 0x000000080e00720c */ /* 0x001fc80003f26070 */
[----:B------:R-:W-:-:S13]  /*0f50*/  ISETP.GE.U32.OR.EX P0, PT, RZ, R9, P0, P1 ;  /* 0x00000009ff00720c */ /* 0x000fda0000706510 */
[----:B------:R-:W-:Y:S05]  /*0f60*/  @P0 BRA `(.L_x_22) ;  /* 0x0000000c009c0947 */ /* 0x000fea0003800000 */
[----:B------:R-:W0:Y:S01]  /*0f70*/  LDCU.64 UR8, c[0x0][0x3b0] ;  /* 0x00007600ff0877ac */ /* 0x000e220008000a00 */
[----:B------:R-:W-:Y:S01]  /*0f80*/  IMAD.MOV.U32 R26, RZ, RZ, RZ ;  /* 0x000000ffff1a7224 */ /* 0x000fe200078e00ff */
[----:B0-----:R-:W-:-:S04]  /*0f90*/  UISETP.NE.U32.AND UP0, UPT, UR8, URZ, UPT ;  /* 0x000000ff0800728c */ /* 0x001fc8000bf05070 */
[----:B------:R-:W-:-:S09]  /*0fa0*/  UISETP.NE.AND.EX UP0, UPT, UR9, URZ, UPT, UP0 ;  /* 0x000000ff0900728c */ /* 0x000fd2000bf05300 */
[----:B------:R-:W-:Y:S05]  /*0fb0*/  BRA.U !UP0, `(.L_x_23) ;  /* 0x0000000d08687547 */ /* 0x000fea000b800000 */
[----:B------:R-:W-:Y:S01]  /*0fc0*/  UISETP.GE.U32.AND UP1, UPT, UR8, 0x8, UPT ;  /* 0x000000080800788c */ /* 0x000fe2000bf26070 */
[----:B------:R-:W-:Y:S01]  /*0fd0*/  HFMA2 R26, -RZ, RZ, 0, 0 ;  /* 0x00000000ff1a7431 */ /* 0x000fe200000001ff */
        /* <DEDUP_REMOVED lines=8> */
[C---:B------:R-:W-:Y:S01]  /*1060*/  SHF.L.U64.HI R4, R8.reuse, 0x5, R9 ;  /* 0x0000000508047819 */ /* 0x040fe20000010209 */
[----:B------:R-:W-:Y:S01]  /*1070*/  IMAD.SHL.U32 R25, R8, 0x4, RZ ;  /* 0x0000000408197824 */ /* 0x000fe200078e00ff */
[----:B------:R-:W-:Y:S01]  /*1080*/  SHF.L.U64.HI R6, R10, 0x5, R11 ;  /* 0x000000050a067819 */ /* 0x000fe2000001020b */
[----:B------:R-:W1:Y:S01]  /*1090*/  LDCU.64 UR6, c[0x0][0x380] ;  /* 0x00007000ff0677ac */ /* 0x000e620008000a00 */
[----:B------:R-:W-:Y:S01]  /*10a0*/  SHF.L.U64.HI R24, R8, 0x2, R9 ;  /* 0x0000000208187819 */ /* 0x000fe20000010209 */
[----:B------:R-:W-:Y:S01]  /*10b0*/  IMAD.MOV.U32 R26, RZ, RZ, RZ ;  /* 0x000000ffff1a7224 */ /* 0x000fe200078e00ff */
[C---:B------:R-:W-:Y:S01]  /*10c0*/  SHF.L.U64.HI R29, R10.reuse, 0x2, R11 ;  /* 0x000000020a1d7819 */ /* 0x040fe2000001020b */
[----:B------:R-:W2:Y:S01]  /*10d0*/  LDCU UR5, c[0x0][0x3b4] ;  /* 0x00007680ff0577ac */ /* 0x000ea20008000800 */
[----:B------:R-:W-:Y:S01]  /*10e0*/  IMAD.SHL.U32 R7, R10, 0x4, RZ ;  /* 0x000000040a077824 */ /* 0x000fe200078e00ff */
[----:B------:R-:W-:Y:S01]  /*10f0*/  ULOP3.LUT UR4, UR8, 0xfffffff8, URZ, 0xc0, !UPT ;  /* 0xfffffff808047892 */ /* 0x000fe2000f8ec0ff */
[----:B0-----:R-:W-:-:S02]  /*1100*/  LEA R0, P1, R12, UR12, 0x2 ;  /* 0x0000000c0c007c11 */ /* 0x001fc4000f8210ff */
[----:B-1----:R-:W-:-:S04]  /*1110*/  LEA R2, P0, R14, UR6, 0x2 ;  /* 0x000000060e027c11 */ /* 0x002fc8000f8010ff */
[----:B------:R-:W-:Y:S01]  /*1120*/  UMOV UR6, UR4 ;  /* 0x0000000400067c82 */ /* 0x000fe20008000000 */
[----:B------:R-:W-:Y:S02]  /*1130*/  LEA.HI.X R5, R12, UR13, R13, 0x2, P1 ;  /* 0x0000000d0c057c11 */ /* 0x000fe400088f140d */
[----:B------:R-:W-:Y:S01]  /*1140*/  LEA.HI.X R3, R14, UR7, RZ, 0x2, P0 ;  /* 0x000000070e037c11 */ /* 0x000fe200080f14ff */
[----:B--2---:R-:W-:-:S06]  /*1150*/  UMOV UR7, UR5 ;  /* 0x0000000500077c82 */ /* 0x004fcc0008000000 */
.L_x_25:
[----:B------:R-:W-:Y:S01]  /*1160*/  IMAD.MOV.U32 R22, RZ, RZ, R0 ;  /* 0x000000ffff167224 */ /* 0x000fe200078e0000 */
[----:B------:R-:W-:Y:S01]  /*1170*/  MOV R23, R5 ;  /* 0x0000000500177202 */ /* 0x000fe20000000f00 */
[----:B------:R-:W2:Y:S01]  /*1180*/  LDG.E R17, desc[UR10][R2.64] ;  /* 0x0000000a02117981 */ /* 0x000ea2000c1e1900 */
[----:B------:R-:W-:Y:S02]  /*1190*/  IADD3 R20, P0, PT, R2, R25, RZ ;  /* 0x0000001902147210 */ /* 0x000fe40007f1e0ff */
[----:B------:R-:W-:Y:S01]  /*11a0*/  IADD3 R18, P1, PT, R0, R7, RZ ;  /* 0x0000000700127210 */ /* 0x000fe20007f3e0ff */
[----:B------:R-:W2:Y:S02]  /*11b0*/  LDG.E R16, desc[UR10][R22.64] ;  /* 0x0000000a16107981 */ /* 0x000ea4000c1e1900 */
[----:B------:R-:W-:Y:S02]  /*11c0*/  IMAD.X R21, R3, 0x1, R24, P0 ;  /* 0x0000000103157824 */ /* 0x000fe400000e0618 */
[----:B------:R-:W-:-:S03]  /*11d0*/  IMAD.X R19, R5, 0x1, R29, P1 ;  /* 0x0000000105137824 */ /* 0x000fc600008e061d */
[----:B------:R0:W3:Y:S04]  /*11e0*/  LDG.E R23, desc[UR10][R20.64] ;  /* 0x0000000a14177981 */ /* 0x0000e8000c1e1900 */
[----:B------:R-:W3:Y:S01]  /*11f0*/  LDG.E R22, desc[UR10][R18.64] ;  /* 0x0000000a12167981 */ /* 0x000ee2000c1e1900 */
[----:B--2---:R-:W-:Y:S01]  /*1200*/  FFMA R28, R17, R16, R26 ;  /* 0x00000010111c7223 */ /* 0x004fe2000000001a */
[----:B------:R-:W-:Y:S02]  /*1210*/  IADD3 R16, P0, PT, R20, R25, RZ ;  /* 0x0000001914107210 */ /* 0x000fe40007f1e0ff */
[----:B------:R-:W-:-:S03]  /*1220*/  IADD3 R26, P1, PT, R18, R7, RZ ;  /* 0x00000007121a7210 */ /* 0x000fc60007f3e0ff */
[----:B------:R-:W-:Y:S02]  /*1230*/  IMAD.X R17, R21, 0x1, R24, P0 ;  /* 0x0000000115117824 */ /* 0x000fe400000e0618 */
[--C-:B------:R-:W-:Y:S01]  /*1240*/  IMAD.X R27, R19, 0x1, R29.reuse, P1 ;  /* 0x00000001131b7824 */ /* 0x100fe200008e061d */
[----:B0-----:R-:W-:Y:S02]  /*1250*/  IADD3 R20, P1, PT, R26, R7, RZ ;  /* 0x000000071a147210 */ /* 0x001fe40007f3e0ff */
[----:B------:R0:W2:Y:S01]  /*1260*/  LDG.E R19, desc[UR10][R16.64] ;  /* 0x0000000a10137981 */ /* 0x0000a2000c1e1900 */
[----:B---3--:R-:W-:Y:S01]  /*1270*/  FFMA R28, R23, R22, R28 ;  /* 0x00000016171c7223 */ /* 0x008fe2000000001c */
[----:B------:R-:W-:Y:S02]  /*1280*/  IADD3 R22, P0, PT, R16, R25, RZ ;  /* 0x0000001910167210 */ /* 0x000fe40007f1e0ff */
[----:B------:R-:W2:Y:S01]  /*1290*/  LDG.E R18, desc[UR10][R26.64] ;  /* 0x0000000a1a127981 */ /* 0x000ea2000c1e1900 */
[----:B------:R-:W-:Y:S01]  /*12a0*/  IMAD.X R21, R27, 0x1, R29, P1 ;  /* 0x000000011b157824 */ /* 0x000fe200008e061d */
[----:B------:R-:W-:-:S05]  /*12b0*/  IADD3.X R23, PT, PT, R17, R24, RZ, P0, !PT ;  /* 0x0000001811177210 */ /* 0x000fca00007fe4ff */
[----:B------:R1:W3:Y:S04]  /*12c0*/  LDG.E R27, desc[UR10][R22.64] ;  /* 0x0000000a161b7981 */ /* 0x0002e8000c1e1900 */
[----:B------:R-:W3:Y:S01]  /*12d0*/  LDG.E R26, desc[UR10][R20.64] ;  /* 0x0000000a141a7981 */ /* 0x000ee2000c1e1900 */
[----:B0-----:R-:W-:-:S05]  /*12e0*/  IADD3 R16, P1, PT, R20, R7, RZ ;  /* 0x0000000714107210 */ /* 0x001fca0007f3e0ff */
[----:B------:R-:W-:-:S05]  /*12f0*/  IMAD.X R17, R21, 0x1, R29, P1 ;  /* 0x0000000115117824 */ /* 0x000fca00008e061d */
[----:B------:R-:W4:Y:S01]  /*1300*/  LDG.E R20, desc[UR10][R16.64] ;  /* 0x0000000a10147981 */ /* 0x000f22000c1e1900 */
[----:B--2---:R-:W-:Y:S01]  /*1310*/  FFMA R28, R19, R18, R28 ;  /* 0x00000012131c7223 */ /* 0x004fe2000000001c */
[----:B------:R-:W-:-:S05]  /*1320*/  IADD3 R18, P0, PT, R22, R25, RZ ;  /* 0x0000001916127210 */ /* 0x000fca0007f1e0ff */
[----:B------:R-:W-:Y:S01]  /*1330*/  IMAD.X R19, R23, 0x1, R24, P0 ;  /* 0x0000000117137824 */ /* 0x000fe200000e0618 */
[----:B-1----:R-:W-:-:S04]  /*1340*/  IADD3 R22, P0, PT, R18, R25, RZ ;  /* 0x0000001912167210 */ /* 0x002fc80007f1e0ff */
[----:B------:R0:W4:Y:S01]  /*1350*/  LDG.E R21, desc[UR10][R18.64] ;  /* 0x0000000a12157981 */ /* 0x000122000c1e1900 */
[----:B---3--:R-:W-:Y:S01]  /*1360*/  FFMA R28, R27, R26, R28 ;  /* 0x0000001a1b1c7223 */ /* 0x008fe2000000001c */
[----:B------:R-:W-:Y:S01]  /*1370*/  IADD3 R26, P1, PT, R16, R7, RZ ;  /* 0x00000007101a7210 */ /* 0x000fe20007f3e0ff */
[----:B------:R-:W-:-:S03]  /*1380*/  IMAD.X R23, R19, 0x1, R24, P0 ;  /* 0x0000000113177824 */ /* 0x000fc600000e0618 */
[----:B------:R-:W-:Y:S02]  /*1390*/  IADD3.X R27, PT, PT, R17, R29, RZ, P1, !PT ;  /* 0x0000001d111b7210 */ /* 0x000fe40000ffe4ff */
[----:B------:R1:W2:Y:S04]  /*13a0*/  LDG.E R17, desc[UR10][R22.64] ;  /* 0x0000000a16117981 */ /* 0x0002a8000c1e1900 */
[----:B------:R-:W2:Y:S01]  /*13b0*/  LDG.E R16, desc[UR10][R26.64] ;  /* 0x0000000a1a107981 */ /* 0x000ea2000c1e1900 */
[----:B0-----:R-:W-:-:S05]  /*13c0*/  IADD3 R18, P1, PT, R26, R7, RZ ;  /* 0x000000071a127210 */ /* 0x001fca0007f3e0ff */
[--C-:B------:R-:W-:Y:S02]  /*13d0*/  IMAD.X R19, R27, 0x1, R29.reuse, P1 ;  /* 0x000000011b137824 */ /* 0x100fe400008e061d */
[----:B----4-:R-:W-:Y:S01]  /*13e0*/  FFMA R28, R21, R20, R28 ;  /* 0x00000014151c7223 */ /* 0x010fe2000000001c */
[----:B------:R-:W-:Y:S02]  /*13f0*/  IADD3 R20, P0, PT, R22, R25, RZ ;  /* 0x0000001916147210 */ /* 0x000fe40007f1e0ff */
[----:B-1----:R-:W-:Y:S02]  /*1400*/  IADD3 R22, P1, PT, R18, R7, RZ ;  /* 0x0000000712167210 */ /* 0x002fe40007f3e0ff */
[----:B------:R-:W3:Y:S01]  /*1410*/  LDG.E R18, desc[UR10][R18.64] ;  /* 0x0000000a12127981 */ /* 0x000ee2000c1e1900 */
[----:B------:R-:W-:Y:S02]  /*1420*/  IMAD.X R21, R23, 0x1, R24, P0 ;  /* 0x0000000117157824 */ /* 0x000fe400000e0618 */
[----:B--2---:R-:W-:Y:S01]  /*1430*/  FFMA R28, R17, R16, R28 ;  /* 0x00000010111c7223 */ /* 0x004fe2000000001c */
[----:B------:R-:W-:Y:S01]  /*1440*/  IADD3 R16, P0, PT, R20, R25, RZ ;  /* 0x0000001914107210 */ /* 0x000fe20007f1e0ff */
[----:B------:R-:W-:Y:S01]  /*1450*/  IMAD.X R23, R19, 0x1, R29, P1 ;  /* 0x0000000113177824 */ /* 0x000fe200008e061d */
[----:B------:R-:W3:Y:S03]  /*1460*/  LDG.E R20, desc[UR10][R20.64] ;  /* 0x0000000a14147981 */ /* 0x000ee6000c1e1900 */
[----:B------:R-:W-:Y:S01]  /*1470*/  IMAD.X R17, R21, 0x1, R24, P0 ;  /* 0x0000000115117824 */ /* 0x000fe200000e0618 */
[----:B------:R-:W2:Y:S05]  /*1480*/  LDG.E R22, desc[UR10][R22.64] ;  /* 0x0000000a16167981 */ /* 0x000eaa000c1e1900 */
[----:B------:R-:W2:Y:S01]  /*1490*/  LDG.E R17, desc[UR10][R16.64] ;  /* 0x0000000a10117981 */ /* 0x000ea2000c1e1900 */
[----:B------:R-:W-:-:S04]  /*14a0*/  UIADD3 UR6, UP1, UPT, UR6, -0x8, URZ ;  /* 0xfffffff806067890 */ /* 0x000fc8000ff3e0ff */
[----:B------:R-:W-:Y:S02]  /*14b0*/  UIADD3.X UR7, UPT, UPT, UR7, -0x1, URZ, UP1, !UPT ;  /* 0xffffffff07077890 */ /* 0x000fe40008ffe4ff */
[----:B------:R-:W-:-:S04]  /*14c0*/  UISETP.NE.U32.AND UP1, UPT, UR6, URZ, UPT ;  /* 0x000000ff0600728c */ /* 0x000fc8000bf25070 */
[----:B------:R-:W-:Y:S01]  /*14d0*/  UISETP.NE.AND.EX UP1, UPT, UR7, URZ, UPT, UP1 ;  /* 0x000000ff0700728c */ /* 0x000fe2000bf25310 */
[----:B------:R-:W-:Y:S02]  /*14e0*/  LEA R0, P1, R10, R0, 0x5 ;  /* 0x000000000a007211 */ /* 0x000fe400078228ff */
[----:B------:R-:W-:-:S03]  /*14f0*/  LEA R2, P0, R8, R2, 0x5 ;  /* 0x0000000208027211 */ /* 0x000fc600078028ff */
[----:B------:R-:W-:Y:S01]  /*1500*/  IMAD.X R5, R5, 0x1, R6, P1 ;  /* 0x0000000105057824 */ /* 0x000fe200008e0606 */
[----:B------:R-:W-:Y:S01]  /*1510*/  IADD3.X R3, PT, PT, R3, R4, RZ, P0, !PT ;  /* 0x0000000403037210 */ /* 0x000fe200007fe4ff */
[----:B---3--:R-:W-:-:S04]  /*1520*/  FFMA R28, R20, R18, R28 ;  /* 0x00000012141c7223 */ /* 0x008fc8000000001c */
[----:B--2---:R-:W-:Y:S01]  /*1530*/  FFMA R26, R17, R22, R28 ;  /* 0x00000016111a7223 */ /* 0x004fe2000000001c */
[----:B------:R-:W-:Y:S06]  /*1540*/  BRA.U UP1, `(.L_x_25) ;  /* 0xfffffffd01047547 */ /* 0x000fec000b83ffff */
.L_x_24:
        /* <DEDUP_REMOVED lines=9> */
[----:B------:R-:W-:Y:S01]  /*15e0*/  IMAD.MOV.U32 R15, RZ, RZ, RZ ;  /* 0x000000ffff0f7224 */ /* 0x000fe200078e00ff */
[----:B------:R-:W2:Y:S01]  /*15f0*/  LDCU.64 UR14, c[0x0][0x390] ;  /* 0x00007200ff0e77ac */ /* 0x000ea20008000a00 */
[----:B------:R-:W-:Y:S02]  /*1600*/  IMAD R5, R9, UR4, R0 ;  /* 0x0000000409057c24 */ /* 0x000fe4000f8e0200 */
[----:B-1----:R-:W-:Y:S01]  /*1610*/  IMAD.WIDE.U32 R2, R8, UR4, R14 ;  /* 0x0000000408027c25 */ /* 0x002fe2000f8e000e */
[----:B------:R-:W-:Y:S02]  /*1620*/  UIADD3 UR7, UPT, UPT, UR4, 0x1, URZ ;  /* 0x0000000104077890 */ /* 0x000fe4000fffe0ff */
[----:B------:R-:W-:Y:S01]  /*1630*/  UIADD3 UR6, UPT, UPT, UR4, 0x2, URZ ;  /* 0x0000000204067890 */ /* 0x000fe2000fffe0ff */
[----:B------:R-:W-:Y:S01]  /*1640*/  IMAD R0, R10, UR5, RZ ;  /* 0x000000050a007c24 */ /* 0x000fe2000f8e02ff */
[----:B------:R-:W-:Y:S01]  /*1650*/  IADD3 R3, PT, PT, R3, R5, RZ ;  /* 0x0000000503037210 */ /* 0x000fe20007ffe0ff */
[----:B------:R-:W-:Y:S01]  /*1660*/  IMAD.MOV.U32 R24, RZ, RZ, R12 ;  /* 0x000000ffff187224 */ /* 0x000fe200078e000c */
[----:B------:R-:W-:Y:S01]  /*1670*/  UIADD3 UR5, UPT, UPT, UR4, 0x3, URZ ;  /* 0x0000000304057890 */ /* 0x000fe2000fffe0ff */
[----:B------:R-:W-:-:S02]  /*1680*/  IMAD.MOV.U32 R25, RZ, RZ, R13 ;  /* 0x000000ffff197224 */ /* 0x000fc400078e000d */
[----:B------:R-:W-:Y:S01]  /*1690*/  IMAD R17, R11, UR4, R0 ;  /* 0x000000040b117c24 */ /* 0x000fe2000f8e0200 */
[----:B0-----:R-:W-:Y:S01]  /*16a0*/  LEA R22, P0, R2, UR12, 0x2 ;  /* 0x0000000c02167c11 */ /* 0x001fe2000f8010ff */
[----:B------:R-:W-:-:S03]  /*16b0*/  IMAD.WIDE.U32 R4, R10, UR4, R24 ;  /* 0x000000040a047c25 */ /* 0x000fc6000f8e0018 */
[----:B------:R-:W-:Y:S01]  /*16c0*/  LEA.HI.X R23, R2, UR13, R3, 0x2, P0 ;  /* 0x0000000d02177c11 */ /* 0x000fe200080f1403 */
[----:B------:R-:W-:Y:S01]  /*16d0*/  IMAD.WIDE.U32 R6, R8, UR7, R14 ;  /* 0x0000000708067c25 */ /* 0x000fe2000f8e000e */
[----:B--2---:R-:W-:-:S03]  /*16e0*/  LEA R18, P0, R4, UR14, 0x2 ;  /* 0x0000000e04127c11 */ /* 0x004fc6000f8010ff */
[----:B------:R-:W-:Y:S01]  /*16f0*/  IMAD.IADD R5, R5, 0x1, R17 ;  /* 0x0000000105057824 */ /* 0x000fe200078e0211 */
[----:B------:R-:W-:Y:S01]  /*1700*/  LEA R20, P1, R6, UR12, 0x2 ;  /* 0x0000000c06147c11 */ /* 0x000fe2000f8210ff */
[----:B------:R-:W-:Y:S01]  /*1710*/  IMAD R7, R9, UR7, R7 ;  /* 0x0000000709077c24 */ /* 0x000fe2000f8e0207 */
[----:B------:R-:W2:Y:S01]  /*1720*/  LDG.E R23, desc[UR10][R22.64] ;  /* 0x0000000a16177981 */ /* 0x000ea2000c1e1900 */
[----:B------:R-:W-:Y:S01]  /*1730*/  IMAD.WIDE.U32 R2, R10, UR7, R24 ;  /* 0x000000070a027c25 */ /* 0x000fe2000f8e0018 */
[----:B------:R-:W-:Y:S02]  /*1740*/  LEA.HI.X R19, R4, UR15, R5, 0x2, P0 ;  /* 0x0000000f04137c11 */ /* 0x000fe400080f1405 */
[----:B------:R-:W-:Y:S01]  /*1750*/  LEA.HI.X R21, R6, UR13, R7, 0x2, P1 ;  /* 0x0000000d06157c11 */ /* 0x000fe200088f1407 */
[----:B------:R-:W-:Y:S01]  /*1760*/  IMAD.WIDE.U32 R4, R8, UR6, R14 ;  /* 0x0000000608047c25 */ /* 0x000fe2000f8e000e */
[----:B------:R-:W-:Y:S01]  /*1770*/  LEA R6, P0, R2, UR14, 0x2 ;  /* 0x0000000e02067c11 */ /* 0x000fe2000f8010ff */
[----:B------:R-:W2:Y:S02]  /*1780*/  LDG.E R18, desc[UR10][R18.64] ;  /* 0x0000000a12127981 */ /* 0x000ea4000c1e1900 */
[----:B------:R-:W-:Y:S01]  /*1790*/  IMAD R7, R11, UR7, R3 ;  /* 0x000000070b077c24 */ /* 0x000fe2000f8e0203 */
[----:B------:R-:W-:Y:S01]  /*17a0*/  LEA R16, P1, R4, UR12, 0x2 ;  /* 0x0000000c04107c11 */ /* 0x000fe2000f8210ff */
[----:B------:R-:W-:Y:S01]  /*17b0*/  IMAD R3, R9, UR6, R5 ;  /* 0x0000000609037c24 */ /* 0x000fe2000f8e0205 */
[----:B------:R-:W3:Y:S01]  /*17c0*/  LDG.E R21, desc[UR10][R20.64] ;  /* 0x0000000a14157981 */ /* 0x000ee2000c1e1900 */
[----:B------:R-:W-:Y:S01]  /*17d0*/  IMAD.WIDE.U32 R28, R8, UR5, R14 ;  /* 0x00000005081c7c25 */ /* 0x000fe2000f8e000e */
[----:B------:R-:W-:-:S02]  /*17e0*/  LEA.HI.X R7, R2, UR15, R7, 0x2, P0 ;  /* 0x0000000f02077c11 */ /* 0x000fc400080f1407 */
[----:B------:R-:W-:Y:S01]  /*17f0*/  LEA.HI.X R17, R4, UR13, R3, 0x2, P1 ;  /* 0x0000000d04117c11 */ /* 0x000fe200088f1403 */
[----:B------:R-:W-:Y:S02]  /*1800*/  IMAD.WIDE.U32 R4, R10, UR6, R24 ;  /* 0x000000060a047c25 */ /* 0x000fe4000f8e0018 */
[----:B------:R-:W3:Y:S02]  /*1810*/  LDG.E R6, desc[UR10][R6.64] ;  /* 0x0000000a06067981 */ /* 0x000ee4000c1e1900 */
[----:B------:R-:W-:Y:S01]  /*1820*/  IMAD R3, R11, UR6, R5 ;  /* 0x000000060b037c24 */ /* 0x000fe2000f8e0205 */
[----:B------:R-:W-:Y:S01]  /*1830*/  LEA R2, P0, R4, UR14, 0x2 ;  /* 0x0000000e04027c11 */ /* 0x000fe2000f8010ff */
[----:B------:R-:W-:Y:S01]  /*1840*/  IMAD R5, R9, UR5, R29 ;  /* 0x0000000509057c24 */ /* 0x000fe2000f8e021d */
[----:B------:R-:W4:Y:S01]  /*1850*/  LDG.E R17, desc[UR10][R16.64] ;  /* 0x0000000a10117981 */ /* 0x000f22000c1e1900 */
[----:B------:R-:W-:Y:S01]  /*1860*/  IMAD.WIDE.U32 R24, R10, UR5, R24 ;  /* 0x000000050a187c25 */ /* 0x000fe2000f8e0018 */
[----:B------:R-:W-:-:S02]  /*1870*/  LEA.HI.X R3, R4, UR15, R3, 0x2, P0 ;  /* 0x0000000f04037c11 */ /* 0x000fc400080f1403 */
[C---:B------:R-:W-:Y:S01]  /*1880*/  LEA R4, P0, R28.reuse, UR12, 0x2 ;  /* 0x0000000c1c047c11 */ /* 0x040fe2000f8010ff */
[----:B------:R-:W-:Y:S02]  /*1890*/  IMAD R25, R11, UR5, R25 ;  /* 0x000000050b197c24 */ /* 0x000fe4000f8e0219 */
[----:B------:R-:W4:Y:S01]  /*18a0*/  LDG.E R2, desc[UR10][R2.64] ;  /* 0x0000000a02027981 */ /* 0x000f22000c1e1900 */
[----:B------:R-:W-:Y:S02]  /*18b0*/  LEA.HI.X R5, R28, UR13, R5, 0x2, P0 ;  /* 0x0000000d1c057c11 */ /* 0x000fe400080f1405 */
[----:B------:R-:W-:-:S04]  /*18c0*/  LEA R28, P0, R24, UR14, 0x2 ;  /* 0x0000000e181c7c11 */ /* 0x000fc8000f8010ff */
[----:B------:R-:W-:Y:S01]  /*18d0*/  LEA.HI.X R29, R24, UR15, R25, 0x2, P0 ;  /* 0x0000000f181d7c11 */ /* 0x000fe200080f1419 */
[----:B------:R-:W5:Y:S04]  /*18e0*/  LDG.E R5, desc[UR10][R4.64] ;  /* 0x0000000a04057981 */ /* 0x000f68000c1e1900 */
[----:B------:R-:W5:Y:S01]  /*18f0*/  LDG.E R28, desc[UR10][R28.64] ;  /* 0x0000000a1c1c7981 */ /* 0x000f62000c1e1900 */
[----:B------:R-:W-:Y:S01]  /*1900*/  UIADD3 UR4, UPT, UPT, UR4, 0x4, URZ ;  /* 0x0000000404047890 */ /* 0x000fe2000fffe0ff */
[----:B------:R-:W-:Y:S01]  /*1910*/  UMOV UR5, URZ ;  /* 0x000000ff00057c82 */ /* 0x000fe20008000000 */
[----:B--2---:R-:W-:-:S04]  /*1920*/  FFMA R26, R23, R18, R26 ;  /* 0x00000012171a7223 */ /* 0x004fc8000000001a */
[----:B---3--:R-:W-:-:S04]  /*1930*/  FFMA R26, R21, R6, R26 ;  /* 0x00000006151a7223 */ /* 0x008fc8000000001a */
[----:B----4-:R-:W-:-:S04]  /*1940*/  FFMA R26, R17, R2, R26 ;  /* 0x00000002111a7223 */ /* 0x010fc8000000001a */
[----:B-----5:R-:W-:-:S07]  /*1950*/  FFMA R26, R5, R28, R26 ;  /* 0x0000001c051a7223 */ /* 0x020fce000000001a */
.L_x_26:
[----:B------:R-:W-:Y:S05]  /*1960*/  BRA.U !UP1, `(.L_x_23) ;  /* 0x0000000109fc7547 */ /* 0x000fea000b800000 */
[----:B------:R-:W-:Y:S02]  /*1970*/  UISETP.NE.U32.AND UP1, UPT, UR9, 0x1, UPT ;  /* 0x000000010900788c */ /* 0x000fe4000bf25070 */
[----:B------:R-:W-:Y:S02]  /*1980*/  ULOP3.LUT UR6, UR8, 0x1, URZ, 0xc0, !UPT ;  /* 0x0000000108067892 */ /* 0x000fe4000f8ec0ff */
[----:B------:R-:W-:Y:S02]  /*1990*/  UISETP.NE.AND.EX UP1, UPT, URZ, URZ, UPT, UP1 ;  /* 0x000000ffff00728c */ /* 0x000fe4000bf25310 */
[----:B------:R-:W-:-:S04]  /*19a0*/  UISETP.NE.U32.AND UP0, UPT, UR6, 0x1, UPT ;  /* 0x000000010600788c */ /* 0x000fc8000bf05070 */
[----:B------:R-:W-:-:S03]  /*19b0*/  UISETP.NE.U32.AND.EX UP0, UPT, URZ, URZ, UPT, UP0 ;  /* 0x000000ffff00728c */ /* 0x000fc6000bf05100 */
[----:B------:R-:W-:Y:S08]  /*19c0*/  BRA.U !UP1, `(.L_x_27) ;  /* 0x00000001098c7547 */ /* 0x000ff0000b800000 */
[----:B------:R-:W0:Y:S01]  /*19d0*/  LDCU.64 UR6, c[0x0][0x380] ;  /* 0x00007000ff0677ac */ /* 0x000e220008000a00 */
[----:B------:R-:W-:Y:S01]  /*19e0*/  IMAD R0, R8, UR5, RZ ;  /* 0x0000000508007c24 */ /* 0x000fe2000f8e02ff */
[----:B------:R-:W-:Y:S01]  /*19f0*/  MOV R21, R13 ;  /* 0x0000000d00157202 */ /* 0x000fe20000000f00 */
[----:B------:R-:W-:Y:S01]  /*1a00*/  IMAD.MOV.U32 R6, RZ, RZ, R14 ;  /* 0x000000ffff067224 */ /* 0x000fe200078e000e */
[----:B------:R-:W2:Y:S01]  /*1a10*/  LDCU.64 UR8, c[0x0][0x390] ;  /* 0x00007200ff0877ac */ /* 0x000ea20008000a00 */
[----:B------:R-:W-:Y:S02]  /*1a20*/  IMAD.MOV.U32 R7, RZ, RZ, RZ ;  /* 0x000000ffff077224 */ /* 0x000fe400078e00ff */
[----:B-1----:R-:W-:Y:S01]  /*1a30*/  IMAD R2, R10, UR5, RZ ;  /* 0x000000050a027c24 */ /* 0x002fe2000f8e02ff */
[----:B------:R-:W-:Y:S02]  /*1a40*/  UIADD3 UR5, UPT, UPT, UR4, 0x1, URZ ;  /* 0x0000000104057890 */ /* 0x000fe4000fffe0ff */
[----:B------:R-:W-:-:S02]  /*1a50*/  IMAD R3, R9, UR4, R0 ;  /* 0x0000000409037c24 */ /* 0x000fc4000f8e0200 */
[----:B------:R-:W-:-:S04]  /*1a60*/  IMAD.WIDE.U32 R16, R8, UR4, R6 ;  /* 0x0000000408107c25 */ /* 0x000fc8000f8e0006 */
[----:B------:R-:W-:Y:S02]  /*1a70*/  IMAD.MOV.U32 R20, RZ, RZ, R12 ;  /* 0x000000ffff147224 */ /* 0x000fe400078e000c */
[----:B------:R-:W-:Y:S01]  /*1a80*/  IMAD R19, R11, UR4, R2 ;  /* 0x000000040b137c24 */ /* 0x000fe2000f8e0202 */
[----:B0-----:R-:W-:Y:S01]  /*1a90*/  LEA R2, P0, R16, UR6, 0x2 ;  /* 0x0000000610027c11 */ /* 0x001fe2000f8010ff */
[----:B------:R-:W-:Y:S02]  /*1aa0*/  IMAD.IADD R3, R17, 0x1, R3 ;  /* 0x0000000111037824 */ /* 0x000fe400078e0203 */
[----:B------:R-:W-:-:S03]  /*1ab0*/  IMAD.WIDE.U32 R4, R10, UR4, R20 ;  /* 0x000000040a047c25 */ /* 0x000fc6000f8e0014 */
[----:B------:R-:W-:Y:S01]  /*1ac0*/  LEA.HI.X R3, R16, UR7, R3, 0x2, P0 ;  /* 0x0000000710037c11 */ /* 0x000fe200080f1403 */
[----:B------:R-:W-:Y:S01]  /*1ad0*/  IMAD.WIDE.U32 R6, R8, UR5, R6 ;  /* 0x0000000508067c25 */ /* 0x000fe2000f8e0006 */
[----:B--2---:R-:W-:-:S03]  /*1ae0*/  LEA R22, P0, R4, UR8, 0x2 ;  /* 0x0000000804167c11 */ /* 0x004fc6000f8010ff */
[----:B------:R-:W-:Y:S01]  /*1af0*/  IMAD.WIDE.U32 R20, R10, UR5, R20 ;  /* 0x000000050a147c25 */ /* 0x000fe2000f8e0014 */
[----:B------:R-:W-:Y:S01]  /*1b00*/  LEA R18, P1, R6, UR6, 0x2 ;  /* 0x0000000606127c11 */ /* 0x000fe2000f8210ff */
[----:B------:R-:W2:Y:S02]  /*1b10*/  LDG.E R3, desc[UR10][R2.64] ;  /* 0x0000000a02037981 */ /* 0x000ea4000c1e1900 */
[----:B------:R-:W-:Y:S01]  /*1b20*/  IMAD.IADD R19, R5, 0x1, R19 ;  /* 0x0000000105137824 */ /* 0x000fe200078e0213 */
[----:B------:R-:W-:Y:S01]  /*1b30*/  LEA R16, P2, R20, UR8, 0x2 ;  /* 0x0000000814107c11 */ /* 0x000fe2000f8410ff */
[----:B------:R-:W-:Y:S02]  /*1b40*/  IMAD R5, R9, UR5, R7 ;  /* 0x0000000509057c24 */ /* 0x000fe4000f8e0207 */
[----:B------:R-:W-:Y:S01]  /*1b50*/  IMAD R7, R11, UR5, R21 ;  /* 0x000000050b077c24 */ /* 0x000fe2000f8e0215 */
[----:B------:R-:W-:Y:S02]  /*1b60*/  LEA.HI.X R23, R4, UR9, R19, 0x2, P0 ;  /* 0x0000000904177c11 */ /* 0x000fe400080f1413 */
[----:B------:R-:W-:-:S02]  /*1b70*/  LEA.HI.X R19, R6, UR7, R5, 0x2, P1 ;  /* 0x0000000706137c11 */ /* 0x000fc400088f1405 */
[----:B------:R-:W-:Y:S01]  /*1b80*/  LEA.HI.X R17, R20, UR9, R7, 0x2, P2 ;  /* 0x0000000914117c11 */ /* 0x000fe200090f1407 */
[----:B------:R-:W2:Y:S04]  /*1b90*/  LDG.E R22, desc[UR10][R22.64] ;  /* 0x0000000a16167981 */ /* 0x000ea8000c1e1900 */
[----:B------:R-:W3:Y:S04]  /*1ba0*/  LDG.E R19, desc[UR10][R18.64] ;  /* 0x0000000a12137981 */ /* 0x000ee8000c1e1900 */
[----:B------:R-:W3:Y:S01]  /*1bb0*/  LDG.E R16, desc[UR10][R16.64] ;  /* 0x0000000a10107981 */ /* 0x000ee2000c1e1900 */
[----:B------:R-:W-:Y:S01]  /*1bc0*/  UIADD3 UR4, UPT, UPT, UR4, 0x2, URZ ;  /* 0x0000000204047890 */ /* 0x000fe2000fffe0ff */
[----:B------:R-:W-:Y:S01]  /*1bd0*/  UMOV UR5, URZ ;  /* 0x000000ff00057c82 */ /* 0x000fe20008000000 */
[----:B--2---:R-:W-:-:S04]  /*1be0*/  FFMA R26, R3, R22, R26 ;  /* 0x00000016031a7223 */ /* 0x004fc8000000001a */
[----:B---3--:R-:W-:-:S07]  /*1bf0*/  FFMA R26, R19, R16, R26 ;  /* 0x00000010131a7223 */ /* 0x008fce000000001a */
.L_x_27:
[----:B------:R-:W-:Y:S05]  /*1c00*/  BRA.U UP0, `(.L_x_23) ;  /* 0x0000000100547547 */ /* 0x000fea000b800000 */
[----:B------:R-:W0:Y:S01]  /*1c10*/  LDCU.64 UR6, c[0x0][0x380] ;  /* 0x00007000ff0677ac */ /* 0x000e220008000a00 */
[----:B------:R-:W-:Y:S01]  /*1c20*/  IMAD R0, R8, UR5, RZ ;  /* 0x0000000508007c24 */ /* 0x000fe2000f8e02ff */
[----:B------:R-:W-:Y:S01]  /*1c30*/  MOV R6, R12 ;  /* 0x0000000c00067202 */ /* 0x000fe20000000f00 */
[----:B-1----:R-:W-:Y:S01]  /*1c40*/  IMAD.MOV.U32 R2, RZ, RZ, R14 ;  /* 0x000000ffff027224 */ /* 0x002fe200078e000e */
[----:B------:R-:W1:Y:S01]  /*1c50*/  LDCU.64 UR8, c[0x0][0x390] ;  /* 0x00007200ff0877ac */ /* 0x000e620008000a00 */
[----:B------:R-:W-:Y:S02]  /*1c60*/  IMAD.MOV.U32 R3, RZ, RZ, RZ ;  /* 0x000000ffff037224 */ /* 0x000fe400078e00ff */
[----:B------:R-:W-:Y:S02]  /*1c70*/  IMAD R4, R10, UR5, RZ ;  /* 0x000000050a047c24 */ /* 0x000fe4000f8e02ff */
[----:B------:R-:W-:Y:S02]  /*1c80*/  IMAD.MOV.U32 R7, RZ, RZ, R13 ;  /* 0x000000ffff077224 */ /* 0x000fe400078e000d */
[----:B------:R-:W-:-:S04]  /*1c90*/  IMAD.WIDE.U32 R2, R8, UR4, R2 ;  /* 0x0000000408027c25 */ /* 0x000fc8000f8e0002 */
[----:B------:R-:W-:Y:S02]  /*1ca0*/  IMAD R5, R9, UR4, R0 ;  /* 0x0000000409057c24 */ /* 0x000fe4000f8e0200 */
[----:B------:R-:W-:-:S04]  /*1cb0*/  IMAD.WIDE.U32 R6, R10, UR4, R6 ;  /* 0x000000040a067c25 */ /* 0x000fc8000f8e0006 */
[----:B------:R-:W-:Y:S01]  /*1cc0*/  IMAD R17, R11, UR4, R4 ;  /* 0x000000040b117c24 */ /* 0x000fe2000f8e0204 */
[----:B0-----:R-:W-:Y:S01]  /*1cd0*/  LEA R4, P0, R2, UR6, 0x2 ;  /* 0x0000000602047c11 */ /* 0x001fe2000f8010ff */
[----:B------:R-:W-:Y:S01]  /*1ce0*/  IMAD.IADD R5, R3, 0x1, R5 ;  /* 0x0000000103057824 */ /* 0x000fe200078e0205 */
[----:B-1----:R-:W-:Y:S01]  /*1cf0*/  LEA R16, P1, R6, UR8, 0x2 ;  /* 0x0000000806107c11 */ /* 0x002fe2000f8210ff */
[----:B------:R-:W-:-:S03]  /*1d00*/  IMAD.IADD R3, R7, 0x1, R17 ;  /* 0x0000000107037824 */ /* 0x000fc600078e0211 */
[----:B------:R-:W-:Y:S02]  /*1d10*/  LEA.HI.X R5, R2, UR7, R5, 0x2, P0 ;  /* 0x0000000702057c11 */ /* 0x000fe400080f1405 */
[----:B------:R-:W-:-:S04]  /*1d20*/  LEA.HI.X R17, R6, UR9, R3, 0x2, P1 ;  /* 0x0000000906117c11 */ /* 0x000fc800088f1403 */
[----:B------:R-:W2:Y:S04]  /*1d30*/  LDG.E R5, desc[UR10][R4.64] ;  /* 0x0000000a04057981 */ /* 0x000ea8000c1e1900 */
[----:B------:R-:W2:Y:S02]  /*1d40*/  LDG.E R16, desc[UR10][R16.64] ;  /* 0x0000000a10107981 */ /* 0x000ea4000c1e1900 */
[----:B--2---:R-:W-:-:S07]  /*1d50*/  FFMA R26, R5, R16, R26 ;  /* 0x00000010051a7223 */ /* 0x004fce000000001a */
.L_x_23:
[----:B------:R-:W0:Y:S01]  /*1d60*/  LDCU.64 UR4, c[0x0][0x398] ;  /* 0x00007300ff0477ac */ /* 0x000e220008000a00 */
[----:B-1----:R-:W-:Y:S01]  /*1d70*/  MOV R3, R13 ;  /* 0x0000000d00037202 */ /* 0x002fe20000000f00 */
[----:B------:R-:W-:-:S04]  /*1d80*/  IMAD.MOV.U32 R2, RZ, RZ, R12 ;  /* 0x000000ffff027224 */ /* 0x000fc800078e000c */
[----:B------:R-:W-:-:S04]  /*1d90*/  IMAD.WIDE.U32 R2, R14, R10, R2 ;  /* 0x0000000a0e027225 */ /* 0x000fc800078e0002 */
[----:B------:R-:W-:Y:S01]  /*1da0*/  IMAD R3, R14, R11, R3 ;  /* 0x0000000b0e037224 */ /* 0x000fe200078e0203 */
[----:B0-----:R-:W-:-:S04]  /*1db0*/  LEA R4, P0, R2, UR4, 0x2 ;  /* 0x0000000402047c11 */ /* 0x001fc8000f8010ff */
[----:B------:R-:W-:-:S05]  /*1dc0*/  LEA.HI.X R5, R2, UR5, R3, 0x2, P0 ;  /* 0x0000000502057c11 */ /* 0x000fca00080f1403 */
[----:B------:R0:W-:Y:S04]  /*1dd0*/  STG.E desc[UR10][R4.64], R26 ;  /* 0x0000001a04007986 */ /* 0x0001e8000c10190a */
.L_x_22:
[----:B------:R-:W-:Y:S05]  /*1de0*/  BSYNC.RECONVERGENT B0 ;  /* 0x0000000000007941 */ /* 0x000fea0003800200 */
.L_x_21:
[----:B------:R-:W2:Y:S01]  /*1df0*/  LDCU.64 UR4, c[0x0][0x3b0] ;  /* 0x00007600ff0477ac */ /* 0x000ea20008000a00 */
[----:B------:R-:W-:-:S04]  /*1e00*/  ISETP.GE.U32.AND P0, PT, R12, R8, PT ;  /* 0x000000080c00720c */ /* 0x000fc80003f06070 */
[----:B------:R-:W-:Y:S02]  /*1e10*/  ISETP.GE.U32.AND.EX P0, PT, R13, R9, PT, P0 ;  /* 0x000000090d00720c */ /* 0x000fe40003f06100 */
[----:B--2---:R-:W-:-:S04]  /*1e20*/  ISETP.GE.U32.AND P1, PT, R14, UR4, PT ;  /* 0x000000040e007c0c */ /* 0x004fc8000bf26070 */
[----:B------:R-:W-:-:S13]  /*1e30*/  ISETP.GE.U32.OR.EX P0, PT, RZ, UR5, P0, P1 ;  /* 0x00000005ff007c0c */ /* 0x000fda0008706510 */
[----:B------:R-:W-:Y:S05]  /*1e40*/  @P0 EXIT ;  /* 0x000000000000094d */ /* 0x000fea0003800000 */
[----:B------:R-:W-:Y:S01]  /*1e50*/  ISETP.NE.U32.AND P0, PT, R10, RZ, PT ;  /* 0x000000ff0a00720c */ /* 0x000fe20003f05070 */
[----:B-1----:R-:W-:-:S03]  /*1e60*/  IMAD.MOV.U32 R2, RZ, RZ, RZ ;  /* 0x000000ffff027224 */ /* 0x002fc600078e00ff */
[----:B------:R-:W-:-:S13]  /*1e70*/  ISETP.NE.AND.EX P0, PT, R11, RZ, PT, P0 ;  /* 0x000000ff0b00720c */ /* 0x000fda0003f05300 */
[----:B------:R-:W-:Y:S05]  /*1e80*/  @!P0 BRA `(.L_x_28) ;  /* 0x0000000800b08947 */ /* 0x000fea0003800000 */
[----:B------:R-:W-:Y:S01]  /*1e90*/  IADD3 R0, P0, PT, R10, -0x1, RZ ;  /* 0xffffffff0a007810 */ /* 0x000fe20007f1e0ff */
[-C--:B------:R-:W-:Y:S01]  /*1ea0*/  IMAD.WIDE.U32 R6, R14, R10.reuse, RZ ;  /* 0x0000000a0e067225 */ /* 0x080fe200078e00ff */
[----:B------:R-:W-:Y:S01]  /*1eb0*/  LOP3.LUT R24, R10, 0x7, RZ, 0xc0, !PT ;  /* 0x000000070a187812 */ /* 0x000fe200078ec0ff */
[----:B------:R-:W-:Y:S01]  /*1ec0*/  UMOV UR4, URZ ;  /* 0x000000ff00047c82 */ /* 0x000fe20008000000 */
[----:B------:R-:W-:Y:S01]  /*1ed0*/  ISETP.GE.U32.AND P1, PT, R0, 0x7, PT ;  /* 0x000000070000780c */ /* 0x000fe20003f26070 */
[-C--:B------:R-:W-:Y:S01]  /*1ee0*/  IMAD R0, R13, R10.reuse, RZ ;  /* 0x0000000a0d007224 */ /* 0x080fe200078e02ff */
[----:B------:R-:W-:Y:S01]  /*1ef0*/  IADD3.X R2, PT, PT, R11, -0x1, RZ, P0, !PT ;  /* 0xffffffff0b027810 */ /* 0x000fe200007fe4ff */
[----:B------:R-:W-:Y:S01]  /*1f00*/  IMAD.WIDE.U32 R16, R12, R10, RZ ;  /* 0x0000000a0c107225 */ /* 0x000fe200078e00ff */
[----:B------:R-:W-:Y:S02]  /*1f10*/  ISETP.NE.U32.AND P0, PT, R24, RZ, PT ;  /* 0x000000ff1800720c */ /* 0x000fe40003f05070 */
[----:B------:R-:W-:Y:S01]  /*1f20*/  ISETP.GE.U32.AND.EX P1, PT, R2, RZ, PT, P1 ;  /* 0x000000ff0200720c */ /* 0x000fe20003f26110 */
[----:B------:R-:W-:Y:S01]  /*1f30*/  IMAD R3, R12, R11, R0 ;  /* 0x0000000b0c037224 */ /* 0x000fe200078e0200 */
[----:B------:R-:W-:Y:S01]  /*1f40*/  ISETP.NE.AND.EX P0, PT, RZ, RZ, PT, P0 ;  /* 0x000000ffff00720c */ /* 0x000fe20003f05300 */
[----:B------:R-:W-:-:S02]  /*1f50*/  IMAD.MOV.U32 R2, RZ, RZ, RZ ;  /* 0x000000ffff027224 */ /* 0x000fc400078e00ff */
[----:B------:R-:W-:Y:S02]  /*1f60*/  IMAD.MOV.U32 R0, RZ, RZ, RZ ;  /* 0x000000ffff007224 */ /* 0x000fe400078e00ff */
[----:B------:R-:W-:Y:S02]  /*1f70*/  IMAD R11, R14, R11, R7 ;  /* 0x0000000b0e0b7224 */ /* 0x000fe400078e0207 */
[----:B0-----:R-:W-:-:S04]  /*1f80*/  IMAD.IADD R4, R17, 0x1, R3 ;  /* 0x0000000111047824 */ /* 0x001fc800078e0203 */
[----:B------:R-:W-:Y:S05]  /*1f90*/  @!P1 BRA `(.L_x_29) ;  /* 0x0000000000c49947 */ /* 0x000fea0003800000 */
[----:B------:R-:W0:Y:S01]  /*1fa0*/  LDCU.64 UR6, c[0x0][0x388] ;  /* 0x00007100ff0677ac */ /* 0x000e220008000a00 */
[----:B------:R-:W-:Y:S01]  /*1fb0*/  LOP3.LUT R0, R10, 0xfffffff8, RZ, 0xc0, !PT ;  /* 0xfffffff80a007812 */ /* 0x000fe200078ec0ff */
[----:B------:R-:W-:Y:S01]  /*1fc0*/  HFMA2 R2, -RZ, RZ, 0, 0 ;  /* 0x00000000ff027431 */ /* 0x000fe200000001ff */
[----:B------:R-:W1:Y:S03]  /*1fd0*/  LDCU.64 UR8, c[0x0][0x390] ;  /* 0x00007200ff0877ac */ /* 0x000e660008000a00 */
[----:B------:R-:W-:Y:S01]  /*1fe0*/  IMAD.MOV.U32 R3, RZ, RZ, R0 ;  /* 0x000000ffff037224 */ /* 0x000fe200078e0000 */
[----:B------:R-:W2:Y:S01]  /*1ff0*/  LDCU UR4, c[0x0][0x3c4] ;  /* 0x00007880ff0477ac */ /* 0x000ea20008000800 */
[----:B0-----:R-:W-:Y:S02]  /*2000*/  LEA R22, P2, R16, UR6, 0x2 ;  /* 0x0000000610167c11 */ /* 0x001fe4000f8410ff */
[----:B-1----:R-:W-:-:S02]  /*2010*/  LEA R20, P1, R6, UR8, 0x2 ;  /* 0x0000000806147c11 */ /* 0x002fc4000f8210ff */
[----:B------:R-:W-:Y:S02]  /*2020*/  LEA.HI.X R19, R16, UR7, R4, 0x2, P2 ;  /* 0x0000000710137c11 */ /* 0x000fe400090f1404 */
[----:B------:R-:W-:Y:S01]  /*2030*/  IADD3 R22, P2, PT, R22, 0x10, RZ ;  /* 0x0000001016167810 */ /* 0x000fe20007f5e0ff */
[----:B--2---:R-:W-:Y:S01]  /*2040*/  IMAD.U32 R5, RZ, RZ, UR4 ;  /* 0x00000004ff057e24 */ /* 0x004fe2000f8e00ff */
[----:B------:R-:W-:Y:S02]  /*2050*/  IADD3 R20, P3, PT, R20, 0x10, RZ ;  /* 0x0000001014147810 */ /* 0x000fe40007f7e0ff */
[----:B------:R-:W-:Y:S01]  /*2060*/  LEA.HI.X R21, R6, UR9, R11, 0x2, P1 ;  /* 0x0000000906157c11 */ /* 0x000fe200088f140b */
[----:B------:R-:W-:-:S04]  /*2070*/  IMAD.X R19, RZ, RZ, R19, P2 ;  /* 0x000000ffff137224 */ /* 0x000fc800010e0613 */
[----:B------:R-:W-:-:S07]  /*2080*/  IMAD.X R21, RZ, RZ, R21, P3 ;  /* 0x000000ffff157224 */ /* 0x000fce00018e0615 */
.L_x_30:
[----:B------:R-:W-:Y:S01]  /*2090*/  MOV R18, R22 ;  /* 0x0000001600127202 */ /* 0x000fe20000000f00 */
[----:B------:R-:W2:Y:S04]  /*20a0*/  LDG.E R23, desc[UR10][R20.64+-0x10] ;  /* 0xfffff00a14177981 */ /* 0x000ea8000c1e1900 */
[----:B------:R-:W2:Y:S04]  /*20b0*/  LDG.E R22, desc[UR10][R18.64+-0x10] ;  /* 0xfffff00a12167981 */ /* 0x000ea8000c1e1900 */
[----:B------:R-:W3:Y:S04]  /*20c0*/  LDG.E R25, desc[UR10][R20.64+-0xc] ;  /* 0xfffff40a14197981 */ /* 0x000ee8000c1e1900 */
[----:B------:R-:W3:Y:S04]  /*20d0*/  LDG.E R26, desc[UR10][R18.64+-0xc] ;  /* 0xfffff40a121a7981 */ /* 0x000ee8000c1e1900 */
[----:B------:R-:W4:Y:S01]  /*20e0*/  LDG.E R27, desc[UR10][R18.64+0x8] ;  /* 0x0000080a121b7981 */ /* 0x000f22000c1e1900 */
[----:B--2---:R-:W-:-:S03]  /*20f0*/  FFMA R22, R23, R22, R2 ;  /* 0x0000001617167223 */ /* 0x004fc60000000002 */
[----:B------:R-:W2:Y:S04]  /*2100*/  LDG.E R23, desc[UR10][R20.64+-0x8] ;  /* 0xfffff80a14177981 */ /* 0x000ea8000c1e1900 */
[----:B------:R-:W2:Y:S01]  /*2110*/  LDG.E R2, desc[UR10][R18.64+-0x8] ;  /* 0xfffff80a12027981 */ /* 0x000ea2000c1e1900 */
[----:B---3--:R-:W-:-:S03]  /*2120*/  FFMA R22, R25, R26, R22 ;  /* 0x0000001a19167223 */ /* 0x008fc60000000016 */
[----:B------:R-:W3:Y:S04]  /*2130*/  LDG.E R25, desc[UR10][R20.64+-0x4] ;  /* 0xfffffc0a14197981 */ /* 0x000ee8000c1e1900 */
[----:B------:R-:W3:Y:S01]  /*2140*/  LDG.E R26, desc[UR10][R18.64+-0x4] ;  /* 0xfffffc0a121a7981 */ /* 0x000ee2000c1e1900 */
[----:B--2---:R-:W-:-:S03]  /*2150*/  FFMA R2, R23, R2, R22 ;  /* 0x0000000217027223 */ /* 0x004fc60000000016 */
[----:B------:R-:W2:Y:S04]  /*2160*/  LDG.E R23, desc[UR10][R20.64] ;  /* 0x0000000a14177981 */ /* 0x000ea8000c1e1900 */
[----:B------:R-:W2:Y:S01]  /*2170*/  LDG.E R22, desc[UR10][R18.64] ;  /* 0x0000000a12167981 */ /* 0x000ea2000c1e1900 */
[----:B---3--:R-:W-:-:S03]  /*2180*/  FFMA R2, R25, R26, R2 ;  /* 0x0000001a19027223 */ /* 0x008fc60000000002 */
[----:B------:R-:W3:Y:S04]  /*2190*/  LDG.E R25, desc[UR10][R20.64+0x4] ;  /* 0x0000040a14197981 */ /* 0x000ee8000c1e1900 */
[----:B------:R-:W3:Y:S01]  /*21a0*/  LDG.E R26, desc[UR10][R18.64+0x4] ;  /* 0x0000040a121a7981 */ /* 0x000ee2000c1e1900 */
[----:B------:R-:W-:-:S04]  /*21b0*/  IADD3 R3, P1, PT, R3, -0x8, RZ ;  /* 0xfffffff803037810 */ /* 0x000fc80007f3e0ff */
[----:B------:R-:W-:Y:S01]  /*21c0*/  IADD3.X R5, PT, PT, R5, -0x1, RZ, P1, !PT ;  /* 0xffffffff05057810 */ /* 0x000fe20000ffe4ff */
[----:B--2---:R-:W-:Y:S02]  /*21d0*/  FFMA R2, R23, R22, R2 ;  /* 0x0000001617027223 */ /* 0x004fe40000000002 */
[----:B------:R-:W4:Y:S04]  /*21e0*/  LDG.E R22, desc[UR10][R20.64+0x8] ;  /* 0x0000080a14167981 */ /* 0x000f28000c1e1900 */
[----:B------:R-:W2:Y:S01]  /*21f0*/  LDG.E R23, desc[UR10][R18.64+0xc] ;  /* 0x00000c0a12177981 */ /* 0x000ea2000c1e1900 */
[----:B---3--:R-:W-:-:S03]  /*2200*/  FFMA R25, R25, R26, R2 ;  /* 0x0000001a19197223 */ /* 0x008fc60000000002 */
[----:B------:R0:W2:Y:S01]  /*2210*/  LDG.E R2, desc[UR10][R20.64+0xc] ;  /* 0x00000c0a14027981 */ /* 0x0000a2000c1e1900 */
[----:B------:R-:W-:-:S04]  /*2220*/  ISETP.NE.U32.AND P1, PT, R3, RZ, PT ;  /* 0x000000ff0300720c */ /* 0x000fc80003f25070 */
[----:B------:R-:W-:Y:S02]  /*2230*/  ISETP.NE.AND.EX P1, PT, R5, RZ, PT, P1 ;  /* 0x000000ff0500720c */ /* 0x000fe40003f25310 */
[----:B0-----:R-:W-:-:S05]  /*2240*/  IADD3 R20, P3, PT, R20, 0x20, RZ ;  /* 0x0000002014147810 */ /* 0x001fca0007f7e0ff */
[----:B------:R-:W-:Y:S02]  /*2250*/  IMAD.X R21, RZ, RZ, R21, P3 ;  /* 0x000000ffff157224 */ /* 0x000fe400018e0615 */
[----:B----4-:R-:W-:Y:S01]  /*2260*/  FFMA R25, R22, R27, R25 ;  /* 0x0000001b16197223 */ /* 0x010fe20000000019 */
[----:B------:R-:W-:-:S05]  /*2270*/  IADD3 R22, P2, PT, R18, 0x20, RZ ;  /* 0x0000002012167810 */ /* 0x000fca0007f5e0ff */
[----:B------:R-:W-:Y:S02]  /*2280*/  IMAD.X R19, RZ, RZ, R19, P2 ;  /* 0x000000ffff137224 */ /* 0x000fe400010e0613 */
[----:B--2---:R-:W-:Y:S01]  /*2290*/  FFMA R2, R2, R23, R25 ;  /* 0x0000001702027223 */ /* 0x004fe20000000019 */
[----:B------:R-:W-:Y:S06]  /*22a0*/  @P1 BRA `(.L_x_30) ;  /* 0xfffffffc00781947 */ /* 0x000fec000383ffff */
.L_x_29:
[----:B------:R-:W-:Y:S05]  /*22b0*/  @!P0 BRA `(.L_x_28) ;  /* 0x0000000400a48947 */ /* 0x000fea0003800000 */
[----:B------:R-:W-:Y:S02]  /*22c0*/  ISETP.GE.U32.AND P1, PT, R24, 0x4, PT ;  /* 0x000000041800780c */ /* 0x000fe40003f26070 */
[----:B------:R-:W-:Y:S02]  /*22d0*/  LOP3.LUT R3, R10, 0x3, RZ, 0xc0, !PT ;  /* 0x000000030a037812 */ /* 0x000fe400078ec0ff */
[----:B------:R-:W-:Y:S02]  /*22e0*/  ISETP.GE.U32.AND.EX P1, PT, RZ, RZ, PT, P1 ;  /* 0x000000ffff00720c */ /* 0x000fe40003f26110 */
[----:B------:R-:W-:-:S04]  /*22f0*/  ISETP.NE.U32.AND P0, PT, R3, RZ, PT ;  /* 0x000000ff0300720c */ /* 0x000fc80003f05070 */
[----:B------:R-:W-:-:S07]  /*2300*/  ISETP.NE.AND.EX P0, PT, RZ, RZ, PT, P0 ;  /* 0x000000ffff00720c */ /* 0x000fce0003f05300 */
[----:B------:R-:W-:Y:S06]  /*2310*/  @!P1 BRA `(.L_x_31) ;  /* 0x0000000000cc9947 */ /* 0x000fec0003800000 */
[----:B------:R-:W0:Y:S01]  /*2320*/  LDCU.64 UR6, c[0x0][0x390] ;  /* 0x00007200ff0677ac */ /* 0x000e220008000a00 */
[C---:B------:R-:W-:Y:S01]  /*2330*/  IADD3 R18, P1, PT, R0.reuse, R6, RZ ;  /* 0x0000000600127210 */ /* 0x040fe20007f3e0ff */
[C---:B------:R-:W-:Y:S01]  /*2340*/  VIADD R21, R0.reuse, 0x1 ;  /* 0x0000000100157836 */ /* 0x040fe20000000000 */
[----:B------:R-:W-:Y:S01]  /*2350*/  IADD3 R5, P2, PT, R0, R16, RZ ;  /* 0x0000001000057210 */ /* 0x000fe20007f5e0ff */
[----:B------:R-:W1:Y:S01]  /*2360*/  LDCU.64 UR8, c[0x0][0x388] ;  /* 0x00007100ff0877ac */ /* 0x000e620008000a00 */
[----:B------:R-:W-:Y:S02]  /*2370*/  IADD3.X R19, PT, PT, R11, UR4, RZ, P1, !PT ;  /* 0x000000040b137c10 */ /* 0x000fe40008ffe4ff */
[----:B------:R-:W-:Y:S01]  /*2380*/  IADD3.X R20, PT, PT, R4, UR4, RZ, P2, !PT ;  /* 0x0000000404147c10 */ /* 0x000fe200097fe4ff */
[----:B------:R-:W-:Y:S01]  /*2390*/  VIADD R25, R0, 0x2 ;  /* 0x0000000200197836 */ /* 0x000fe20000000000 */
[----:B0-----:R-:W-:-:S04]  /*23a0*/  LEA R28, P1, R18, UR6, 0x2 ;  /* 0x00000006121c7c11 */ /* 0x001fc8000f8210ff */
[----:B------:R-:W-:Y:S02]  /*23b0*/  LEA.HI.X R29, R18, UR7, R19, 0x2, P1 ;  /* 0x00000007121d7c11 */ /* 0x000fe400088f1413 */
[----:B-1----:R-:W-:Y:S02]  /*23c0*/  LEA R26, P1, R5, UR8, 0x2 ;  /* 0x00000008051a7c11 */ /* 0x002fe4000f8210ff */
[----:B------:R-:W-:Y:S02]  /*23d0*/  IADD3 R18, P2, PT, R21, R6, RZ ;  /* 0x0000000615127210 */ /* 0x000fe40007f5e0ff */
[----:B------:R-:W-:Y:S02]  /*23e0*/  LEA.HI.X R27, R5, UR9, R20, 0x2, P1 ;  /* 0x00000009051b7c11 */ /* 0x000fe400088f1414 */
[----:B------:R-:W-:Y:S01]  /*23f0*/  IADD3 R21, P3, PT, R21, R16, RZ ;  /* 0x0000001015157210 */ /* 0x000fe20007f7e0ff */
[----:B------:R0:W2:Y:S01]  /*2400*/  LDG.E R5, desc[UR10][R28.64] ;  /* 0x0000000a1c057981 */ /* 0x0000a2000c1e1900 */
[----:B------:R-:W-:-:S02]  /*2410*/  IADD3.X R19, PT, PT, RZ, R11, RZ, P2, !PT ;  /* 0x0000000bff137210 */ /* 0x000fc400017fe4ff */
[C---:B------:R-:W-:Y:S01]  /*2420*/  LEA R22, P1, R18.reuse, UR6, 0x2 ;  /* 0x0000000612167c11 */ /* 0x040fe2000f8210ff */
[----:B------:R-:W-:Y:S01]  /*2430*/  IMAD.X R24, RZ, RZ, R4, P3 ;  /* 0x000000ffff187224 */ /* 0x000fe200018e0604 */
[----:B------:R-:W-:Y:S01]  /*2440*/  LEA R20, P2, R21, UR8, 0x2 ;  /* 0x0000000815147c11 */ /* 0x000fe2000f8410ff */
[----:B------:R1:W2:Y:S01]  /*2450*/  LDG.E R26, desc[UR10][R26.64] ;  /* 0x0000000a1a1a7981 */ /* 0x0002a2000c1e1900 */
[----:B------:R-:W-:Y:S02]  /*2460*/  LEA.HI.X R23, R18, UR7, R19, 0x2, P1 ;  /* 0x0000000712177c11 */ /* 0x000fe400088f1413 */
[----:B------:R-:W-:Y:S02]  /*2470*/  IADD3 R19, P1, PT, R25, R6, RZ ;  /* 0x0000000619137210 */ /* 0x000fe40007f3e0ff */
[----:B------:R-:W-:Y:S01]  /*2480*/  LEA.HI.X R21, R21, UR9, R24, 0x2, P2 ;  /* 0x0000000915157c11 */ /* 0x000fe200090f1418 */
[----:B0-----:R-:W-:Y:S01]  /*2490*/  VIADD R29, R0, 0x3 ;  /* 0x00000003001d7836 */ /* 0x001fe20000000000 */
[----:B------:R-:W-:Y:S01]  /*24a0*/  IADD3 R25, P2, PT, R25, R16, RZ ;  /* 0x0000001019197210 */ /* 0x000fe20007f5e0ff */
[----:B------:R-:W-:Y:S01]  /*24b0*/  IMAD.X R24, RZ, RZ, R11, P1 ;  /* 0x000000ffff187224 */ /* 0x000fe200008e060b */
[C---:B------:R-:W-:Y:S01]  /*24c0*/  LEA R18, P1, R19.reuse, UR6, 0x2 ;  /* 0x0000000613127c11 */ /* 0x040fe2000f8210ff */
[----:B------:R-:W3:Y:S02]  /*24d0*/  LDG.E R22, desc[UR10][R22.64] ;  /* 0x0000000a16167981 */ /* 0x000ee4000c1e1900 */
[----:B------:R-:W-:Y:S01]  /*24e0*/  IMAD.X R28, RZ, RZ, R4, P2 ;  /* 0x000000ffff1c7224 */ /* 0x000fe200010e0604 */
[----:B------:R-:W-:-:S02]  /*24f0*/  LEA.HI.X R19, R19, UR7, R24, 0x2, P1 ;  /* 0x0000000713137c11 */ /* 0x000fc400088f1418 */
[----:B------:R-:W-:-:S03]  /*2500*/  LEA R24, P1, R25, UR8, 0x2 ;  /* 0x0000000819187c11 */ /* 0x000fc6000f8210ff */
[----:B------:R0:W4:Y:S01]  /*2510*/  LDG.E R18, desc[UR10][R18.64] ;  /* 0x0000000a12127981 */ /* 0x000122000c1e1900 */
[----:B------:R-:W-:Y:S02]  /*2520*/  LEA.HI.X R25, R25, UR9, R28, 0x2, P1 ;  /* 0x0000000919197c11 */ /* 0x000fe400088f141c */
[C---:B-1----:R-:W-:Y:S01]  /*2530*/  IADD3 R27, P1, PT, R29.reuse, R6, RZ ;  /* 0x000000061d1b7210 */ /* 0x042fe20007f3e0ff */
[----:B------:R1:W3:Y:S04]  /*2540*/  LDG.E R23, desc[UR10][R20.64] ;  /* 0x0000000a14177981 */ /* 0x0002e8000c1e1900 */
[----:B------:R-:W4:Y:S01]  /*2550*/  LDG.E R25, desc[UR10][R24.64] ;  /* 0x0000000a18197981 */ /* 0x000f22000c1e1900 */
[----:B0-----:R-:W-:Y:S02]  /*2560*/  IADD3 R19, P2, PT, R29, R16, RZ ;  /* 0x000000101d137210 */ /* 0x001fe40007f5e0ff */
[----:B-1----:R-:W-:-:S02]  /*2570*/  IADD3.X R20, PT, PT, RZ, R11, RZ, P1, !PT ;  /* 0x0000000bff147210 */ /* 0x002fc40000ffe4ff */
[----:B------:R-:W-:-:S04]  /*2580*/  LEA R28, P1, R27, UR6, 0x2 ;  /* 0x000000061b1c7c11 */ /* 0x000fc8000f8210ff */
[----:B------:R-:W-:Y:S01]  /*2590*/  LEA.HI.X R29, R27, UR7, R20, 0x2, P1 ;  /* 0x000000071b1d7c11 */ /* 0x000fe200088f1414 */
[----:B------:R-:W-:Y:S01]  /*25a0*/  IMAD.X R27, RZ, RZ, R4, P2 ;  /* 0x000000ffff1b7224 */ /* 0x000fe200010e0604 */
[----:B------:R-:W-:-:S03]  /*25b0*/  LEA R20, P1, R19, UR8, 0x2 ;  /* 0x0000000813147c11 */ /* 0x000fc6000f8210ff */
[----:B------:R-:W5:Y:S01]  /*25c0*/  LDG.E R28, desc[UR10][R28.64] ;  /* 0x0000000a1c1c7981 */ /* 0x000f62000c1e1900 */
[----:B------:R-:W-:-:S05]  /*25d0*/  LEA.HI.X R21, R19, UR9, R27, 0x2, P1 ;  /* 0x0000000913157c11 */ /* 0x000fca00088f141b */
[----:B------:R-:W5:Y:S01]  /*25e0*/  LDG.E R20, desc[UR10][R20.64] ;  /* 0x0000000a14147981 */ /* 0x000f62000c1e1900 */
[----:B------:R-:W-:Y:S01]  /*25f0*/  VIADD R0, R0, 0x4 ;  /* 0x0000000400007836 */ /* 0x000fe20000000000 */
[----:B------:R-:W-:Y:S01]  /*2600*/  UMOV UR4, URZ ;  /* 0x000000ff00047c82 */ /* 0x000fe20008000000 */
[----:B--2---:R-:W-:-:S04]  /*2610*/  FFMA R5, R5, R26, R2 ;  /* 0x0000001a05057223 */ /* 0x004fc80000000002 */
[----:B---3--:R-:W-:-:S04]  /*2620*/  FFMA R5, R22, R23, R5 ;  /* 0x0000001716057223 */ /* 0x008fc80000000005 */
[----:B----4-:R-:W-:-:S04]  /*2630*/  FFMA R5, R18, R25, R5 ;  /* 0x0000001912057223 */ /* 0x010fc80000000005 */
[----:B-----5:R-:W-:-:S07]  /*2640*/  FFMA R2, R28, R20, R5 ;  /* 0x000000141c027223 */ /* 0x020fce0000000005 */
.L_x_31:
[----:B------:R-:W-:Y:S05]  /*2650*/  @!P0 BRA `(.L_x_28) ;  /* 0x0000000000bc8947 */ /* 0x000fea0003800000 */
[----:B------:R-:W-:Y:S02]  /*2660*/  ISETP.NE.U32.AND P1, PT, R3, 0x1, PT ;  /* 0x000000010300780c */ /* 0x000fe40003f25070 */
[----:B------:R-:W-:Y:S02]  /*2670*/  LOP3.LUT R10, R10, 0x1, RZ, 0xc0, !PT ;  /* 0x000000010a0a7812 */ /* 0x000fe400078ec0ff */
[----:B------:R-:W-:Y:S02]  /*2680*/  ISETP.NE.AND.EX P1, PT, RZ, RZ, PT, P1 ;  /* 0x000000ffff00720c */ /* 0x000fe40003f25310 */
[----:B------:R-:W-:-:S04]  /*2690*/  ISETP.NE.U32.AND P0, PT, R10, 0x1, PT ;  /* 0x000000010a00780c */ /* 0x000fc80003f05070 */
[----:B------:R-:W-:-:S07]  /*26a0*/  ISETP.NE.U32.AND.EX P0, PT, RZ, RZ, PT, P0 ;  /* 0x000000ffff00720c */ /* 0x000fce0003f05100 */
[----:B------:R-:W-:Y:S06]  /*26b0*/  @!P1 BRA `(.L_x_32) ;  /* 0x00000000006c9947 */ /* 0x000fec0003800000 */
[----:B------:R-:W0:Y:S01]  /*26c0*/  LDCU.64 UR6, c[0x0][0x390] ;  /* 0x00007200ff0677ac */ /* 0x000e220008000a00 */
[C---:B------:R-:W-:Y:S01]  /*26d0*/  IADD3 R5, P1, PT, R0.reuse, R6, RZ ;  /* 0x0000000600057210 */ /* 0x040fe20007f3e0ff */
[C---:B------:R-:W-:Y:S01]  /*26e0*/  VIADD R21, R0.reuse, 0x1 ;  /* 0x0000000100157836 */ /* 0x040fe20000000000 */
[----:B------:R-:W-:Y:S01]  /*26f0*/  IADD3 R3, P3, PT, R0, R16, RZ ;  /* 0x0000001000037210 */ /* 0x000fe20007f7e0ff */
[----:B------:R-:W1:Y:S01]  /*2700*/  LDCU.64 UR8, c[0x0][0x388] ;  /* 0x00007100ff0877ac */ /* 0x000e620008000a00 */
[----:B------:R-:W-:Y:S02]  /*2710*/  IADD3.X R10, PT, PT, R11, UR4, RZ, P1, !PT ;  /* 0x000000040b0a7c10 */ /* 0x000fe40008ffe4ff */
[----:B0-----:R-:W-:-:S04]  /*2720*/  LEA R18, P1, R5, UR6, 0x2 ;  /* 0x0000000605127c11 */ /* 0x001fc8000f8210ff */
[----:B------:R-:W-:Y:S02]  /*2730*/  LEA.HI.X R19, R5, UR7, R10, 0x2, P1 ;  /* 0x0000000705137c11 */ /* 0x000fe400088f140a */
[C---:B------:R-:W-:Y:S02]  /*2740*/  IADD3 R5, P1, PT, R21.reuse, R6, RZ ;  /* 0x0000000615057210 */ /* 0x040fe40007f3e0ff */
[----:B------:R-:W-:Y:S02]  /*2750*/  IADD3 R21, P2, PT, R21, R16, RZ ;  /* 0x0000001015157210 */ /* 0x000fe40007f5e0ff */
[----:B------:R-:W-:Y:S01]  /*2760*/  IADD3.X R10, PT, PT, R4, UR4, RZ, P3, !PT ;  /* 0x00000004040a7c10 */ /* 0x000fe20009ffe4ff */
[----:B------:R-:W-:Y:S01]  /*2770*/  IMAD.X R26, RZ, RZ, R11, P1 ;  /* 0x000000ffff1a7224 */ /* 0x000fe200008e060b */
[----:B-1----:R-:W-:Y:S01]  /*2780*/  LEA R24, P3, R3, UR8, 0x2 ;  /* 0x0000000803187c11 */ /* 0x002fe2000f8610ff */
[----:B------:R-:W2:Y:S01]  /*2790*/  LDG.E R19, desc[UR10][R18.64] ;  /* 0x0000000a12137981 */ /* 0x000ea2000c1e1900 */
[----:B------:R-:W-:-:S02]  /*27a0*/  LEA R22, P1, R5, UR6, 0x2 ;  /* 0x0000000605167c11 */ /* 0x000fc4000f8210ff */
[----:B------:R-:W-:Y:S02]  /*27b0*/  IADD3.X R28, PT, PT, RZ, R4, RZ, P2, !PT ;  /* 0x00000004ff1c7210 */ /* 0x000fe400017fe4ff */
[----:B------:R-:W-:Y:S02]  /*27c0*/  LEA R20, P2, R21, UR8, 0x2 ;  /* 0x0000000815147c11 */ /* 0x000fe4000f8410ff */
[----:B------:R-:W-:Y:S02]  /*27d0*/  LEA.HI.X R25, R3, UR9, R10, 0x2, P3 ;  /* 0x0000000903197c11 */ /* 0x000fe400098f140a */
[----:B------:R-:W-:Y:S02]  /*27e0*/  LEA.HI.X R23, R5, UR7, R26, 0x2, P1 ;  /* 0x0000000705177c11 */ /* 0x000fe400088f141a */
[----:B------:R-:W-:Y:S01]  /*27f0*/  LEA.HI.X R21, R21, UR9, R28, 0x2, P2 ;  /* 0x0000000915157c11 */ /* 0x000fe200090f141c */
[----:B------:R-:W2:Y:S04]  /*2800*/  LDG.E R24, desc[UR10][R24.64] ;  /* 0x0000000a18187981 */ /* 0x000ea8000c1e1900 */
[----:B------:R-:W3:Y:S04]  /*2810*/  LDG.E R23, desc[UR10][R22.64] ;  /* 0x0000000a16177981 */ /* 0x000ee8000c1e1900 */
[----:B------:R-:W3:Y:S01]  /*2820*/  LDG.E R20, desc[UR10][R20.64] ;  /* 0x0000000a14147981 */ /* 0x000ee2000c1e1900 */
[----:B------:R-:W-:Y:S01]  /*2830*/  VIADD R0, R0, 0x2 ;  /* 0x0000000200007836 */ /* 0x000fe20000000000 */
[----:B------:R-:W-:Y:S01]  /*2840*/  UMOV UR4, URZ ;  /* 0x000000ff00047c82 */ /* 0x000fe20008000000 */
[----:B--2---:R-:W-:-:S04]  /*2850*/  FFMA R2, R19, R24, R2 ;  /* 0x0000001813027223 */ /* 0x004fc80000000002 */
[----:B---3--:R-:W-:-:S07]  /*2860*/  FFMA R2, R23, R20, R2 ;  /* 0x0000001417027223 */ /* 0x008fce0000000002 */
.L_x_32:
[----:B------:R-:W-:Y:S05]  /*2870*/  @P0 BRA `(.L_x_28) ;  /* 0x0000000000340947 */ /* 0x000fea0003800000 */
[----:B------:R-:W0:Y:S01]  /*2880*/  LDCU.64 UR6, c[0x0][0x390] ;  /* 0x00007200ff0677ac */ /* 0x000e220008000a00 */
[C---:B------:R-:W-:Y:S02]  /*2890*/  IADD3 R7, P0, PT, R0.reuse, R6, RZ ;  /* 0x0000000600077210 */ /* 0x040fe40007f1e0ff */
[----:B------:R-:W-:Y:S01]  /*28a0*/  IADD3 R0, P1, PT, R0, R16, RZ ;  /* 0x0000001000007210 */ /* 0x000fe20007f3e0ff */
[----:B------:R-:W1:Y:S01]  /*28b0*/  LDCU.64 UR8, c[0x0][0x388] ;  /* 0x00007100ff0877ac */ /* 0x000e620008000a00 */
[----:B------:R-:W-:Y:S02]  /*28c0*/  IADD3.X R10, PT, PT, R11, UR4, RZ, P0, !PT ;  /* 0x000000040b0a7c10 */ /* 0x000fe400087fe4ff */
[----:B------:R-:W-:Y:S02]  /*28d0*/  IADD3.X R3, PT, PT, R4, UR4, RZ, P1, !PT ;  /* 0x0000000404037c10 */ /* 0x000fe40008ffe4ff */
[----:B0-----:R-:W-:Y:S02]  /*28e0*/  LEA R4, P0, R7, UR6, 0x2 ;  /* 0x0000000607047c11 */ /* 0x001fe4000f8010ff */
[----:B-1----:R-:W-:-:S02]  /*28f0*/  LEA R6, P1, R0, UR8, 0x2 ;  /* 0x0000000800067c11 */ /* 0x002fc4000f8210ff */
[----:B------:R-:W-:Y:S02]  /*2900*/  LEA.HI.X R5, R7, UR7, R10, 0x2, P0 ;  /* 0x0000000707057c11 */ /* 0x000fe400080f140a */
[----:B------:R-:W-:-:S04]  /*2910*/  LEA.HI.X R7, R0, UR9, R3, 0x2, P1 ;  /* 0x0000000900077c11 */ /* 0x000fc800088f1403 */
[----:B------:R-:W2:Y:S04]  /*2920*/  LDG.E R5, desc[UR10][R4.64] ;  /* 0x0000000a04057981 */ /* 0x000ea8000c1e1900 */
[----:B------:R-:W2:Y:S02]  /*2930*/  LDG.E R6, desc[UR10][R6.64] ;  /* 0x0000000a06067981 */ /* 0x000ea4000c1e1900 */
[----:B--2---:R-:W-:-:S07]  /*2940*/  FFMA R2, R5, R6, R2 ;  /* 0x0000000605027223 */ /* 0x004fce0000000002 */
.L_x_28:
[----:B------:R-:W1:Y:S01]  /*2950*/  LDCU.64 UR4, c[0x0][0x3a8] ;  /* 0x00007500ff0477ac */ /* 0x000e620008000a00 */
[----:B0-----:R-:W-:Y:S02]  /*2960*/  IMAD.MOV.U32 R4, RZ, RZ, R12 ;  /* 0x000000ffff047224 */ /* 0x001fe400078e000c */
[----:B------:R-:W-:Y:S02]  /*2970*/  IMAD.MOV.U32 R5, RZ, RZ, R13 ;  /* 0x000000ffff057224 */ /* 0x000fe400078e000d */
[----:B------:R-:W-:-:S04]  /*2980*/  IMAD.WIDE.U32 R4, R14, R8, R4 ;  /* 0x000000080e047225 */ /* 0x000fc800078e0004 */
[----:B------:R-:W-:Y:S01]  /*2990*/  IMAD R9, R14, R9, R5 ;  /* 0x000000090e097224 */ /* 0x000fe200078e0205 */
[----:B-1----:R-:W-:-:S04]  /*29a0*/  LEA R6, P0, R4, UR4, 0x2 ;  /* 0x0000000404067c11 */ /* 0x002fc8000f8010ff */
[----:B------:R-:W-:-:S05]  /*29b0*/  LEA.HI.X R7, R4, UR5, R9, 0x2, P0 ;  /* 0x0000000504077c11 */ /* 0x000fca00080f1409 */
[----:B------:R-:W-:Y:S01]  /*29c0*/  STG.E desc[UR10][R6.64], R2 ;  /* 0x0000000206007986 */ /* 0x000fe2000c10190a */
[----:B------:R-:W-:Y:S05]  /*29d0*/  EXIT ;  /* 0x000000000000794d */ /* 0x000fea0003800000 */
.L_x_33:
        /* <DEDUP_REMOVED lines=10> */
.L_x_224:


//--------------------- .text._Z12_forward_mlpPfS_S_S_mmm --------------------------
	.section	.text._Z12_forward_mlpPfS_S_S_mmm,"ax",@progbits
	.align	128
        .global         _Z12_forward_mlpPfS_S_S_mmm
        .type           _Z12_forward_mlpPfS_S_S_mmm,@function
        .size           _Z12_forward_mlpPfS_S_S_mmm,(.L_x_225 - _Z12_forward_mlpPfS_S_S_mmm)
        .other          _Z12_forward_mlpPfS_S_S_mmm,@"STO_CUDA_ENTRY STV_DEFAULT"
_Z12_forward_mlpPfS_S_S_mmm:
.text._Z12_forward_mlpPfS_S_S_mmm:
[----:B------:R-:W-:Y:S01]  /*0000*/  LDC R1, c[0x0][0x37c] ;  /* 0x0000df00ff017b82 */ /* 0x000fe20000000800 */
[----:B------:R-:W0:Y:S07]  /*0010*/  S2R R5, SR_TID.X ;  /* 0x0000000000057919 */ /* 0x000e2e0000002100 */
[----:B------:R-:W1:Y:S01]  /*0020*/  LDC R19, c[0x0][0x364] ;  /* 0x0000d900ff137b82 */ /* 0x000e620000000800 */
[----:B------:R-:W2:Y:S01]  /*0030*/  LDCU.64 UR6, c[0x0][0x3a0] ;  /* 0x00007400ff0677ac */ /* 0x000ea20008000a00 */
[----:B------:R-:W1:Y:S06]  /*0040*/  S2R R0, SR_TID.Y ;  /* 0x0000000000007919 */ /* 0x000e6c0000002200 */
[----:B------:R-:W0:Y:S08]  /*0050*/  S2UR UR5, SR_CTAID.X ;  /* 0x00000000000579c3 */ /* 0x000e300000002500 */
[----:B------:R-:W0:Y:S08]  /*0060*/  LDC R4, c[0x0][0x360] ;  /* 0x0000d800ff047b82 */ /* 0x000e300000000800 */
[----:B------:R-:W1:Y:S08]  /*0070*/  S2UR UR4, SR_CTAID.Y ;  /* 0x00000000000479c3 */ /* 0x000e700000002600 */
[----:B------:R-:W3:Y:S01]  /*0080*/  LDC.64 R6, c[0x0][0x3b0] ;  /* 0x0000ec00ff067b82 */ /* 0x000ee20000000a00 */
[----:B0-----:R-:W-:-:S05]  /*0090*/  IMAD R4, R4, UR5, R5 ;  /* 0x0000000504047c24 */ /* 0x001fca000f8e0205 */
[----:B------:R-:W-:Y:S01]  /*00a0*/  SHF.R.S32.HI R5, RZ, 0x1f, R4 ;  /* 0x0000001fff057819 */ /* 0x000fe20000011404 */
[----:B-1----:R-:W-:-:S05]  /*00b0*/  IMAD R19, R19, UR4, R0 ;  /* 0x0000000413137c24 */ /* 0x002fca000f8e0200 */
[----:B--2---:R-:W-:Y:S02]  /*00c0*/  ISETP.GE.U32.AND P1, PT, R19, UR6, PT ;  /* 0x0000000613007c0c */ /* 0x004fe4000bf26070 */
[----:B---3--:R-:W-:-:S04]  /*00d0*/  ISETP.GE.U32.AND P0, PT, R4, R6, PT ;  /* 0x000000060400720c */ /* 0x008fc80003f06070 */
[----:B------:R-:W-:-:S04]  /*00e0*/  ISETP.GE.U32.AND.EX P0, PT, R5, R7, PT, P0 ;  /* 0x000000070500720c */ /* 0x000fc80003f06100 */
[----:B------:R-:W-:-:S13]  /*00f0*/  ISETP.GE.U32.OR.EX P0, PT, RZ, UR7, P0, P1 ;  /* 0x00000007ff007c0c */ /* 0x000fda0008706510 */
[----:B------:R-:W-:Y:S05]  /*0100*/  @P0 EXIT ;  /* 0x000000000000094d */ /* 0x000fea0003800000 */
[----:B------:R-:W0:Y:S01]  /*0110*/  LDCU.64 UR8, c[0x0][0x3a8] ;  /* 0x00007500ff0877ac */ /* 0x000e220008000a00 */
[----:B------:R-:W-:Y:S01]  /*0120*/  IMAD.MOV.U32 R0, RZ, RZ, RZ ;  /* 0x000000ffff007224 */ /* 0x000fe200078e00ff */
[----:B------:R-:W1:Y:S01]  /*0130*/  LDCU.64 UR10, c[0x0][0x358] ;  /* 0x00006b00ff0a77ac */ /* 0x000e620008000a00 */
[----:B0-----:R-:W-:-:S04]  /*0140*/  UISETP.NE.U32.AND UP0, UPT, UR8, URZ, UPT ;  /* 0x000000ff0800728c */ /* 0x001fc8000bf05070 */
[----:B------:R-:W-:-:S09]  /*0150*/  UISETP.NE.AND.EX UP0, UPT, UR9, URZ, UPT, UP0 ;  /* 0x000000ff0900728c */ /* 0x000fd2000bf05300 */
[----:B-1----:R-:W-:Y:S05]  /*0160*/  BRA.U !UP0, `(.L_x_34) ;  /* 0x0000000908e87547 */ /* 0x002fea000b800000 */
[----:B------:R-:W-:Y:S02]  /*0170*/  UISETP.GE.U32.AND UP1, UPT, UR8, 0x8, UPT ;  /* 0x000000080800788c */ /* 0x000fe4000bf26070 */
[C---:B------:R-:W-:Y:S01]  /*0180*/  IMAD.WIDE.U32 R2, R19.reuse, UR8, RZ ;  /* 0x0000000813027c25 */ /* 0x040fe2000f8e00ff */
[----:B------:R-:W-:Y:S02]  /*0190*/  ULOP3.LUT UR13, UR8, 0x7, URZ, 0xc0, !UPT ;  /* 0x00000007080d7892 */ /* 0x000fe4000f8ec0ff */
[----:B------:R-:W-:Y:S01]  /*01a0*/  UISETP.GE.U32.AND.EX UP1, UPT, UR9, URZ, UPT, UP1 ;  /* 0x000000ff0900728c */ /* 0x000fe2000bf26110 */
[----:B------:R-:W-:Y:S01]  /*01b0*/  IMAD.MOV.U32 R0, RZ, RZ, RZ ;  /* 0x000000ffff007224 */ /* 0x000fe200078e00ff */
[----:B------:R-:W-:Y:S01]  /*01c0*/  UISETP.NE.U32.AND UP0, UPT, UR13, URZ, UPT ;  /* 0x000000ff0d00728c */ /* 0x000fe2000bf05070 */
[----:B------:R-:W-:Y:S01]  /*01d0*/  IMAD R21, R19, UR9, R3 ;  /* 0x0000000913157c24 */ /* 0x000fe2000f8e0203 */
[----:B------:R-:W-:Y:S01]  /*01e0*/  UMOV UR4, URZ ;  /* 0x000000ff00047c82 */ /* 0x000fe20008000000 */
[----:B------:R-:W-:Y:S01]  /*01f0*/  UMOV UR5, URZ ;  /* 0x000000ff00057c82 */ /* 0x000fe20008000000 */
[----:B------:R-:W-:-:S03]  /*0200*/  UISETP.NE.AND.EX UP0, UPT, URZ, URZ, UPT, UP0 ;  /* 0x000000ffff00728c */ /* 0x000fc6000bf05300 */
[----:B------:R-:W-:Y:S08]  /*0210*/  BRA.U !UP1, `(.L_x_35) ;  /* 0x0000000109f87547 */ /* 0x000ff0000b800000 */
[----:B------:R-:W0:Y:S01]  /*0220*/  LDCU.128 UR16, c[0x0][0x380] ;  /* 0x00007000ff1077ac */ /* 0x000e220008000c00 */
[C---:B------:R-:W-:Y:S01]  /*0230*/  SHF.L.U64.HI R25, R6.reuse, 0x2, R7 ;  /* 0x0000000206197819 */ /* 0x040fe20000010207 */
[----:B------:R-:W-:Y:S01]  /*0240*/  IMAD.SHL.U32 R27, R6, 0x4, RZ ;  /* 0x00000004061b7824 */ /* 0x000fe200078e00ff */
[----:B------:R-:W1:Y:S01]  /*0250*/  LDCU UR5, c[0x0][0x3ac] ;  /* 0x00007580ff0577ac */ /* 0x000e620008000800 */
[----:B------:R-:W-:Y:S01]  /*0260*/  IMAD.MOV.U32 R0, RZ, RZ, RZ ;  /* 0x000000ffff007224 */ /* 0x000fe200078e00ff */
[----:B------:R-:W-:-:S07]  /*0270*/  ULOP3.LUT UR4, UR8, 0xfffffff8, URZ, 0xc0, !UPT ;  /* 0xfffffff808047892 */ /* 0x000fce000f8ec0ff */
[----:B------:R-:W-:Y:S01]  /*0280*/  UMOV UR6, UR4 ;  /* 0x0000000400067c82 */ /* 0x000fe20008000000 */
[----:B0-----:R-:W-:Y:S02]  /*0290*/  LEA R10, P1, R2, UR16, 0x2 ;  /* 0x00000010020a7c11 */ /* 0x001fe4000f8210ff */
[----:B------:R-:W-:Y:S02]  /*02a0*/  LEA R22, P0, R4, UR18, 0x2 ;  /* 0x0000001204167c11 */ /* 0x000fe4000f8010ff */
[----:B------:R-:W-:Y:S01]  /*02b0*/  IADD3 R10, P2, PT, R10, 0x10, RZ ;  /* 0x000000100a0a7810 */ /* 0x000fe20007f5e0ff */
[----:B-1----:R-:W-:Y:S01]  /*02c0*/  UMOV UR7, UR5 ;  /* 0x0000000500077c82 */ /* 0x002fe20008000000 */
[----:B------:R-:W-:Y:S02]  /*02d0*/  LEA.HI.X R9, R2, UR17, R21, 0x2, P1 ;  /* 0x0000001102097c11 */ /* 0x000fe400088f1415 */
[----:B------:R-:W-:-:S03]  /*02e0*/  LEA.HI.X R23, R4, UR19, R5, 0x2, P0 ;  /* 0x0000001304177c11 */ /* 0x000fc600080f1405 */
[----:B------:R-:W-:-:S07]  /*02f0*/  IMAD.X R9, RZ, RZ, R9, P2 ;  /* 0x000000ffff097224 */ /* 0x000fce00010e0609 */
.L_x_36:
[-C--:B------:R-:W-:Y:S01]  /*0300*/  IADD3 R28, P0, PT, R22, R27.reuse, RZ ;  /* 0x0000001b161c7210 */ /* 0x080fe20007f1e0ff */
[----:B------:R-:W-:Y:S01]  /*0310*/  IMAD.MOV.U32 R8, RZ, RZ, R10 ;  /* 0x000000ffff087224 */ /* 0x000fe200078e000a */
[----:B------:R-:W2:Y:S03]  /*0320*/  LDG.E R14, desc[UR10][R22.64] ;  /* 0x0000000a160e7981 */ /* 0x000ea6000c1e1900 */
[----:B------:R-:W-:Y:S01]  /*0330*/  IMAD.X R29, R23, 0x1, R25, P0 ;  /* 0x00000001171d7824 */ /* 0x000fe200000e0619 */
[----:B------:R-:W2:Y:S01]  /*0340*/  LDG.E R11, desc[UR10][R8.64+-0x10] ;  /* 0xfffff00a080b7981 */ /* 0x000ea2000c1e1900 */
[----:B------:R-:W-:-:S03]  /*0350*/  IADD3 R16, P0, PT, R28, R27, RZ ;  /* 0x0000001b1c107210 */ /* 0x000fc60007f1e0ff */
[----:B------:R-:W3:Y:S02]  /*0360*/  LDG.E R15, desc[UR10][R28.64] ;  /* 0x0000000a1c0f7981 */ /* 0x000ee4000c1e1900 */
[----:B------:R-:W-:Y:S02]  /*0370*/  IMAD.X R17, R29, 0x1, R25, P0 ;  /* 0x000000011d117824 */ /* 0x000fe400000e0619 */
[----:B------:R-:W3:Y:S04]  /*0380*/  LDG.E R20, desc[UR10][R8.64+-0xc] ;  /* 0xfffff40a08147981 */ /* 0x000ee8000c1e1900 */
[----:B------:R-:W4:Y:S04]  /*0390*/  LDG.E R18, desc[UR10][R8.64+-0x8] ;  /* 0xfffff80a08127981 */ /* 0x000f28000c1e1900 */
[----:B------:R0:W4:Y:S01]  /*03a0*/  LDG.E R29, desc[UR10][R16.64] ;  /* 0x0000000a101d7981 */ /* 0x000122000c1e1900 */
[----:B------:R-:W-:-:S03]  /*03b0*/  IADD3 R12, P0, PT, R16, R27, RZ ;  /* 0x0000001b100c7210 */ /* 0x000fc60007f1e0ff */
[----:B------:R-:W5:Y:S02]  /*03c0*/  LDG.E R24, desc[UR10][R8.64+0x8] ;  /* 0x0000080a08187981 */ /* 0x000f64000c1e1900 */
[----:B------:R-:W-:Y:S01]  /*03d0*/  IMAD.X R13, R17, 0x1, R25, P0 ;  /* 0x00000001110d7824 */ /* 0x000fe200000e0619 */
[----:B------:R-:W-:-:S04]  /*03e0*/  IADD3 R10, P0, PT, R12, R27, RZ ;  /* 0x0000001b0c0a7210 */ /* 0x000fc80007f1e0ff */
[----:B------:R-:W5:Y:S01]  /*03f0*/  LDG.E R12, desc[UR10][R12.64] ;  /* 0x0000000a0c0c7981 */ /* 0x000f62000c1e1900 */
[----:B--2---:R-:W-:Y:S01]  /*0400*/  FFMA R0, R11, R14, R0 ;  /* 0x0000000e0b007223 */ /* 0x004fe20000000000 */
[--C-:B------:R-:W-:Y:S01]  /*0410*/  IMAD.X R11, R13, 0x1, R25.reuse, P0 ;  /* 0x000000010d0b7824 */ /* 0x100fe200000e0619 */
[----:B------:R-:W-:Y:S01]  /*0420*/  IADD3 R14, P0, PT, R10, R27, RZ ;  /* 0x0000001b0a0e7210 */ /* 0x000fe20007f1e0ff */
[----:B------:R-:W2:Y:S04]  /*0430*/  LDG.E R13, desc[UR10][R8.64+0x4] ;  /* 0x0000040a080d7981 */ /* 0x000ea8000c1e1900 */
[----:B------:R-:W2:Y:S01]  /*0440*/  LDG.E R10, desc[UR10][R10.64] ;  /* 0x0000000a0a0a7981 */ /* 0x000ea2000c1e1900 */
[----:B---3--:R-:W-:Y:S01]  /*0450*/  FFMA R20, R20, R15, R0 ;  /* 0x0000000f14147223 */ /* 0x008fe20000000000 */
[----:B------:R-:W-:Y:S01]  /*0460*/  IMAD.X R15, R11, 0x1, R25, P0 ;  /* 0x000000010b0f7824 */ /* 0x000fe200000e0619 */
[----:B0-----:R-:W-:Y:S01]  /*0470*/  IADD3 R16, P0, PT, R14, R27, RZ ;  /* 0x0000001b0e107210 */ /* 0x001fe20007f1e0ff */
[----:B------:R-:W5:Y:S01]  /*0480*/  LDG.E R0, desc[UR10][R8.64+-0x4] ;  /* 0xfffffc0a08007981 */ /* 0x000f62000c1e1900 */
[----:B----4-:R-:W-:-:S03]  /*0490*/  FFMA R18, R18, R29, R20 ;  /* 0x0000001d12127223 */ /* 0x010fc60000000014 */
[----:B------:R-:W3:Y:S01]  /*04a0*/  LDG.E R14, desc[UR10][R14.64] ;  /* 0x0000000a0e0e7981 */ /* 0x000ee2000c1e1900 */
[----:B------:R-:W-:-:S03]  /*04b0*/  IMAD.X R17, R15, 0x1, R25, P0 ;  /* 0x000000010f117824 */ /* 0x000fc600000e0619 */
[----:B------:R-:W2:Y:S01]  /*04c0*/  LDG.E R20, desc[UR10][R8.64] ;  /* 0x0000000a08147981 */ /* 0x000ea2000c1e1900 */
[----:B------:R-:W-:-:S03]  /*04d0*/  IADD3 R28, P0, PT, R16, R27, RZ ;  /* 0x0000001b101c7210 */ /* 0x000fc60007f1e0ff */
[----:B------:R-:W4:Y:S01]  /*04e0*/  LDG.E R16, desc[UR10][R16.64] ;  /* 0x0000000a10107981 */ /* 0x000f22000c1e1900 */
[----:B------:R-:W-:-:S03]  /*04f0*/  IADD3.X R29, PT, PT, R17, R25, RZ, P0, !PT ;  /* 0x00000019111d7210 */ /* 0x000fc600007fe4ff */
[----:B------:R0:W4:Y:S04]  /*0500*/  LDG.E R11, desc[UR10][R8.64+0xc] ;  /* 0x00000c0a080b7981 */ /* 0x000128000c1e1900 */
[----:B------:R-:W4:Y:S01]  /*0510*/  LDG.E R28, desc[UR10][R28.64] ;  /* 0x0000000a1c1c7981 */ /* 0x000f22000c1e1900 */
[----:B------:R-:W-:-:S04]  /*0520*/  UIADD3 UR6, UP1, UPT, UR6, -0x8, URZ ;  /* 0xfffffff806067890 */ /* 0x000fc8000ff3e0ff */
[----:B------:R-:W-:Y:S02]  /*0530*/  UIADD3.X UR7, UPT, UPT, UR7, -0x1, URZ, UP1, !UPT ;  /* 0xffffffff07077890 */ /* 0x000fe40008ffe4ff */
[----:B------:R-:W-:-:S04]  /*0540*/  UISETP.NE.U32.AND UP1, UPT, UR6, URZ, UPT ;  /* 0x000000ff0600728c */ /* 0x000fc8000bf25070 */
[----:B------:R-:W-:Y:S01]  /*0550*/  UISETP.NE.AND.EX UP1, UPT, UR7, URZ, UPT, UP1 ;  /* 0x000000ff0700728c */ /* 0x000fe2000bf25310 */
[----:B------:R-:W-:-:S04]  /*0560*/  LEA R22, P0, R6, R22, 0x5 ;  /* 0x0000001606167211 */ /* 0x000fc800078028ff */
[----:B------:R-:W-:Y:S01]  /*0570*/  LEA.HI.X R23, R6, R23, R7, 0x5, P0 ;  /* 0x0000001706177211 */ /* 0x000fe200000f2c07 */
[----:B-----5:R-:W-:-:S04]  /*0580*/  FFMA R0, R0, R12, R18 ;  /* 0x0000000c00007223 */ /* 0x020fc80000000012 */
[----:B--2---:R-:W-:Y:S01]  /*0590*/  FFMA R0, R20, R10, R0 ;  /* 0x0000000a14007223 */ /* 0x004fe20000000000 */
[----:B------:R-:W-:-:S03]  /*05a0*/  IADD3 R10, P1, PT, R8, 0x20, RZ ;  /* 0x00000020080a7810 */ /* 0x000fc60007f3e0ff */
[----:B---3--:R-:W-:-:S04]  /*05b0*/  FFMA R13, R13, R14, R0 ;  /* 0x0000000e0d0d7223 */ /* 0x008fc80000000000 */
[----:B----4-:R-:W-:Y:S01]  /*05c0*/  FFMA R16, R24, R16, R13 ;  /* 0x0000001018107223 */ /* 0x010fe2000000000d */
[----:B0-----:R-:W-:-:S03]  /*05d0*/  IMAD.X R9, RZ, RZ, R9, P1 ;  /* 0x000000ffff097224 */ /* 0x001fc600008e0609 */
[----:B------:R-:W-:Y:S01]  /*05e0*/  FFMA R0, R11, R28, R16 ;  /* 0x0000001c0b007223 */ /* 0x000fe20000000010 */
[----:B------:R-:W-:Y:S06]  /*05f0*/  BRA.U UP1, `(.L_x_36) ;  /* 0xfffffffd01407547 */ /* 0x000fec000b83ffff */
.L_x_35:
[----:B------:R-:W-:Y:S05]  /*0600*/  BRA.U !UP0, `(.L_x_34) ;  /* 0x0000000508c07547 */ /* 0x000fea000b800000 */
[----:B------:R-:W-:Y:S02]  /*0610*/  UISETP.GE.U32.AND UP1, UPT, UR13, 0x4, UPT ;  /* 0x000000040d00788c */ /* 0x000fe4000bf26070 */
[----:B------:R-:W-:Y:S02]  /*0620*/  ULOP3.LUT UR12, UR8, 0x3, URZ, 0xc0, !UPT ;  /* 0x00000003080c7892 */ /* 0x000fe4000f8ec0ff */
[----:B------:R-:W-:Y:S02]  /*0630*/  UISETP.GE.U32.AND.EX UP1, UPT, URZ, URZ, UPT, UP1 ;  /* 0x000000ffff00728c */ /* 0x000fe4000bf26110 */
[----:B------:R-:W-:-:S04]  /*0640*/  UISETP.NE.U32.AND UP0, UPT, UR12, URZ, UPT ;  /* 0x000000ff0c00728c */ /* 0x000fc8000bf05070 */
[----:B------:R-:W-:-:S03]  /*0650*/  UISETP.NE.AND.EX UP0, UPT, URZ, URZ, UPT, UP0 ;  /* 0x000000ffff00728c */ /* 0x000fc6000bf05300 */
[----:B------:R-:W-:Y:S08]  /*0660*/  BRA.U !UP1, `(.L_x_37) ;  /* 0x0000000109d07547 */ /* 0x000ff0000b800000 */
[----:B------:R-:W0:Y:S01]  /*0670*/  LDCU.128 UR16, c[0x0][0x380] ;  /* 0x00007000ff1077ac */ /* 0x000e220008000c00 */
[----:B------:R-:W-:Y:S01]  /*0680*/  IMAD R8, R6, UR5, RZ ;  /* 0x0000000506087c24 */ /* 0x000fe2000f8e02ff */
[----:B------:R-:W-:-:S03]  /*0690*/  UIADD3 UR9, UPT, UPT, UR4, 0x1, URZ ;  /* 0x0000000104097890 */ /* 0x000fc6000fffe0ff */
[----:B------:R-:W-:Y:S01]  /*06a0*/  IMAD R11, R7, UR4, R8 ;  /* 0x00000004070b7c24 */ /* 0x000fe2000f8e0208 */
[----:B------:R-:W-:Y:S02]  /*06b0*/  UIADD3 UR7, UPT, UPT, UR4, 0x2, URZ ;  /* 0x0000000204077890 */ /* 0x000fe4000fffe0ff */
[----:B------:R-:W-:Y:S01]  /*06c0*/  IMAD.WIDE.U32 R8, R6, UR4, R4 ;  /* 0x0000000406087c25 */ /* 0x000fe2000f8e0004 */
[----:B------:R-:W-:-:S03]  /*06d0*/  UIADD3 UR6, UPT, UPT, UR4, 0x3, URZ ;  /* 0x0000000304067890 */ /* 0x000fc6000fffe0ff */
[----:B------:R-:W-:Y:S02]  /*06e0*/  IMAD.IADD R9, R9, 0x1, R11 ;  /* 0x0000000109097824 */ /* 0x000fe400078e020b */
[----:B------:R-:W-:-:S04]  /*06f0*/  IMAD.WIDE.U32 R14, R6, UR9, R4 ;  /* 0x00000009060e7c25 */ /* 0x000fc8000f8e0004 */
[----:B------:R-:W-:Y:S01]  /*0700*/  IMAD.WIDE.U32 R10, R6, UR7, R4 ;  /* 0x00000007060a7c25 */ /* 0x000fe2000f8e0004 */
[----:B0-----:R-:W-:Y:S02]  /*0710*/  LEA R16, P0, R8, UR18, 0x2 ;  /* 0x0000001208107c11 */ /* 0x001fe4000f8010ff */
[----:B------:R-:W-:Y:S01]  /*0720*/  LEA R12, P1, R14, UR18, 0x2 ;  /* 0x000000120e0c7c11 */ /* 0x000fe2000f8210ff */
[C---:B------:R-:W-:Y:S01]  /*0730*/  IMAD R13, R7.reuse, UR9, R15 ;  /* 0x00000009070d7c24 */ /* 0x040fe2000f8e020f */
[----:B------:R-:W-:Y:S01]  /*0740*/  LEA.HI.X R17, R8, UR19, R9, 0x2, P0 ;  /* 0x0000001308117c11 */ /* 0x000fe200080f1409 */
[C---:B------:R-:W-:Y:S01]  /*0750*/  IMAD R9, R7.reuse, UR7, R11 ;  /* 0x0000000707097c24 */ /* 0x040fe2000f8e020b */
[----:B------:R-:W-:Y:S01]  /*0760*/  IADD3 R11, P0, PT, R2, UR4, RZ ;  /* 0x00000004020b7c10 */ /* 0x000fe2000ff1e0ff */
[----:B------:R-:W-:Y:S01]  /*0770*/  IMAD.WIDE.U32 R22, R6, UR6, R4 ;  /* 0x0000000606167c25 */ /* 0x000fe2000f8e0004 */
[----:B------:R-:W-:Y:S01]  /*0780*/  LEA.HI.X R13, R14, UR19, R13, 0x2, P1 ;  /* 0x000000130e0d7c11 */ /* 0x000fe200088f140d */
[----:B------:R-:W2:Y:S01]  /*0790*/  LDG.E R16, desc[UR10][R16.64] ;  /* 0x0000000a10107981 */ /* 0x000ea2000c1e1900 */
[----:B------:R-:W-:Y:S01]  /*07a0*/  LEA R8, P2, R10, UR18, 0x2 ;  /* 0x000000120a087c11 */ /* 0x000fe2000f8410ff */
[----:B------:R-:W-:Y:S01]  /*07b0*/  IMAD R15, R7, UR6, R23 ;  /* 0x00000006070f7c24 */ /* 0x000fe2000f8e0217 */
[----:B------:R-:W-:Y:S01]  /*07c0*/  IADD3 R18, P1, PT, R2, UR9, RZ ;  /* 0x0000000902127c10 */ /* 0x000fe2000ff3e0ff */
[----:B------:R-:W3:Y:S01]  /*07d0*/  LDG.E R12, desc[UR10][R12.64] ;  /* 0x0000000a0c0c7981 */ /* 0x000ee2000c1e1900 */
[----:B------:R-:W-:-:S02]  /*07e0*/  IADD3.X R20, PT, PT, R21, UR5, RZ, P0, !PT ;  /* 0x0000000515147c10 */ /* 0x000fc400087fe4ff */
[C---:B------:R-:W-:Y:S01]  /*07f0*/  LEA R24, P0, R11.reuse, UR16, 0x2 ;  /* 0x000000100b187c11 */ /* 0x040fe2000f8010ff */
[----:B------:R-:W-:Y:S01]  /*0800*/  IMAD.X R23, RZ, RZ, R21, P1 ;  /* 0x000000ffff177224 */ /* 0x000fe200008e0615 */
[----:B------:R-:W-:Y:S02]  /*0810*/  LEA.HI.X R9, R10, UR19, R9, 0x2, P2 ;  /* 0x000000130a097c11 */ /* 0x000fe400090f1409 */
[----:B------:R-:W-:Y:S02]  /*0820*/  LEA R10, P2, R22, UR18, 0x2 ;  /* 0x00000012160a7c11 */ /* 0x000fe4000f8410ff */
[----:B------:R-:W-:Y:S01]  /*0830*/  LEA R14, P1, R18, UR16, 0x2 ;  /* 0x00000010120e7c11 */ /* 0x000fe2000f8210ff */
[----:B------:R-:W4:Y:S01]  /*0840*/  LDG.E R8, desc[UR10][R8.64] ;  /* 0x0000000a08087981 */ /* 0x000f22000c1e1900 */
[----:B------:R-:W-:Y:S02]  /*0850*/  LEA.HI.X R25, R11, UR17, R20, 0x2, P0 ;  /* 0x000000110b197c11 */ /* 0x000fe400080f1414 */
[----:B------:R-:W-:-:S02]  /*0860*/  IADD3 R20, P0, PT, R2, UR7, RZ ;  /* 0x0000000702147c10 */ /* 0x000fc4000ff1e0ff */
[----:B------:R-:W-:Y:S02]  /*0870*/  LEA.HI.X R11, R22, UR19, R15, 0x2, P2 ;  /* 0x00000013160b7c11 */ /* 0x000fe400090f140f */
[----:B------:R-:W-:Y:S01]  /*0880*/  LEA.HI.X R15, R18, UR17, R23, 0x2, P1 ;  /* 0x00000011120f7c11 */ /* 0x000fe200088f1417 */
[--C-:B------:R-:W-:Y:S01]  /*0890*/  IMAD.X R23, RZ, RZ, R21.reuse, P0 ;  /* 0x000000ffff177224 */ /* 0x100fe200000e0615 */
[----:B------:R-:W-:Y:S01]  /*08a0*/  IADD3 R18, P2, PT, R2, UR6, RZ ;  /* 0x0000000602127c10 */ /* 0x000fe2000ff5e0ff */
[----:B------:R-:W2:Y:S01]  /*08b0*/  LDG.E R25, desc[UR10][R24.64] ;  /* 0x0000000a18197981 */ /* 0x000ea2000c1e1900 */
[----:B------:R-:W-:Y:S02]  /*08c0*/  LEA R22, P1, R20, UR16, 0x2 ;  /* 0x0000001014167c11 */ /* 0x000fe4000f8210ff */
[----:B------:R-:W-:Y:S01]  /*08d0*/  LEA R26, P3, R18, UR16, 0x2 ;  /* 0x00000010121a7c11 */ /* 0x000fe2000f8610ff */
[----:B------:R-:W-:Y:S01]  /*08e0*/  IMAD.X R27, RZ, RZ, R21, P2 ;  /* 0x000000ffff1b7224 */ /* 0x000fe200010e0615 */
[----:B------:R-:W-:Y:S01]  /*08f0*/  LEA.HI.X R23, R20, UR17, R23, 0x2, P1 ;  /* 0x0000001114177c11 */ /* 0x000fe200088f1417 */
[----:B------:R-:W3:Y:S03]  /*0900*/  LDG.E R14, desc[UR10][R14.64] ;  /* 0x0000000a0e0e7981 */ /* 0x000ee6000c1e1900 */
[----:B------:R-:W-:Y:S01]  /*0910*/  LEA.HI.X R27, R18, UR17, R27, 0x2, P3 ;  /* 0x00000011121b7c11 */ /* 0x000fe200098f141b */
[----:B------:R-:W4:Y:S04]  /*0920*/  LDG.E R22, desc[UR10][R22.64] ;  /* 0x0000000a16167981 */ /* 0x000f28000c1e1900 */
        /* <DEDUP_REMOVED lines=8> */
.L_x_37:
[----:B------:R-:W-:Y:S05]  /*09b0*/  BRA.U !UP0, `(.L_x_34) ;  /* 0x0000000108d47547 */ /* 0x000fea000b800000 */
[----:B------:R-:W-:Y:S02]  /*09c0*/  UISETP.NE.U32.AND UP1, UPT, UR12, 0x1, UPT ;  /* 0x000000010c00788c */ /* 0x000fe4000bf25070 */
[----:B------:R-:W-:Y:S02]  /*09d0*/  ULOP3.LUT UR6, UR8, 0x1, URZ, 0xc0, !UPT ;  /* 0x0000000108067892 */ /* 0x000fe4000f8ec0ff */
[----:B------:R-:W-:Y:S02]  /*09e0*/  UISETP.NE.AND.EX UP1, UPT, URZ, URZ, UPT, UP1 ;  /* 0x000000ffff00728c */ /* 0x000fe4000bf25310 */
[----:B------:R-:W-:-:S04]  /*09f0*/  UISETP.NE.U32.AND UP0, UPT, UR6, 0x1, UPT ;  /* 0x000000010600788c */ /* 0x000fc8000bf05070 */
[----:B------:R-:W-:-:S03]  /*0a00*/  UISETP.NE.U32.AND.EX UP0, UPT, URZ, URZ, UPT, UP0 ;  /* 0x000000ffff00728c */ /* 0x000fc6000bf05100 */
[----:B------:R-:W-:Y:S08]  /*0a10*/  BRA.U !UP1, `(.L_x_38) ;  /* 0x0000000109787547 */ /* 0x000ff0000b800000 */
[----:B------:R-:W0:Y:S01]  /*0a20*/  LDCU.128 UR12, c[0x0][0x380] ;  /* 0x00007000ff0c77ac */ /* 0x000e220008000c00 */
[----:B------:R-:W-:Y:S01]  /*0a30*/  IMAD R8, R6, UR5, RZ ;  /* 0x0000000506087c24 */ /* 0x000fe2000f8e02ff */
[----:B------:R-:W-:Y:S01]  /*0a40*/  MOV R15, R5 ;  /* 0x00000005000f7202 */ /* 0x000fe20000000f00 */
[----:B------:R-:W-:Y:S01]  /*0a50*/  IMAD.MOV.U32 R14, RZ, RZ, R4 ;  /* 0x000000ffff0e7224 */ /* 0x000fe200078e0004 */
[----:B------:R-:W-:Y:S02]  /*0a60*/  UIADD3 UR6, UPT, UPT, UR4, 0x1, URZ ;  /* 0x0000000104067890 */ /* 0x000fe4000fffe0ff */
[----:B------:R-:W-:Y:S01]  /*0a70*/  IADD3 R9, P0, PT, R2, UR4, RZ ;  /* 0x0000000402097c10 */ /* 0x000fe2000ff1e0ff */
[----:B------:R-:W-:Y:S02]  /*0a80*/  IMAD R17, R7, UR4, R8 ;  /* 0x0000000407117c24 */ /* 0x000fe4000f8e0208 */
[----:B------:R-:W-:Y:S01]  /*0a90*/  IMAD.WIDE.U32 R10, R6, UR4, R14 ;  /* 0x00000004060a7c25 */ /* 0x000fe2000f8e000e */
[----:B------:R-:W-:-:S02]  /*0aa0*/  IADD3.X R12, PT, PT, R21, UR5, RZ, P0, !PT ;  /* 0x00000005150c7c10 */ /* 0x000fc400087fe4ff */
[----:B------:R-:W-:Y:S01]  /*0ab0*/  IADD3 R13, P0, PT, R2, UR6, RZ ;  /* 0x00000006020d7c10 */ /* 0x000fe2000ff1e0ff */
[----:B------:R-:W-:-:S04]  /*0ac0*/  IMAD.WIDE.U32 R14, R6, UR6, R14 ;  /* 0x00000006060e7c25 */ /* 0x000fc8000f8e000e */
[----:B------:R-:W-:Y:S01]  /*0ad0*/  IMAD.IADD R17, R11, 0x1, R17 ;  /* 0x000000010b117824 */ /* 0x000fe200078e0211 */
[----:B0-----:R-:W-:Y:S01]  /*0ae0*/  LEA R8, P1, R9, UR12, 0x2 ;  /* 0x0000000c09087c11 */ /* 0x001fe2000f8210ff */
[----:B------:R-:W-:Y:S01]  /*0af0*/  IMAD.X R18, RZ, RZ, R21, P0 ;  /* 0x000000ffff127224 */ /* 0x000fe200000e0615 */
[----:B------:R-:W-:Y:S01]  /*0b00*/  LEA R22, P3, R14, UR14, 0x2 ;  /* 0x0000000e0e167c11 */ /* 0x000fe2000f8610ff */
[----:B------:R-:W-:Y:S01]  /*0b10*/  IMAD R11, R7, UR6, R15 ;  /* 0x00000006070b7c24 */ /* 0x000fe2000f8e020f */
[----:B------:R-:W-:Y:S02]  /*0b20*/  LEA.HI.X R9, R9, UR13, R12, 0x2, P1 ;  /* 0x0000000d09097c11 */ /* 0x000fe400088f140c */
[C---:B------:R-:W-:Y:S02]  /*0b30*/  LEA R16, P1, R10.reuse, UR14, 0x2 ;  /* 0x0000000e0a107c11 */ /* 0x040fe4000f8210ff */
[C---:B------:R-:W-:Y:S02]  /*0b40*/  LEA R12, P2, R13.reuse, UR12, 0x2 ;  /* 0x0000000c0d0c7c11 */ /* 0x040fe4000f8410ff */
[----:B------:R-:W-:Y:S01]  /*0b50*/  LEA.HI.X R17, R10, UR15, R17, 0x2, P1 ;  /* 0x0000000f0a117c11 */ /* 0x000fe200088f1411 */
[----:B------:R-:W2:Y:S01]  /*0b60*/  LDG.E R9, desc[UR10][R8.64] ;  /* 0x0000000a08097981 */ /* 0x000ea2000c1e1900 */
        /* <DEDUP_REMOVED lines=9> */
.L_x_38:
[----:B------:R-:W-:Y:S05]  /*0c00*/  BRA.U UP0, `(.L_x_34) ;  /* 0x0000000100407547 */ /* 0x000fea000b800000 */
[----:B------:R-:W0:Y:S01]  /*0c10*/  LDCU.128 UR12, c[0x0][0x380] ;  /* 0x00007000ff0c77ac */ /* 0x000e220008000c00 */
[----:B------:R-:W-:Y:S01]  /*0c20*/  IMAD R10, R6, UR5, RZ ;  /* 0x00000005060a7c24 */ /* 0x000fe2000f8e02ff */
[----:B------:R-:W-:Y:S01]  /*0c30*/  IADD3 R3, P0, PT, R2, UR4, RZ ;  /* 0x0000000402037c10 */ /* 0x000fe2000ff1e0ff */
[----:B------:R-:W-:Y:S02]  /*0c40*/  IMAD.MOV.U32 R8, RZ, RZ, R4 ;  /* 0x000000ffff087224 */ /* 0x000fe400078e0004 */
[----:B------:R-:W-:Y:S01]  /*0c50*/  IMAD.MOV.U32 R9, RZ, RZ, R5 ;  /* 0x000000ffff097224 */ /* 0x000fe200078e0005 */
[----:B------:R-:W-:Y:S01]  /*0c60*/  IADD3.X R12, PT, PT, R21, UR5, RZ, P0, !PT ;  /* 0x00000005150c7c10 */ /* 0x000fe200087fe4ff */
[----:B------:R-:W-:Y:S02]  /*0c70*/  IMAD R11, R7, UR4, R10 ;  /* 0x00000004070b7c24 */ /* 0x000fe4000f8e020a */
[----:B------:R-:W-:-:S04]  /*0c80*/  IMAD.WIDE.U32 R8, R6, UR4, R8 ;  /* 0x0000000406087c25 */ /* 0x000fc8000f8e0008 */
[----:B------:R-:W-:Y:S01]  /*0c90*/  IMAD.IADD R9, R9, 0x1, R11 ;  /* 0x0000000109097824 */ /* 0x000fe200078e020b */
[C---:B0-----:R-:W-:Y:S02]  /*0ca0*/  LEA R2, P1, R3.reuse, UR12, 0x2 ;  /* 0x0000000c03027c11 */ /* 0x041fe4000f8210ff */
[C---:B------:R-:W-:Y:S02]  /*0cb0*/  LEA R10, P0, R8.reuse, UR14, 0x2 ;  /* 0x0000000e080a7c11 */ /* 0x040fe4000f8010ff */
[----:B------:R-:W-:Y:S02]  /*0cc0*/  LEA.HI.X R3, R3, UR13, R12, 0x2, P1 ;  /* 0x0000000d03037c11 */ /* 0x000fe400088f140c */
[----:B------:R-:W-:-:S04]  /*0cd0*/  LEA.HI.X R11, R8, UR15, R9, 0x2, P0 ;  /* 0x0000000f080b7c11 */ /* 0x000fc800080f1409 */
[----:B------:R-:W2:Y:S04]  /*0ce0*/  LDG.E R3, desc[UR10][R2.64] ;  /* 0x0000000a02037981 */ /* 0x000ea8000c1e1900 */
[----:B------:R-:W2:Y:S02]  /*0cf0*/  LDG.E R10, desc[UR10][R10.64] ;  /* 0x0000000a0a0a7981 */ /* 0x000ea4000c1e1900 */
[----:B--2---:R-:W-:-:S07]  /*0d00*/  FFMA R0, R3, R10, R0 ;  /* 0x0000000a03007223 */ /* 0x004fce0000000000 */
.L_x_34:
[----:B------:R-:W0:Y:S02]  /*0d10*/  LDCU.128 UR4, c[0x0][0x390] ;  /* 0x00007200ff0477ac */ /* 0x000e240008000c00 */
[----:B0-----:R-:W-:-:S04]  /*0d20*/  LEA R2, P0, R4, UR4, 0x2 ;  /* 0x0000000404027c11 */ /* 0x001fc8000f8010ff */
[----:B------:R-:W-:-:S06]  /*0d30*/  LEA.HI.X R3, R4, UR5, R5, 0x2, P0 ;  /* 0x0000000504037c11 */ /* 0x000fcc00080f1405 */
[----:B------:R-:W2:Y:S01]  /*0d40*/  LDG.E R3, desc[UR10][R2.64] ;  /* 0x0000000a02037981 */ /* 0x000ea2000c1e1900 */
[----:B------:R-:W-:-:S04]  /*0d50*/  IMAD.WIDE.U32 R4, R19, R6, R4 ;  /* 0x0000000613047225 */ /* 0x000fc800078e0004 */
[----:B------:R-:W-:Y:S01]  /*0d60*/  IMAD R7, R19, R7, R5 ;  /* 0x0000000713077224 */ /* 0x000fe200078e0205 */
[----:B------:R-:W-:-:S04]  /*0d70*/  LEA R6, P0, R4, UR6, 0x2 ;  /* 0x0000000604067c11 */ /* 0x000fc8000f8010ff */
[----:B------:R-:W-:Y:S01]  /*0d80*/  LEA.HI.X R7, R4, UR7, R7, 0x2, P0 ;  /* 0x0000000704077c11 */ /* 0x000fe200080f1407 */
[----:B--2---:R-:W-:-:S05]  /*0d90*/  FADD R5, R3, R0 ;  /* 0x0000000003057221 */ /* 0x004fca0000000000 */
[----:B------:R-:W-:Y:S01]  /*0da0*/  STG.E desc[UR10][R6.64], R5 ;  /* 0x0000000506007986 */ /* 0x000fe2000c10190a */
[----:B------:R-:W-:Y:S05]  /*0db0*/  EXIT ;  /* 0x000000000000794d */ /* 0x000fea0003800000 */
.L_x_39:
        /* <DEDUP_REMOVED lines=12> */
.L_x_225:


//--------------------- .text._Z8_uniformPfP17curandStateXORWOWm --------------------------
	.section	.text._Z8_uniformPfP17curandStateXORWOWm,"ax",@progbits
	.align	128
        .global         _Z8_uniformPfP17curandStateXORWOWm
        .type           _Z8_uniformPfP17curandStateXORWOWm,@function
        .size           _Z8_uniformPfP17curandStateXORWOWm,(.L_x_226 - _Z8_uniformPfP17curandStateXORWOWm)
        .other          _Z8_uniformPfP17curandStateXORWOWm,@"STO_CUDA_ENTRY STV_DEFAULT"
_Z8_uniformPfP17curandStateXORWOWm:
.text._Z8_uniformPfP17curandStateXORWOWm:
        /* <DEDUP_REMOVED lines=10> */
[----:B------:R-:W0:Y:S01]  /*00a0*/  LDC.64 R2, c[0x0][0x388] ;  /* 0x0000e200ff027b82 */ /* 0x000e220000000a00 */
[----:B------:R-:W1:Y:S01]  /*00b0*/  LDCU.64 UR4, c[0x0][0x358] ;  /* 0x00006b00ff0477ac */ /* 0x000e620008000a00 */
[----:B------:R-:W-:Y:S01]  /*00c0*/  IMAD R5, R0, 0x30, RZ ;  /* 0x0000003000057824 */ /* 0x000fe200078e02ff */
[----:B------:R-:W2:Y:S01]  /*00d0*/  LDCU.64 UR6, c[0x0][0x380] ;  /* 0x00007000ff0677ac */ /* 0x000ea20008000a00 */
[----:B0-----:R-:W-:-:S04]  /*00e0*/  IMAD.WIDE.U32 R2, R9, 0x30, R2 ;  /* 0x0000003009027825 */ /* 0x001fc800078e0002 */
[----:B------:R-:W-:-:S05]  /*00f0*/  IMAD.IADD R3, R3, 0x1, R5 ;  /* 0x0000000103037824 */ /* 0x000fca00078e0205 */
[----:B-1----:R-:W3:Y:S04]  /*0100*/  LDG.E.64 R10, desc[UR4][R2.64] ;  /* 0x00000004020a7981 */ /* 0x002ee8000c1e1b00 */
[----:B------:R-:W4:Y:S04]  /*0110*/  LDG.E.64 R6, desc[UR4][R2.64+0x10] ;  /* 0x0000100402067981 */ /* 0x000f28000c1e1b00 */
[----:B------:R-:W5:Y:S01]  /*0120*/  LDG.E.64 R4, desc[UR4][R2.64+0x8] ;  /* 0x0000080402047981 */ /* 0x000f62000c1e1b00 */
[----:B------:R-:W-:Y:S01]  /*0130*/  IMAD.MOV.U32 R13, RZ, RZ, 0x2f800000 ;  /* 0x2f800000ff0d7424 */ /* 0x000fe200078e00ff */
[----:B---3--:R-:W-:-:S02]  /*0140*/  SHF.R.U32.HI R8, RZ, 0x2, R11 ;  /* 0x00000002ff087819 */ /* 0x008fc4000001160b */
[----:B------:R-:W-:Y:S02]  /*0150*/  IADD3 R10, PT, PT, R10, 0x587c5, RZ ;  /* 0x000587c50a0a7810 */ /* 0x000fe40007ffe0ff */
[----:B------:R-:W-:Y:S01]  /*0160*/  LOP3.LUT R8, R8, R11, RZ, 0x3c, !PT ;  /* 0x0000000b08087212 */ /* 0x000fe200078e3cff */
[----:B----4-:R-:W-:Y:S01]  /*0170*/  IMAD.SHL.U32 R11, R7, 0x10, RZ ;  /* 0x00000010070b7824 */ /* 0x010fe200078e00ff */
[----:B------:R-:W-:Y:S01]  /*0180*/  MOV R15, R6 ;  /* 0x00000006000f7202 */ /* 0x000fe20000000f00 */
[----:B------:R-:W-:Y:S02]  /*0190*/  IMAD.MOV.U32 R16, RZ, RZ, R7 ;  /* 0x000000ffff107224 */ /* 0x000fe400078e0007 */
[----:B------:R-:W-:Y:S02]  /*01a0*/  IMAD.SHL.U32 R12, R8, 0x2, RZ ;  /* 0x00000002080c7824 */ /* 0x000fe400078e00ff */
[----:B-----5:R-:W-:-:S03]  /*01b0*/  IMAD.MOV.U32 R14, RZ, RZ, R5 ;  /* 0x000000ffff0e7224 */ /* 0x020fc600078e0005 */
[----:B------:R-:W-:Y:S02]  /*01c0*/  LOP3.LUT R12, R8, R12, R11, 0x96, !PT ;  /* 0x0000000c080c7212 */ /* 0x000fe400078e960b */
[C---:B--2---:R-:W-:Y:S01]  /*01d0*/  LEA R8, P0, R9.reuse, UR6, 0x2 ;  /* 0x0000000609087c11 */ /* 0x044fe2000f8010ff */
[----:B------:R-:W-:Y:S01]  /*01e0*/  STG.E.64 desc[UR4][R2.64+0x8], R14 ;  /* 0x0000080e02007986 */ /* 0x000fe2000c101b04 */
[----:B------:R-:W-:Y:S02]  /*01f0*/  LOP3.LUT R17, R12, R7, RZ, 0x3c, !PT ;  /* 0x000000070c117212 */ /* 0x000fe400078e3cff */
[----:B------:R-:W-:-:S03]  /*0200*/  LEA.HI.X R9, R9, UR7, R0, 0x2, P0 ;  /* 0x0000000709097c11 */ /* 0x000fc600080f1400 */
[----:B------:R-:W-:Y:S01]  /*0210*/  IMAD.IADD R11, R17, 0x1, R10 ;  /* 0x00000001110b7824 */ /* 0x000fe200078e020a */
[----:B------:R-:W-:Y:S04]  /*0220*/  STG.E.64 desc[UR4][R2.64+0x10], R16 ;  /* 0x0000101002007986 */ /* 0x000fe8000c101b04 */
[----:B------:R-:W-:Y:S02]  /*0230*/  I2FP.F32.U32 R6, R11 ;  /* 0x0000000b00067245 */ /* 0x000fe40000201000 */
[----:B------:R-:W-:-:S03]  /*0240*/  MOV R11, R4 ;  /* 0x00000004000b7202 */ /* 0x000fc60000000f00 */
[----:B------:R-:W-:Y:S02]  /*0250*/  FFMA R5, R6, R13, 1.1641532182693481445e-10 ;  /* 0x2f00000006057423 */ /* 0x000fe4000000000d */
[----:B------:R-:W-:Y:S04]  /*0260*/  STG.E.64 desc[UR4][R2.64], R10 ;  /* 0x0000000a02007986 */ /* 0x000fe8000c101b04 */
[----:B------:R-:W-:Y:S01]  /*0270*/  STG.E desc[UR4][R8.64], R5 ;  /* 0x0000000508007986 */ /* 0x000fe2000c101904 */
[----:B------:R-:W-:Y:S05]  /*0280*/  EXIT ;  /* 0x000000000000794d */ /* 0x000fea0003800000 */
.L_x_40:
        /* <DEDUP_REMOVED lines=15> */
.L_x_226:


//--------------------- .text._Z7_normalPfP17curandStateXORWOWm --------------------------
	.section	.text._Z7_normalPfP17curandStateXORWOWm,"ax",@progbits
	.align	128
        .global         _Z7_normalPfP17curandStateXORWOWm
        .type           _Z7_normalPfP17curandStateXORWOWm,@function
        .size           _Z7_normalPfP17curandStateXORWOWm,(.L_x_201 - _Z7_normalPfP17curandStateXORWOWm)
        .other          _Z7_normalPfP17curandStateXORWOWm,@"STO_CUDA_ENTRY STV_DEFAULT"
_Z7_normalPfP17curandStateXORWOWm:
.text._Z7_normalPfP17curandStateXORWOWm:
        /* <DEDUP_REMOVED lines=12> */
[----:B------:R-:W-:Y:S02]  /*00c0*/  IMAD R5, R11, 0x30, RZ ;  /* 0x000000300b057824 */ /* 0x000fe400078e02ff */
[----:B0-----:R-:W-:-:S05]  /*00d0*/  IMAD.WIDE.U32 R2, R10, 0x30, R2 ;  /* 0x000000300a027825 */ /* 0x001fca00078e0002 */
[----:B------:R-:W-:-:S05]  /*00e0*/  IADD3 R3, PT, PT, R3, R5, RZ ;  /* 0x0000000503037210 */ /* 0x000fca0007ffe0ff */
[----:B-1----:R-:W2:Y:S01]  /*00f0*/  LDG.E R0, desc[UR4][R2.64+0x18] ;  /* 0x0000180402007981 */ /* 0x002ea2000c1e1900 */
[----:B------:R-:W-:Y:S01]  /*0100*/  BSSY.RECONVERGENT B0, `(.L_x_41) ;  /* 0x0000051000007945 */ /* 0x000fe20003800200 */
[----:B--2---:R-:W-:-:S13]  /*0110*/  ISETP.NE.AND P0, PT, R0, 0x1, PT ;  /* 0x000000010000780c */ /* 0x004fda0003f05270 */
[----:B------:R-:W-:Y:S05]  /*0120*/  @!P0 BRA `(.L_x_42) ;  /* 0x0000000400308947 */ /* 0x000fea0003800000 */
[----:B------:R-:W2:Y:S04]  /*0130*/  LDG.E.64 R4, desc[UR4][R2.64] ;  /* 0x0000000402047981 */ /* 0x000ea8000c1e1b00 */
[----:B------:R-:W3:Y:S04]  /*0140*/  LDG.E.64 R6, desc[UR4][R2.64+0x10] ;  /* 0x0000100402067981 */ /* 0x000ee8000c1e1b00 */
[----:B------:R-:W4:Y:S01]  /*0150*/  LDG.E.64 R8, desc[UR4][R2.64+0x8] ;  /* 0x0000080402087981 */ /* 0x000f22000c1e1b00 */
[----:B------:R-:W-:Y:S01]  /*0160*/  IMAD.MOV.U32 R13, RZ, RZ, 0x3e055027 ;  /* 0x3e055027ff0d7424 */ /* 0x000fe200078e00ff */
[----:B------:R-:W-:Y:S01]  /*0170*/  BSSY.RECONVERGENT B1, `(.L_x_43) ;  /* 0x000003e000017945 */ /* 0x000fe20003800200 */
[----:B--2---:R-:W-:-:S04]  /*0180*/  SHF.R.U32.HI R0, RZ, 0x2, R5 ;  /* 0x00000002ff007819 */ /* 0x004fc80000011605 */
[----:B------:R-:W-:Y:S01]  /*0190*/  LOP3.LUT R0, R0, R5, RZ, 0x3c, !PT ;  /* 0x0000000500007212 */ /* 0x000fe200078e3cff */
[----:B---3--:R0:W-:Y:S01]  /*01a0*/  STG.E.64 desc[UR4][R2.64+0x8], R6 ;  /* 0x0000080602007986 */ /* 0x0081e2000c101b04 */
[----:B------:R-:W-:-:S03]  /*01b0*/  SHF.L.U32 R5, R7, 0x4, RZ ;  /* 0x0000000407057819 */ /* 0x000fc600000006ff */
[----:B------:R-:W-:-:S05]  /*01c0*/  IMAD.SHL.U32 R12, R0, 0x2, RZ ;  /* 0x00000002000c7824 */ /* 0x000fca00078e00ff */
[----:B------:R-:W-:Y:S01]  /*01d0*/  LOP3.LUT R12, R0, R12, R5, 0x96, !PT ;  /* 0x0000000c000c7212 */ /* 0x000fe200078e9605 */
[----:B------:R-:W-:-:S03]  /*01e0*/  HFMA2 R5, -RZ, RZ, 0.1171875, 0 ;  /* 0x2f800000ff057431 */ /* 0x000fc600000001ff */
[----:B------:R-:W-:-:S04]  /*01f0*/  LOP3.LUT R12, R12, R7, RZ, 0x3c, !PT ;  /* 0x000000070c0c7212 */ /* 0x000fc800078e3cff */
[----:B------:R-:W-:-:S04]  /*0200*/  IADD3 R0, PT, PT, R4, 0x587c5, R12 ;  /* 0x000587c504007810 */ /* 0x000fc80007ffe00c */
[----:B------:R-:W-:-:S05]  /*0210*/  I2FP.F32.U32 R0, R0 ;  /* 0x0000000000007245 */ /* 0x000fca0000201000 */
[----:B------:R-:W-:-:S05]  /*0220*/  FFMA R0, R0, R5, 1.1641532182693481445e-10 ;  /* 0x2f00000000007423 */ /* 0x000fca0000000005 */
[----:B------:R-:W-:-:S13]  /*0230*/  FSETP.GEU.AND P0, PT, R0, 1.175494350822287508e-38, PT ;  /* 0x008000000000780b */ /* 0x000fda0003f0e000 */
[----:B------:R-:W-:-:S04]  /*0240*/  @!P0 FMUL R0, R0, 8388608 ;  /* 0x4b00000000008820 */ /* 0x000fc80000400000 */
[----:B------:R-:W-:-:S05]  /*0250*/  VIADD R5, R0, 0xc0d55555 ;  /* 0xc0d5555500057836 */ /* 0x000fca0000000000 */
[----:B------:R-:W-:-:S04]  /*0260*/  LOP3.LUT R15, R5, 0xff800000, RZ, 0xc0, !PT ;  /* 0xff800000050f7812 */ /* 0x000fc800078ec0ff */
[-C--:B------:R-:W-:Y:S02]  /*0270*/  IADD3 R5, PT, PT, R0, -R15.reuse, RZ ;  /* 0x8000000f00057210 */ /* 0x080fe40007ffe0ff */
[----:B------:R-:W-:Y:S01]  /*0280*/  I2FP.F32.S32 R14, R15 ;  /* 0x0000000f000e7245 */ /* 0x000fe20000201400 */
[----:B------:R-:W-:Y:S02]  /*0290*/  IMAD.MOV.U32 R15, RZ, RZ, 0x7f800000 ;  /* 0x7f800000ff0f7424 */ /* 0x000fe400078e00ff */
[----:B------:R-:W-:-:S04]  /*02a0*/  FADD R16, R5, -1 ;  /* 0xbf80000005107421 */ /* 0x000fc80000000000 */
[----:B------:R-:W-:-:S04]  /*02b0*/  FFMA R5, R16, -R13, 0.14084610342979431152 ;  /* 0x3e1039f610057423 */ /* 0x000fc8000000080d */
[----:B------:R-:W-:-:S04]  /*02c0*/  FFMA R5, R16, R5, -0.12148627638816833496 ;  /* 0xbdf8cdcc10057423 */ /* 0x000fc80000000005 */
[----:B------:R-:W-:-:S04]  /*02d0*/  FFMA R5, R16, R5, 0.13980610668659210205 ;  /* 0x3e0f295510057423 */ /* 0x000fc80000000005 */
[----:B------:R-:W-:-:S04]  /*02e0*/  FFMA R5, R16, R5, -0.16684235632419586182 ;  /* 0xbe2ad8b910057423 */ /* 0x000fc80000000005 */
[----:B------:R-:W-:-:S04]  /*02f0*/  FFMA R5, R16, R5, 0.20012299716472625732 ;  /* 0x3e4ced0b10057423 */ /* 0x000fc80000000005 */
[----:B------:R-:W-:-:S04]  /*0300*/  FFMA R5, R16, R5, -0.24999669194221496582 ;  /* 0xbe7fff2210057423 */ /* 0x000fc80000000005 */
[----:B------:R-:W-:Y:S01]  /*0310*/  FFMA R13, R16, R5, 0.33333182334899902344 ;  /* 0x3eaaaa78100d7423 */ /* 0x000fe20000000005 */
[----:B----4-:R-:W-:-:S03]  /*0320*/  SHF.R.U32.HI R5, RZ, 0x2, R8 ;  /* 0x00000002ff057819 */ /* 0x010fc60000011608 */
[----:B------:R-:W-:Y:S01]  /*0330*/  FFMA R17, R16, R13, -0.5 ;  /* 0xbf00000010117423 */ /* 0x000fe2000000000d */
[----:B------:R-:W-:Y:S02]  /*0340*/  FSEL R13, RZ, -23, P0 ;  /* 0xc1b80000ff0d7808 */ /* 0x000fe40000000000 */
[----:B------:R-:W-:Y:S01]  /*0350*/  ISETP.GT.U32.AND P0, PT, R0, 0x7f7fffff, PT ;  /* 0x7f7fffff0000780c */ /* 0x000fe20003f04070 */
[----:B------:R-:W-:Y:S01]  /*0360*/  FMUL R17, R16, R17 ;  /* 0x0000001110117220 */ /* 0x000fe20000400000 */
[----:B------:R-:W-:Y:S01]  /*0370*/  LOP3.LUT R5, R5, R8, RZ, 0x3c, !PT ;  /* 0x0000000805057212 */ /* 0x000fe200078e3cff */
[----:B------:R-:W-:Y:S01]  /*0380*/  FFMA R14, R14, 1.1920928955078125e-07, R13 ;  /* 0x340000000e0e7823 */ /* 0x000fe2000000000d */
[----:B------:R-:W-:Y:S01]  /*0390*/  SHF.L.U32 R8, R12, 0x4, RZ ;  /* 0x000000040c087819 */ /* 0x000fe200000006ff */
[----:B------:R-:W-:Y:S01]  /*03a0*/  FFMA R17, R16, R17, R16 ;  /* 0x0000001110117223 */ /* 0x000fe20000000010 */
[----:B------:R-:W-:-:S03]  /*03b0*/  SHF.L.U32 R13, R5, 0x1, RZ ;  /* 0x00000001050d7819 */ /* 0x000fc600000006ff */
[----:B------:R-:W-:Y:S01]  /*03c0*/  FFMA R14, R14, 0.69314718246459960938, R17 ;  /* 0x3f3172180e0e7823 */ /* 0x000fe20000000011 */
[----:B------:R-:W-:Y:S02]  /*03d0*/  LOP3.LUT R13, R5, R13, R8, 0x96, !PT ;  /* 0x0000000d050d7212 */ /* 0x000fe400078e9608 */
[----:B------:R-:W-:Y:S01]  /*03e0*/  IADD3 R8, PT, PT, R4, 0xb0f8a, RZ ;  /* 0x000b0f8a04087810 */ /* 0x000fe20007ffe0ff */
[C---:B------:R-:W-:Y:S01]  /*03f0*/  @P0 FFMA R14, R0.reuse, R15, +INF ;  /* 0x7f800000000e0423 */ /* 0x040fe2000000000f */
[----:B------:R-:W-:Y:S02]  /*0400*/  FSETP.NEU.AND P0, PT, R0, RZ, PT ;  /* 0x000000ff0000720b */ /* 0x000fe40003f0d000 */
[----:B------:R-:W-:Y:S01]  /*0410*/  LOP3.LUT R13, R13, R12, RZ, 0x3c, !PT ;  /* 0x0000000c0d0d7212 */ /* 0x000fe200078e3cff */
[----:B------:R-:W-:Y:S01]  /*0420*/  FMUL R14, R14, -2 ;  /* 0xc00000000e0e7820 */ /* 0x000fe20000400000 */
[----:B------:R0:W-:Y:S01]  /*0430*/  STG.E.64 desc[UR4][R2.64], R8 ;  /* 0x0000000802007986 */ /* 0x0001e2000c101b04 */
[----:B------:R-:W-:-:S02]  /*0440*/  MOV R15, 0x30c90fdb ;  /* 0x30c90fdb000f7802 */ /* 0x000fc40000000f00 */
[----:B------:R-:W-:Y:S01]  /*0450*/  IMAD.IADD R0, R13, 0x1, R8 ;  /* 0x000000010d007824 */ /* 0x000fe200078e0208 */
[----:B------:R-:W-:Y:S01]  /*0460*/  FSEL R4, R14, +INF , P0 ;  /* 0x7f8000000e047808 */ /* 0x000fe20000000000 */
[----:B------:R0:W-:Y:S03]  /*0470*/  STG.E.64 desc[UR4][R2.64+0x10], R12 ;  /* 0x0000100c02007986 */ /* 0x0001e6000c101b04 */
[----:B------:R-:W-:Y:S01]  /*0480*/  IADD3 R14, PT, PT, R4, -0xd000000, RZ ;  /* 0xf3000000040e7810 */ /* 0x000fe20007ffe0ff */
[----:B------:R0:W1:Y:S01]  /*0490*/  MUFU.RSQ R5, R4 ;  /* 0x0000000400057308 */ /* 0x0000620000001400 */
[----:B------:R-:W-:Y:S02]  /*04a0*/  I2FP.F32.U32 R0, R0 ;  /* 0x0000000000007245 */ /* 0x000fe40000201000 */
[----:B------:R-:W-:-:S03]  /*04b0*/  ISETP.GT.U32.AND P0, PT, R14, 0x727fffff, PT ;  /* 0x727fffff0e00780c */ /* 0x000fc60003f04070 */
[----:B------:R-:W-:-:S10]  /*04c0*/  FFMA R14, R0, R15, 7.314590599882819788e-10 ;  /* 0x30490fdb000e7423 */ /* 0x000fd4000000000f */
[----:B0-----:R-:W-:Y:S05]  /*04d0*/  @!P0 BRA `(.L_x_44) ;  /* 0x00000000000c8947 */ /* 0x001fea0003800000 */
[----:B------:R-:W-:-:S07]  /*04e0*/  MOV R9, 0x500 ;  /* 0x0000050000097802 */ /* 0x000fce0000000f00 */
[----:B-1----:R-:W-:Y:S05]  /*04f0*/  CALL.REL.NOINC `($__internal_1_$__cuda_sm20_sqrt_rn_f32_slowpath) ;  /* 0x00000000005c7944 */ /* 0x002fea0003c00000 */
[----:B------:R-:W-:Y:S05]  /*0500*/  BRA `(.L_x_45) ;  /* 0x0000000000107947 */ /* 0x000fea0003800000 */
.L_x_44:
[----:B-1----:R-:W-:Y:S01]  /*0510*/  FMUL.FTZ R7, R4, R5 ;  /* 0x0000000504077220 */ /* 0x002fe20000410000 */
[----:B------:R-:W-:-:S03]  /*0520*/  FMUL.FTZ R5, R5, 0.5 ;  /* 0x3f00000005057820 */ /* 0x000fc60000410000 */
[----:B------:R-:W-:-:S04]  /*0530*/  FFMA R0, -R7, R7, R4 ;  /* 0x0000000707007223 */ /* 0x000fc80000000104 */
[----:B------:R-:W-:-:S07]  /*0540*/  FFMA R0, R0, R5, R7 ;  /* 0x0000000500007223 */ /* 0x000fce0000000007 */
.L_x_45:
[----:B------:R-:W-:Y:S05]  /*0550*/  BSYNC.RECONVERGENT B1 ;  /* 0x0000000000017941 */ /* 0x000fea0003800200 */
.L_x_43:
[----:B------:R-:W-:Y:S01]  /*0560*/  FMUL.RZ R14, R14, 0.15915493667125701904 ;  /* 0x3e22f9830e0e7820 */ /* 0x000fe2000040c000 */
[----:B------:R-:W-:-:S03]  /*0570*/  HFMA2 R9, -RZ, RZ, 0, 5.9604644775390625e-08 ;  /* 0x00000001ff097431 */ /* 0x000fc600000001ff */
[----:B------:R-:W0:Y:S02]  /*0580*/  MUFU.COS R5, R14 ;  /* 0x0000000e00057308 */ /* 0x000e240000000000 */
[----:B------:R1:W-:Y:S01]  /*0590*/  STG.E desc[UR4][R2.64+0x18], R9 ;  /* 0x0000180902007986 */ /* 0x0003e2000c101904 */
[----:B0-----:R-:W-:-:S05]  /*05a0*/  FMUL R7, R5, R0 ;  /* 0x0000000005077220 */ /* 0x001fca0000400000 */
[----:B------:R-:W0:Y:S01]  /*05b0*/  MUFU.SIN R5, R14 ;  /* 0x0000000e00057308 */ /* 0x000e220000000400 */
[----:B------:R1:W-:Y:S01]  /*05c0*/  STG.E desc[UR4][R2.64+0x20], R7 ;  /* 0x0000200702007986 */ /* 0x0003e2000c101904 */
[----:B0-----:R-:W-:Y:S01]  /*05d0*/  FMUL R5, R5, R0 ;  /* 0x0000000005057220 */ /* 0x001fe20000400000 */
[----:B-1----:R-:W-:Y:S06]  /*05e0*/  BRA `(.L_x_46) ;  /* 0x0000000000087947 */ /* 0x002fec0003800000 */
.L_x_42:
[----:B------:R0:W5:Y:S04]  /*05f0*/  LDG.E R5, desc[UR4][R2.64+0x20] ;  /* 0x0000200402057981 */ /* 0x000168000c1e1900 */
[----:B------:R0:W-:Y:S02]  /*0600*/  STG.E desc[UR4][R2.64+0x18], RZ ;  /* 0x000018ff02007986 */ /* 0x0001e4000c101904 */
.L_x_46:
[----:B------:R-:W-:Y:S05]  /*0610*/  BSYNC.RECONVERGENT B0 ;  /* 0x0000000000007941 */ /* 0x000fea0003800200 */
.L_x_41:
[----:B------:R-:W0:Y:S02]  /*0620*/  LDCU.64 UR6, c[0x0][0x380] ;  /* 0x00007000ff0677ac */ /* 0x000e240008000a00 */
[----:B0-----:R-:W-:-:S04]  /*0630*/  LEA R2, P0, R10, UR6, 0x2 ;  /* 0x000000060a027c11 */ /* 0x001fc8000f8010ff */
[----:B------:R-:W-:-:S05]  /*0640*/  LEA.HI.X R3, R10, UR7, R11, 0x2, P0 ;  /* 0x000000070a037c11 */ /* 0x000fca00080f140b */
[----:B-----5:R-:W-:Y:S01]  /*0650*/  STG.E desc[UR4][R2.64], R5 ;  /* 0x0000000502007986 */ /* 0x020fe2000c101904 */
[----:B------:R-:W-:Y:S05]  /*0660*/  EXIT ;  /* 0x000000000000794d */ /* 0x000fea0003800000 */
        .weak           $__internal_1_$__cuda_sm20_sqrt_rn_f32_slowpath
        .type           $__internal_1_$__cuda_sm20_sqrt_rn_f32_slowpath,@function
        .size           $__internal_1_$__cuda_sm20_sqrt_rn_f32_slowpath,(.L_x_201 - $__internal_1_$__cuda_sm20_sqrt_rn_f32_slowpath)
$__internal_1_$__cuda_sm20_sqrt_rn_f32_slowpath:
[----:B------:R-:W-:-:S13]  /*0670*/  LOP3.LUT P0, RZ, R4, 0x7fffffff, RZ, 0xc0, !PT ;  /* 0x7fffffff04ff7812 */ /* 0x000fda000780c0ff */
[----:B------:R-:W-:Y:S05]  /*0680*/  @!P0 BRA `(.L_x_47) ;  /* 0x0000000000448947 */ /* 0x000fea0003800000 */
[----:B------:R-:W-:Y:S01]  /*0690*/  FSETP.GEU.FTZ.AND P0, PT, R4, RZ, PT ;  /* 0x000000ff0400720b */ /* 0x000fe20003f1e000 */
[----:B------:R-:W-:-:S12]  /*06a0*/  IMAD.MOV.U32 R0, RZ, RZ, R4 ;  /* 0x000000ffff007224 */ /* 0x000fd800078e0004 */
[----:B------:R-:W-:Y:S01]  /*06b0*/  @!P0 MOV R4, 0x7fffffff ;  /* 0x7fffffff00048802 */ /* 0x000fe20000000f00 */
[----:B------:R-:W-:Y:S06]  /*06c0*/  @!P0 BRA `(.L_x_47) ;  /* 0x0000000000348947 */ /* 0x000fec0003800000 */
[----:B------:R-:W-:-:S13]  /*06d0*/  FSETP.GTU.FTZ.AND P0, PT, |R0|, +INF , PT ;  /* 0x7f8000000000780b */ /* 0x000fda0003f1c200 */
[----:B------:R-:W-:Y:S01]  /*06e0*/  @P0 FADD.FTZ R4, R0, 1 ;  /* 0x3f80000000040421 */ /* 0x000fe20000010000 */
[----:B------:R-:W-:Y:S06]  /*06f0*/  @P0 BRA `(.L_x_47) ;  /* 0x0000000000280947 */ /* 0x000fec0003800000 */
[----:B------:R-:W-:-:S13]  /*0700*/  FSETP.NEU.FTZ.AND P0, PT, |R0|, +INF , PT ;  /* 0x7f8000000000780b */ /* 0x000fda0003f1d200 */
[----:B------:R-:W-:-:S04]  /*0710*/  @P0 FFMA R5, R0, 1.84467440737095516160e+19, RZ ;  /* 0x5f80000000050823 */ /* 0x000fc800000000ff */
[----:B------:R-:W0:Y:S02]  /*0720*/  @P0 MUFU.RSQ R4, R5 ;  /* 0x0000000500040308 */ /* 0x000e240000001400 */
[----:B0-----:R-:W-:Y:S01]  /*0730*/  @P0 FMUL.FTZ R6, R5, R4 ;  /* 0x0000000405060220 */ /* 0x001fe20000410000 */
[----:B------:R-:W-:Y:S01]  /*0740*/  @P0 FMUL.FTZ R8, R4, 0.5 ;  /* 0x3f00000004080820 */ /* 0x000fe20000410000 */
[----:B------:R-:W-:Y:S02]  /*0750*/  @!P0 MOV R4, R0 ;  /* 0x0000000000048202 */ /* 0x000fe40000000f00 */
[----:B------:R-:W-:-:S04]  /*0760*/  @P0 FADD.FTZ R7, -R6, -RZ ;  /* 0x800000ff06070221 */ /* 0x000fc80000010100 */
[----:B------:R-:W-:-:S04]  /*0770*/  @P0 FFMA R7, R6, R7, R5 ;  /* 0x0000000706070223 */ /* 0x000fc80000000005 */
[----:B------:R-:W-:-:S04]  /*0780*/  @P0 FFMA R7, R7, R8, R6 ;  /* 0x0000000807070223 */ /* 0x000fc80000000006 */
[----:B------:R-:W-:-:S07]  /*0790*/  @P0 FMUL.FTZ R4, R7, 2.3283064365386962891e-10 ;  /* 0x2f80000007040820 */ /* 0x000fce0000410000 */
.L_x_47:
[----:B------:R-:W-:Y:S02]  /*07a0*/  HFMA2 R5, -RZ, RZ, 0, 0 ;  /* 0x00000000ff057431 */ /* 0x000fe400000001ff */
[----:B------:R-:W-:Y:S01]  /*07b0*/  IMAD.MOV.U32 R0, RZ, RZ, R4 ;  /* 0x000000ffff007224 */ /* 0x000fe200078e0004 */
[----:B------:R-:W-:-:S04]  /*07c0*/  MOV R4, R9 ;  /* 0x0000000900047202 */ /* 0x000fc80000000f00 */
[----:B------:R-:W-:Y:S05]  /*07d0*/  RET.REL.NODEC R4 `(_Z7_normalPfP17curandStateXORWOWm) ;  /* 0xfffffff804087950 */ /* 0x000fea0003c3ffff */
.L_x_48:
        /* <DEDUP_REMOVED lines=10> */
.L_x_201:


//--------------------- .text._Z19_init_curand_statesP17curandStateXORWOWmm --------------------------
	.section	.text._Z19_init_curand_statesP17curandStateXORWOWmm,"ax",@progbits
	.align	128
        .global         _Z19_init_curand_statesP17curandStateXORWOWmm
        .type           _Z19_init_curand_statesP17curandStateXORWOWmm,@function
        .size           _Z19_init_curand_statesP17curandStateXORWOWmm,(.L_x_228 - _Z19_init_curand_statesP17curandStateXORWOWmm)
        .other          _Z19_init_curand_statesP17curandStateXORWOWmm,@"STO_CUDA_ENTRY STV_DEFAULT"
_Z19_init_curand_statesP17curandStateXORWOWmm:
.text._Z19_init_curand_statesP17curandStateXORWOWmm:
        /* <DEDUP_REMOVED lines=13> */
[----:B------:R-:W-:Y:S01]  /*00d0*/  ISETP.NE.AND P0, PT, R0, RZ, PT ;  /* 0x000000ff0000720c */ /* 0x000fe20003f05270 */
[----:B------:R-:W-:Y:S04]  /*00e0*/  BSSY.RECONVERGENT B0, `(.L_x_49) ;  /* 0x00000e1000007945 */ /* 0x000fe80003800200 */
[----:B------:R-:W2:Y:S01]  /*00f0*/  LDC.64 R6, c[0x0][0x380] ;  /* 0x0000e000ff067b82 */ /* 0x000ea20000000a00 */
[----:B0-----:R-:W-:Y:S02]  /*0100*/  LOP3.LUT R2, R2, 0xaad26b49, RZ, 0x3c, !PT ;  /* 0xaad26b4902027812 */ /* 0x001fe400078e3cff */
[----:B------:R-:W-:-:S03]  /*0110*/  LOP3.LUT R3, R3, 0xf7dcefdd, RZ, 0x3c, !PT ;  /* 0xf7dcefdd03037812 */ /* 0x000fc600078e3cff */
[----:B------:R-:W-:Y:S02]  /*0120*/  IMAD R2, R2, 0x4182bed5, RZ ;  /* 0x4182bed502027824 */ /* 0x000fe400078e02ff */
[----:B------:R-:W-:Y:S02]  /*0130*/  IMAD R3, R3, -0x658354e5, RZ ;  /* 0x9a7cab1b03037824 */ /* 0x000fe400078e02ff */
[----:B--2---:R-:W-:Y:S01]  /*0140*/  IMAD.WIDE.U32 R6, R0, 0x30, R6 ;  /* 0x0000003000067825 */ /* 0x004fe200078e0006 */
[C---:B------:R-:W-:Y:S02]  /*0150*/  LOP3.LUT R8, R2.reuse, 0x159a55e5, RZ, 0x3c, !PT ;  /* 0x159a55e502087812 */ /* 0x040fe400078e3cff */
[C---:B------:R-:W-:Y:S01]  /*0160*/  IADD3 R4, PT, PT, R2.reuse, 0x64f0c9, R3 ;  /* 0x0064f0c902047810 */ /* 0x040fe20007ffe003 */
[----:B------:R-:W-:Y:S01]  /*0170*/  IMAD.IADD R7, R7, 0x1, R5 ;  /* 0x0000000107077824 */ /* 0x000fe200078e0205 */
[----:B------:R-:W-:Y:S01]  /*0180*/  LOP3.LUT R10, R3, 0x5491333, RZ, 0x3c, !PT ;  /* 0x05491333030a7812 */ /* 0x000fe200078e3cff */
[----:B------:R-:W-:-:S02]  /*0190*/  VIADD R5, R2, 0x75bcd15 ;  /* 0x075bcd1502057836 */ /* 0x000fc40000000000 */
[----:B------:R-:W-:Y:S02]  /*01a0*/  VIADD R11, R2, 0x583f19 ;  /* 0x00583f19020b7836 */ /* 0x000fe40000000000 */
[----:B------:R-:W-:Y:S01]  /*01b0*/  VIADD R9, R3, 0x1f123bb5 ;  /* 0x1f123bb503097836 */ /* 0x000fe20000000000 */
[----:B-1----:R0:W-:Y:S04]  /*01c0*/  STG.E.64 desc[UR4][R6.64], R4 ;  /* 0x0000000406007986 */ /* 0x0021e8000c101b04 */
[----:B------:R0:W-:Y:S04]  /*01d0*/  STG.E.64 desc[UR4][R6.64+0x8], R8 ;  /* 0x0000080806007986 */ /* 0x0001e8000c101b04 */
[----:B------:R0:W-:Y:S01]  /*01e0*/  STG.E.64 desc[UR4][R6.64+0x10], R10 ;  /* 0x0000100a06007986 */ /* 0x0001e2000c101b04 */
[----:B------:R-:W-:Y:S05]  /*01f0*/  @!P0 BRA `(.L_x_50) ;  /* 0x0000000c003c8947 */ /* 0x000fea0003800000 */
[----:B------:R-:W-:-:S07]  /*0200*/  IMAD.MOV.U32 R12, RZ, RZ, RZ ;  /* 0x000000ffff0c7224 */ /* 0x000fce00078e00ff */
.L_x_56:
[----:B-1----:R-:W-:Y:S01]  /*0210*/  LOP3.LUT R2, R0, 0x3, RZ, 0xc0, !PT ;  /* 0x0000000300027812 */ /* 0x002fe200078ec0ff */
[----:B------:R-:W-:Y:S03]  /*0220*/  BSSY.RECONVERGENT B1, `(.L_x_51) ;  /* 0x00000c6000017945 */ /* 0x000fe60003800200 */
[----:B------:R-:W-:-:S04]  /*0230*/  ISETP.NE.U32.AND P0, PT, R2, RZ, PT ;  /* 0x000000ff0200720c */ /* 0x000fc80003f05070 */
[----:B------:R-:W-:-:S13]  /*0240*/  ISETP.NE.AND.EX P0, PT, RZ, RZ, PT, P0 ;  /* 0x000000ffff00720c */ /* 0x000fda0003f05300 */
[----:B------:R-:W-:Y:S05]  /*0250*/  @!P0 BRA `(.L_x_52) ;  /* 0x0000000c00088947 */ /* 0x000fea0003800000 */
[----:B0-----:R-:W0:Y:S01]  /*0260*/  LDC.64 R8, c[0x4][RZ] ;  /* 0x01000000ff087b82 */ /* 0x001e220000000a00 */
[----:B------:R-:W-:Y:S02]  /*0270*/  IMAD.MOV.U32 R14, RZ, RZ, RZ ;  /* 0x000000ffff0e7224 */ /* 0x000fe400078e00ff */
[----:B0-----:R-:W-:-:S07]  /*0280*/  IMAD.WIDE.U32 R8, R12, 0xc80, R8 ;  /* 0x00000c800c087825 */ /* 0x001fce00078e0008 */
.L_x_55:
[----:B-1----:R-:W-:Y:S01]  /*0290*/  IMAD.MOV.U32 R15, RZ, RZ, RZ ;  /* 0x000000ffff0f7224 */ /* 0x002fe200078e00ff */
[----:B------:R-:W-:Y:S01]  /*02a0*/  CS2R R2, SRZ ;  /* 0x0000000000027805 */ /* 0x000fe2000001ff00 */
[----:B------:R-:W-:Y:S01]  /*02b0*/  IMAD.MOV.U32 R17, RZ, RZ, RZ ;  /* 0x000000ffff117224 */ /* 0x000fe200078e00ff */
[----:B------:R-:W-:-:S07]  /*02c0*/  CS2R R4, SRZ ;  /* 0x0000000000047805 */ /* 0x000fce000001ff00 */
.L_x_54:
[----:B------:R-:W-:-:S05]  /*02d0*/  IMAD.WIDE.U32 R10, R17, 0x4, R6 ;  /* 0x00000004110a7825 */ /* 0x000fca00078e0006 */
[----:B------:R0:W5:Y:S01]  /*02e0*/  LDG.E R16, desc[UR4][R10.64+0x4] ;  /* 0x000004040a107981 */ /* 0x000162000c1e1900 */
[----:B------:R-:W-:-:S07]  /*02f0*/  IMAD.MOV.U32 R19, RZ, RZ, RZ ;  /* 0x000000ffff137224 */ /* 0x000fce00078e00ff */
.L_x_53:
[----:B-----5:R-:W-:Y:S01]  /*0300*/  SHF.R.U32.HI R24, RZ, R19, R16 ;  /* 0x00000013ff187219 */ /* 0x020fe20000011610 */
[----:B0-----:R-:W-:-:S03]  /*0310*/  IMAD.SHL.U32 R10, R17, 0x20, RZ ;  /* 0x00000020110a7824 */ /* 0x001fc600078e00ff */
[----:B------:R-:W-:Y:S01]  /*0320*/  LOP3.LUT R11, R24, 0x1, RZ, 0xc0, !PT ;  /* 0x00000001180b7812 */ /* 0x000fe200078ec0ff */
[----:B------:R-:W-:-:S03]  /*0330*/  IMAD.IADD R10, R10, 0x1, R19 ;  /* 0x000000010a0a7824 */ /* 0x000fc600078e0213 */
[----:B------:R-:W-:Y:S01]  /*0340*/  ISETP.NE.U32.AND P0, PT, R11, 0x1, PT ;  /* 0x000000010b00780c */ /* 0x000fe20003f05070 */
[----:B------:R-:W-:-:S03]  /*0350*/  IMAD R11, R10, 0x5, RZ ;  /* 0x000000050a0b7824 */ /* 0x000fc600078e02ff */
[----:B------:R-:W-:Y:S01]  /*0360*/  R2P PR, R24, 0x7e ;  /* 0x0000007e18007804 */ /* 0x000fe20000000000 */
[----:B------:R-:W-:-:S08]  /*0370*/  IMAD.WIDE.U32 R10, R11, 0x4, R8 ;  /* 0x000000040b0a7825 */ /* 0x000fd000078e0008 */
[----:B------:R-:W2:Y:S04]  /*0380*/  @!P0 LDG.E R18, desc[UR4][R10.64] ;  /* 0x000000040a128981 */ /* 0x000ea8000c1e1900 */
[----:B------:R-:W3:Y:S04]  /*0390*/  @!P0 LDG.E R20, desc[UR4][R10.64+0x10] ;  /* 0x000010040a148981 */ /* 0x000ee8000c1e1900 */
[----:B------:R-:W4:Y:S04]  /*03a0*/  @P1 LDG.E R22, desc[UR4][R10.64+0x14] ;  /* 0x000014040a161981 */ /* 0x000f28000c1e1900 */
[----:B------:R-:W4:Y:S04]  /*03b0*/  @P2 LDG.E R26, desc[UR4][R10.64+0x28] ;  /* 0x000028040a1a2981 */ /* 0x000f28000c1e1900 */
[----:B------:R-:W4:Y:S04]  /*03c0*/  @!P0 LDG.E R21, desc[UR4][R10.64+0x4] ;  /* 0x000004040a158981 */ /* 0x000f28000c1e1900 */
[----:B------:R-:W4:Y:S04]  /*03d0*/  @!P0 LDG.E R23, desc[UR4][R10.64+0xc] ;  /* 0x00000c040a178981 */ /* 0x000f28000c1e1900 */
[----:B------:R-:W4:Y:S04]  /*03e0*/  @P1 LDG.E R25, desc[UR4][R10.64+0x18] ;  /* 0x000018040a191981 */ /* 0x000f28000c1e1900 */
[----:B------:R-:W4:Y:S04]  /*03f0*/  @P3 LDG.E R28, desc[UR4][R10.64+0x3c] ;  /* 0x00003c040a1c3981 */ /* 0x000f28000c1e1900 */
[----:B------:R-:W4:Y:S01]  /*0400*/  @P6 LDG.E R27, desc[UR4][R10.64+0x7c] ;  /* 0x00007c040a1b6981 */ /* 0x000f22000c1e1900 */
[----:B--2---:R-:W-:-:S03]  /*0410*/  @!P0 LOP3.LUT R15, R15, R18, RZ, 0x3c, !PT ;  /* 0x000000120f0f8212 */ /* 0x004fc600078e3cff */
[----:B------:R-:W2:Y:S01]  /*0420*/  @!P0 LDG.E R18, desc[UR4][R10.64+0x8] ;  /* 0x000008040a128981 */ /* 0x000ea2000c1e1900 */
[----:B---3--:R-:W-:-:S03]  /*0430*/  @!P0 LOP3.LUT R3, R3, R20, RZ, 0x3c, !PT ;  /* 0x0000001403038212 */ /* 0x008fc600078e3cff */
[----:B------:R-:W3:Y:S01]  /*0440*/  @P1 LDG.E R20, desc[UR4][R10.64+0x24] ;  /* 0x000024040a141981 */ /* 0x000ee2000c1e1900 */
[----:B----4-:R-:W-:-:S03]  /*0450*/  @P1 LOP3.LUT R15, R15, R22, RZ, 0x3c, !PT ;  /* 0x000000160f0f1212 */ /* 0x010fc600078e3cff */
[----:B------:R-:W4:Y:S01]  /*0460*/  @P2 LDG.E R22, desc[UR4][R10.64+0x38] ;  /* 0x000038040a162981 */ /* 0x000f22000c1e1900 */
[----:B------:R-:W-:-:S03]  /*0470*/  @P2 LOP3.LUT R15, R15, R26, RZ, 0x3c, !PT ;  /* 0x0000001a0f0f2212 */ /* 0x000fc600078e3cff */
[----:B------:R-:W4:Y:S01]  /*0480*/  @P4 LDG.E R26, desc[UR4][R10.64+0x50] ;  /* 0x000050040a1a4981 */ /* 0x000f22000c1e1900 */
[----:B------:R-:W-:-:S03]  /*0490*/  @!P0 LOP3.LUT R4, R4, R21, RZ, 0x3c, !PT ;  /* 0x0000001504048212 */ /* 0x000fc600078e3cff */
[----:B------:R-:W4:Y:S01]  /*04a0*/  @P1 LDG.E R21, desc[UR4][R10.64+0x20] ;  /* 0x000020040a151981 */ /* 0x000f22000c1e1900 */
[----:B------:R-:W-:-:S03]  /*04b0*/  @!P0 LOP3.LUT R2, R2, R23, RZ, 0x3c, !PT ;  /* 0x0000001702028212 */ /* 0x000fc600078e3cff */
[----:B------:R-:W4:Y:S01]  /*04c0*/  @P2 LDG.E R23, desc[UR4][R10.64+0x2c] ;  /* 0x00002c040a172981 */ /* 0x000f22000c1e1900 */
[----:B------:R-:W-:-:S03]  /*04d0*/  @P1 LOP3.LUT R4, R4, R25, RZ, 0x3c, !PT ;  /* 0x0000001904041212 */ /* 0x000fc600078e3cff */
[----:B------:R-:W4:Y:S01]  /*04e0*/  @P2 LDG.E R25, desc[UR4][R10.64+0x34] ;  /* 0x000034040a192981 */ /* 0x000f22000c1e1900 */
[----:B--2---:R-:W-:-:S03]  /*04f0*/  @!P0 LOP3.LUT R5, R5, R18, RZ, 0x3c, !PT ;  /* 0x0000001205058212 */ /* 0x004fc600078e3cff */
[----:B------:R-:W2:Y:S01]  /*0500*/  @P1 LDG.E R18, desc[UR4][R10.64+0x1c] ;  /* 0x00001c040a121981 */ /* 0x000ea2000c1e1900 */
[----:B---3--:R-:W-:-:S03]  /*0510*/  @P1 LOP3.LUT R3, R3, R20, RZ, 0x3c, !PT ;  /* 0x0000001403031212 */ /* 0x008fc600078e3cff */
[----:B------:R-:W3:Y:S01]  /*0520*/  @P2 LDG.E R20, desc[UR4][R10.64+0x30] ;  /* 0x000030040a142981 */ /* 0x000ee2000c1e1900 */
[----:B----4-:R-:W-:-:S03]  /*0530*/  @P2 LOP3.LUT R3, R3, R22, RZ, 0x3c, !PT ;  /* 0x0000001603032212 */ /* 0x010fc600078e3cff */
[----:B------:R-:W4:Y:S01]  /*0540*/  @P3 LDG.E R22, desc[UR4][R10.64+0x4c] ;  /* 0x00004c040a163981 */ /* 0x000f22000c1e1900 */
[----:B------:R-:W-:-:S04]  /*0550*/  @P3 LOP3.LUT R15, R15, R28, RZ, 0x3c, !PT ;  /* 0x0000001c0f0f3212 */ /* 0x000fc800078e3cff */
[----:B------:R-:W-:Y:S02]  /*0560*/  @P4 LOP3.LUT R15, R15, R26, RZ, 0x3c, !PT ;  /* 0x0000001a0f0f4212 */ /* 0x000fe400078e3cff */
[----:B------:R-:W-:Y:S01]  /*0570*/  @P1 LOP3.LUT R2, R2, R21, RZ, 0x3c, !PT ;  /* 0x0000001502021212 */ /* 0x000fe200078e3cff */
[----:B------:R-:W4:Y:S04]  /*0580*/  @P5 LDG.E R26, desc[UR4][R10.64+0x64] ;  /* 0x000064040a1a5981 */ /* 0x000f28000c1e1900 */
[----:B------:R-:W4:Y:S01]  /*0590*/  @P3 LDG.E R21, desc[UR4][R10.64+0x40] ;  /* 0x000040040a153981 */ /* 0x000f22000c1e1900 */
[----:B------:R-:W-:Y:S02]  /*05a0*/  @P2 LOP3.LUT R4, R4, R23, RZ, 0x3c, !PT ;  /* 0x0000001704042212 */ /* 0x000fe400078e3cff */
[----:B------:R-:W-:Y:S01]  /*05b0*/  @P2 LOP3.LUT R2, R2, R25, RZ, 0x3c, !PT ;  /* 0x0000001902022212 */ /* 0x000fe200078e3cff */
[----:B------:R-:W4:Y:S04]  /*05c0*/  @P3 LDG.E R23, desc[UR4][R10.64+0x48] ;  /* 0x000048040a173981 */ /* 0x000f28000c1e1900 */
[----:B------:R-:W4:Y:S01]  /*05d0*/  @P4 LDG.E R25, desc[UR4][R10.64+0x54] ;  /* 0x000054040a194981 */ /* 0x000f22000c1e1900 */
[----:B--2---:R-:W-:-:S03]  /*05e0*/  @P1 LOP3.LUT R5, R5, R18, RZ, 0x3c, !PT ;  /* 0x0000001205051212 */ /* 0x004fc600078e3cff */
[----:B------:R-:W2:Y:S01]  /*05f0*/  @P3 LDG.E R18, desc[UR4][R10.64+0x44] ;  /* 0x000044040a123981 */ /* 0x000ea2000c1e1900 */
[----:B---3--:R-:W-:-:S03]  /*0600*/  @P2 LOP3.LUT R5, R5, R20, RZ, 0x3c, !PT ;  /* 0x0000001405052212 */ /* 0x008fc600078e3cff */
[----:B------:R-:W3:Y:S01]  /*0610*/  @P4 LDG.E R20, desc[UR4][R10.64+0x58] ;  /* 0x000058040a144981 */ /* 0x000ee2000c1e1900 */
[----:B----4-:R-:W-:-:S03]  /*0620*/  @P3 LOP3.LUT R3, R3, R22, RZ, 0x3c, !PT ;  /* 0x0000001603033212 */ /* 0x010fc600078e3cff */
[----:B------:R-:W4:Y:S01]  /*0630*/  @P4 LDG.E R22, desc[UR4][R10.64+0x60] ;  /* 0x000060040a164981 */ /* 0x000f22000c1e1900 */
[----:B------:R-:W-:Y:S02]  /*0640*/  LOP3.LUT P0, RZ, R24, 0x80, RZ, 0xc0, !PT ;  /* 0x0000008018ff7812 */ /* 0x000fe4000780c0ff */
[----:B------:R-:W-:Y:S02]  /*0650*/  @P5 LOP3.LUT R15, R15, R26, RZ, 0x3c, !PT ;  /* 0x0000001a0f0f5212 */ /* 0x000fe400078e3cff */
[----:B------:R-:W4:Y:S01]  /*0660*/  @P6 LDG.E R26, desc[UR4][R10.64+0x78] ;  /* 0x000078040a1a6981 */ /* 0x000f22000c1e1900 */
[----:B------:R-:W-:-:S03]  /*0670*/  @P3 LOP3.LUT R4, R4, R21, RZ, 0x3c, !PT ;  /* 0x0000001504043212 */ /* 0x000fc600078e3cff */
[----:B------:R-:W4:Y:S01]  /*0680*/  @P4 LDG.E R21, desc[UR4][R10.64+0x5c] ;  /* 0x00005c040a154981 */ /* 0x000f22000c1e1900 */
[----:B------:R-:W-:-:S03]  /*0690*/  @P3 LOP3.LUT R2, R2, R23, RZ, 0x3c, !PT ;  /* 0x0000001702023212 */ /* 0x000fc600078e3cff */
[----:B------:R-:W4:Y:S01]  /*06a0*/  @P5 LDG.E R23, desc[UR4][R10.64+0x68] ;  /* 0x000068040a175981 */ /* 0x000f22000c1e1900 */
[----:B------:R-:W-:-:S03]  /*06b0*/  @P4 LOP3.LUT R4, R4, R25, RZ, 0x3c, !PT ;  /* 0x0000001904044212 */ /* 0x000fc600078e3cff */
[----:B------:R-:W4:Y:S01]  /*06c0*/  @P5 LDG.E R25, desc[UR4][R10.64+0x70] ;  /* 0x000070040a195981 */ /* 0x000f22000c1e1900 */
[----:B--2---:R-:W-:-:S03]  /*06d0*/  @P3 LOP3.LUT R5, R5, R18, RZ, 0x3c, !PT ;  /* 0x0000001205053212 */ /* 0x004fc600078e3cff */
[----:B------:R-:W2:Y:S01]  /*06e0*/  @P5 LDG.E R18, desc[UR4][R10.64+0x6c] ;  /* 0x00006c040a125981 */ /* 0x000ea2000c1e1900 */
[----:B---3--:R-:W-:-:S03]  /*06f0*/  @P4 LOP3.LUT R5, R5, R20, RZ, 0x3c, !PT ;  /* 0x0000001405054212 */ /* 0x008fc600078e3cff */
[----:B------:R-:W3:Y:S01]  /*0700*/  @P5 LDG.E R20, desc[UR4][R10.64+0x74] ;  /* 0x000074040a145981 */ /* 0x000ee2000c1e1900 */
[----:B----4-:R-:W-:-:S03]  /*0710*/  @P4 LOP3.LUT R3, R3, R22, RZ, 0x3c, !PT ;  /* 0x0000001603034212 */ /* 0x010fc600078e3cff */
[----:B------:R-:W4:Y:S01]  /*0720*/  @P0 LDG.E R22, desc[UR4][R10.64+0x8c] ;  /* 0x00008c040a160981 */ /* 0x000f22000c1e1900 */
[----:B------:R-:W-:-:S03]  /*0730*/  @P6 LOP3.LUT R15, R15, R26, RZ, 0x3c, !PT ;  /* 0x0000001a0f0f6212 */ /* 0x000fc600078e3cff */
        /* <DEDUP_REMOVED lines=13> */
[----:B------:R-:W-:Y:S02]  /*0810*/  @P6 LOP3.LUT R4, R4, R27, RZ, 0x3c, !PT ;  /* 0x0000001b04046212 */ /* 0x000fe400078e3cff */
[----:B------:R-:W-:Y:S02]  /*0820*/  @P6 LOP3.LUT R2, R2, R21, RZ, 0x3c, !PT ;  /* 0x0000001502026212 */ /* 0x000fe400078e3cff */
[----:B------:R-:W-:Y:S02]  /*0830*/  @P0 LOP3.LUT R4, R4, R23, RZ, 0x3c, !PT ;  /* 0x0000001704040212 */ /* 0x000fe400078e3cff */
[----:B------:R-:W-:Y:S02]  /*0840*/  @P0 LOP3.LUT R2, R2, R25, RZ, 0x3c, !PT ;  /* 0x0000001902020212 */ /* 0x000fe400078e3cff */
[----:B--2---:R-:W-:Y:S02]  /*0850*/  @P6 LOP3.LUT R5, R5, R18, RZ, 0x3c, !PT ;  /* 0x0000001205056212 */ /* 0x004fe400078e3cff */
[----:B---3--:R-:W-:-:S02]  /*0860*/  @P6 LOP3.LUT R3, R3, R20, RZ, 0x3c, !PT ;  /* 0x0000001403036212 */ /* 0x008fc400078e3cff */
[----:B----4-:R-:W-:Y:S02]  /*0870*/  @P0 LOP3.LUT R5, R5, R22, RZ, 0x3c, !PT ;  /* 0x0000001605050212 */ /* 0x010fe400078e3cff */
[----:B------:R-:W-:Y:S02]  /*0880*/  @P0 LOP3.LUT R3, R3, R26, RZ, 0x3c, !PT ;  /* 0x0000001a03030212 */ /* 0x000fe400078e3cff */
[----:B------:R-:W-:-:S13]  /*0890*/  R2P PR, R24.B1, 0x7f ;  /* 0x0000007f18007804 */ /* 0x000fda0000001000 */
[----:B------:R-:W2:Y:S04]  /*08a0*/  @P0 LDG.E R18, desc[UR4][R10.64+0xa0] ;  /* 0x0000a0040a120981 */ /* 0x000ea8000c1e1900 */
[----:B------:R-:W3:Y:S04]  /*08b0*/  @P1 LDG.E R22, desc[UR4][R10.64+0xb4] ;  /* 0x0000b4040a161981 */ /* 0x000ee8000c1e1900 */
[----:B------:R-:W4:Y:S04]  /*08c0*/  @P2 LDG.E R26, desc[UR4][R10.64+0xc8] ;  /* 0x0000c8040a1a2981 */ /* 0x000f28000c1e1900 */
[----:B------:R-:W4:Y:S04]  /*08d0*/  @P3 LDG.E R28, desc[UR4][R10.64+0xdc] ;  /* 0x0000dc040a1c3981 */ /* 0x000f28000c1e1900 */
[----:B------:R-:W4:Y:S04]  /*08e0*/  @P0 LDG.E R23, desc[UR4][R10.64+0xa4] ;  /* 0x0000a4040a170981 */ /* 0x000f28000c1e1900 */
[----:B------:R-:W4:Y:S04]  /*08f0*/  @P0 LDG.E R20, desc[UR4][R10.64+0xa8] ;  /* 0x0000a8040a140981 */ /* 0x000f28000c1e1900 */
[----:B------:R-:W4:Y:S04]  /*0900*/  @P4 LDG.E R25, desc[UR4][R10.64+0xf0] ;  /* 0x0000f0040a194981 */ /* 0x000f28000c1e1900 */
        /* <DEDUP_REMOVED lines=21> */
[----:B------:R-:W-:Y:S02]  /*0a60*/  LOP3.LUT P0, RZ, R24, 0x8000, RZ, 0xc0, !PT ;  /* 0x0000800018ff7812 */ /* 0x000fe4000780c0ff */
[----:B----4-:R-:W-:Y:S01]  /*0a70*/  @P5 LOP3.LUT R15, R15, R26, RZ, 0x3c, !PT ;  /* 0x0000001a0f0f5212 */ /* 0x010fe200078e3cff */
[----:B------:R-:W4:Y:S04]  /*0a80*/  @P3 LDG.E R24, desc[UR4][R10.64+0xe4] ;  /* 0x0000e4040a183981 */ /* 0x000f28000c1e1900 */
[----:B------:R-:W2:Y:S01]  /*0a90*/  @P6 LDG.E R26, desc[UR4][R10.64+0x118] ;  /* 0x000118040a1a6981 */ /* 0x000ea2000c1e1900 */
        /* <DEDUP_REMOVED lines=8> */
[----:B---3--:R-:W-:-:S03]  /*0b20*/  @P2 LOP3.LUT R3, R3, R22, RZ, 0x3c, !PT ;  /* 0x0000001603032212 */ /* 0x008fc600078e3cff */
[----:B------:R-:W3:Y:S01]  /*0b30*/  @P4 LDG.E R22, desc[UR4][R10.64+0x100] ;  /* 0x000100040a164981 */ /* 0x000ee2000c1e1900 */
[----:B--2---:R-:W-:-:S03]  /*0b40*/  @P6 LOP3.LUT R15, R15, R26, RZ, 0x3c, !PT ;  /* 0x0000001a0f0f6212 */ /* 0x004fc600078e3cff */
[----:B------:R-:W2:Y:S01]  /*0b50*/  @P0 LDG.E R26, desc[UR4][R10.64+0x12c] ;  /* 0x00012c040a1a0981 */ /* 0x000ea2000c1e1900 */
[----:B----4-:R-:W-:-:S03]  /*0b60*/  @P2 LOP3.LUT R2, R2, R23, RZ, 0x3c, !PT ;  /* 0x0000001702022212 */ /* 0x010fc600078e3cff */
[----:B------:R-:W4:Y:S01]  /*0b70*/  @P4 LDG.E R23, desc[UR4][R10.64+0xfc] ;  /* 0x0000fc040a174981 */ /* 0x000f22000c1e1900 */
[----:B------:R-:W-:-:S03]  /*0b80*/  @P2 LOP3.LUT R5, R5, R20, RZ, 0x3c, !PT ;  /* 0x0000001405052212 */ /* 0x000fc600078e3cff */
[----:B------:R-:W4:Y:S01]  /*0b90*/  @P4 LDG.E R20, desc[UR4][R10.64+0xf8] ;  /* 0x0000f8040a144981 */ /* 0x000f22000c1e1900 */
[----:B------:R-:W-:Y:S02]  /*0ba0*/  @P3 LOP3.LUT R2, R2, R27, RZ, 0x3c, !PT ;  /* 0x0000001b02023212 */ /* 0x000fe400078e3cff */
[----:B------:R-:W-:Y:S01]  /*0bb0*/  @P3 LOP3.LUT R4, R4, R25, RZ, 0x3c, !PT ;  /* 0x0000001904043212 */ /* 0x000fe200078e3cff */
[----:B------:R-:W4:Y:S01]  /*0bc0*/  @P5 LDG.E R27, desc[UR4][R10.64+0x110] ;  /* 0x000110040a1b5981 */ /* 0x000f22000c1e1900 */
[----:B------:R-:W-:-:S03]  /*0bd0*/  @P3 LOP3.LUT R5, R5, R24, RZ, 0x3c, !PT ;  /* 0x0000001805053212 */ /* 0x000fc600078e3cff */
[----:B------:R-:W4:Y:S04]  /*0be0*/  @P5 LDG.E R25, desc[UR4][R10.64+0x108] ;  /* 0x000108040a195981 */ /* 0x000f28000c1e1900 */
        /* <DEDUP_REMOVED lines=19> */
[----:B------:R-:W-:-:S05]  /*0d20*/  VIADD R19, R19, 0x10 ;  /* 0x0000001013137836 */ /* 0x000fca0000000000 */
[----:B------:R-:W-:Y:S02]  /*0d30*/  ISETP.NE.AND P1, PT, R19, 0x20, PT ;  /* 0x000000201300780c */ /* 0x000fe40003f25270 */
[----:B------:R-:W-:Y:S02]  /*0d40*/  @P5 LOP3.LUT R3, R3, R18, RZ, 0x3c, !PT ;  /* 0x0000001203035212 */ /* 0x000fe400078e3cff */
[----:B------:R-:W-:Y:S02]  /*0d50*/  @P6 LOP3.LUT R4, R4, R21, RZ, 0x3c, !PT ;  /* 0x0000001504046212 */ /* 0x000fe400078e3cff */
[----:B---3--:R-:W-:-:S04]  /*0d60*/  @P6 LOP3.LUT R3, R3, R22, RZ, 0x3c, !PT ;  /* 0x0000001603036212 */ /* 0x008fc800078e3cff */
[----:B--2---:R-:W-:Y:S02]  /*0d70*/  @P0 LOP3.LUT R3, R3, R26, RZ, 0x3c, !PT ;  /* 0x0000001a03030212 */ /* 0x004fe400078e3cff */
[----:B----4-:R-:W-:Y:S02]  /*0d80*/  @P6 LOP3.LUT R2, R2, R23, RZ, 0x3c, !PT ;  /* 0x0000001702026212 */ /* 0x010fe400078e3cff */
[----:B------:R-:W-:Y:S02]  /*0d90*/  @P6 LOP3.LUT R5, R5, R20, RZ, 0x3c, !PT ;  /* 0x0000001405056212 */ /* 0x000fe400078e3cff */
[----:B------:R-:W-:Y:S02]  /*0da0*/  @P0 LOP3.LUT R2, R2, R27, RZ, 0x3c, !PT ;  /* 0x0000001b02020212 */ /* 0x000fe400078e3cff */
[----:B------:R-:W-:Y:S02]  /*0db0*/  @P0 LOP3.LUT R4, R4, R25, RZ, 0x3c, !PT ;  /* 0x0000001904040212 */ /* 0x000fe400078e3cff */
[----:B------:R-:W-:Y:S01]  /*0dc0*/  @P0 LOP3.LUT R5, R5, R24, RZ, 0x3c, !PT ;  /* 0x0000001805050212 */ /* 0x000fe200078e3cff */
[----:B------:R-:W-:Y:S06]  /*0dd0*/  @P1 BRA `(.L_x_53) ;  /* 0xfffffff400481947 */ /* 0x000fec000383ffff */
[----:B------:R-:W-:-:S05]  /*0de0*/  VIADD R17, R17, 0x1 ;  /* 0x0000000111117836 */ /* 0x000fca0000000000 */
[----:B------:R-:W-:-:S13]  /*0df0*/  ISETP.NE.AND P0, PT, R17, 0x5, PT ;  /* 0x000000051100780c */ /* 0x000fda0003f05270 */
[----:B------:R-:W-:Y:S05]  /*0e00*/  @P0 BRA `(.L_x_54) ;  /* 0xfffffff400300947 */ /* 0x000fea000383ffff */
[----:B------:R1:W-:Y:S01]  /*0e10*/  STG.E.64 desc[UR4][R6.64+0x8], R4 ;  /* 0x0000080406007986 */ /* 0x0003e2000c101b04 */
[----:B------:R-:W-:Y:S01]  /*0e20*/  VIADD R14, R14, 0x1 ;  /* 0x000000010e0e7836 */ /* 0x000fe20000000000 */
[----:B------:R-:W-:Y:S02]  /*0e30*/  LOP3.LUT R11, R0, 0x3, RZ, 0xc0, !PT ;  /* 0x00000003000b7812 */ /* 0x000fe400078ec0ff */
[----:B------:R1:W-:Y:S02]  /*0e40*/  STG.E.64 desc[UR4][R6.64+0x10], R2 ;  /* 0x0000100206007986 */ /* 0x0003e4000c101b04 */
[----:B------:R-:W-:Y:S02]  /*0e50*/  ISETP.GE.U32.AND P0, PT, R14, R11, PT ;  /* 0x0000000b0e00720c */ /* 0x000fe40003f06070 */
[----:B------:R1:W-:Y:S11]  /*0e60*/  STG.E desc[UR4][R6.64+0x4], R15 ;  /* 0x0000040f06007986 */ /* 0x0003f6000c101904 */
[----:B------:R-:W-:Y:S05]  /*0e70*/  @!P0 BRA `(.L_x_55) ;  /* 0xfffffff400048947 */ /* 0x000fea000383ffff */
.L_x_52:
[----:B------:R-:W-:Y:S05]  /*0e80*/  BSYNC.RECONVERGENT B1 ;  /* 0x0000000000017941 */ /* 0x000fea0003800200 */
.L_x_51:
[----:B------:R-:W-:Y:S01]  /*0e90*/  ISETP.GT.U32.AND P0, PT, R0, 0x3, PT ;  /* 0x000000030000780c */ /* 0x000fe20003f04070 */
[----:B------:R-:W-:Y:S01]  /*0ea0*/  VIADD R12, R12, 0x1 ;  /* 0x000000010c0c7836 */ /* 0x000fe20000000000 */
[--C-:B------:R-:W-:Y:S02]  /*0eb0*/  SHF.R.U64 R0, R0, 0x2, R13.reuse ;  /* 0x0000000200007819 */ /* 0x100fe4000000120d */
[----:B------:R-:W-:Y:S02]  /*0ec0*/  ISETP.GT.U32.AND.EX P0, PT, R13, RZ, PT, P0 ;  /* 0x000000ff0d00720c */ /* 0x000fe40003f04100 */
[----:B------:R-:W-:-:S11]  /*0ed0*/  SHF.R.U32.HI R13, RZ, 0x2, R13 ;  /* 0x00000002ff0d7819 */ /* 0x000fd6000001160d */
[----:B------:R-:W-:Y:S05]  /*0ee0*/  @P0 BRA `(.L_x_56) ;  /* 0xfffffff000c80947 */ /* 0x000fea000383ffff */
.L_x_50:
[----:B------:R-:W-:Y:S05]  /*0ef0*/  BSYNC.RECONVERGENT B0 ;  /* 0x0000000000007941 */ /* 0x000fea0003800200 */
.L_x_49:
[----:B------:R-:W-:Y:S04]  /*0f00*/  STG.E.64 desc[UR4][R6.64+0x18], RZ ;  /* 0x000018ff06007986 */ /* 0x000fe8000c101b04 */
[----:B------:R-:W-:Y:S04]  /*0f10*/  STG.E desc[UR4][R6.64+0x20], RZ ;  /* 0x000020ff06007986 */ /* 0x000fe8000c101904 */
[----:B------:R-:W-:Y:S01]  /*0f20*/  STG.E.64 desc[UR4][R6.64+0x28], RZ ;  /* 0x000028ff06007986 */ /* 0x000fe2000c101b04 */
[----:B------:R-:W-:Y:S05]  /*0f30*/  EXIT ;  /* 0x000000000000794d */ /* 0x000fea0003800000 */
.L_x_57:
        /* <DEDUP_REMOVED lines=12> */
.L_x_228:


//--------------------- .text._Z8_sigmoidPfS_m    --------------------------
	.section	.text._Z8_sigmoidPfS_m,"ax",@progbits
	.align	128
        .global         _Z8_sigmoidPfS_m
        .type           _Z8_sigmoidPfS_m,@function
        .size           _Z8_sigmoidPfS_m,(.L_x_202 - _Z8_sigmoidPfS_m)
        .other          _Z8_sigmoidPfS_m,@"STO_CUDA_ENTRY STV_DEFAULT"
_Z8_sigmoidPfS_m:
.text._Z8_sigmoidPfS_m:
        /* <DEDUP_REMOVED lines=33> */
[----:B------:R-:W-:Y:S05]  /*0210*/  CALL.REL.NOINC `($__internal_2_$__cuda_sm20_rcp_rn_f32_slowpath) ;  /* 0x0000000000307944 */ /* 0x000fea0003c00000 */
[----:B------:R-:W-:Y:S01]  /*0220*/  IMAD.MOV.U32 R7, RZ, RZ, R5 ;  /* 0x000000ffff077224 */ /* 0x000fe200078e0005 */
[----:B------:R-:W-:Y:S06]  /*0230*/  BRA `(.L_x_60) ;  /* 0x0000000000107947 */ /* 0x000fec0003800000 */
.L_x_59:
[----:B------:R-:W0:Y:S02]  /*0240*/  MUFU.RCP R7, R0 ;  /* 0x0000000000077308 */ /* 0x000e240000001000 */
[----:B0-----:R-:W-:-:S04]  /*0250*/  FFMA R2, R0, R7, -1 ;  /* 0xbf80000000027423 */ /* 0x001fc80000000007 */
[----:B------:R-:W-:-:S04]  /*0260*/  FADD.FTZ R2, -R2, -RZ ;  /* 0x800000ff02027221 */ /* 0x000fc80000010100 */
[----:B------:R-:W-:-:S07]  /*0270*/  FFMA R7, R7, R2, R7 ;  /* 0x0000000207077223 */ /* 0x000fce0000000007 */
.L_x_60:
[----:B------:R-:W-:Y:S05]  /*0280*/  BSYNC.RECONVERGENT B0 ;  /* 0x0000000000007941 */ /* 0x000fea0003800200 */
.L_x_58:
[----:B------:R-:W0:Y:S02]  /*0290*/  LDCU.64 UR6, c[0x0][0x380] ;  /* 0x00007000ff0677ac */ /* 0x000e240008000a00 */
[----:B0-----:R-:W-:-:S04]  /*02a0*/  IADD3 R4, P0, PT, R4, UR6, RZ ;  /* 0x0000000604047c10 */ /* 0x001fc8000ff1e0ff */
[----:B------:R-:W-:-:S05]  /*02b0*/  IADD3.X R5, PT, PT, R3, UR7, RZ, P0, !PT ;  /* 0x0000000703057c10 */ /* 0x000fca00087fe4ff */
[----:B------:R-:W-:Y:S01]  /*02c0*/  STG.E desc[UR4][R4.64], R7 ;  /* 0x0000000704007986 */ /* 0x000fe2000c101904 */
[----:B------:R-:W-:Y:S05]  /*02d0*/  EXIT ;  /* 0x000000000000794d */ /* 0x000fea0003800000 */
        .weak           $__internal_2_$__cuda_sm20_rcp_rn_f32_slowpath
        .type           $__internal_2_$__cuda_sm20_rcp_rn_f32_slowpath,@function
        .size           $__internal_2_$__cuda_sm20_rcp_rn_f32_slowpath,(.L_x_202 - $__internal_2_$__cuda_sm20_rcp_rn_f32_slowpath)
$__internal_2_$__cuda_sm20_rcp_rn_f32_slowpath:
        /* <DEDUP_REMOVED lines=15> */
.L_x_62:
[----:B------:R-:W-:-:S04]  /*03d0*/  IADD3 R5, PT, PT, R2, -0xfd, RZ ;  /* 0xffffff0302057810 */ /* 0x000fc80007ffe0ff */
[----:B------:R-:W-:-:S13]  /*03e0*/  ISETP.GT.U32.AND P0, PT, R5, 0x1, PT ;  /* 0x000000010500780c */ /* 0x000fda0003f04070 */
[----:B------:R-:W-:Y:S05]  /*03f0*/  @P0 BRA `(.L_x_64) ;  /* 0x0000000000780947 */ /* 0x000fea0003800000 */
[----:B------:R-:W-:Y:S01]  /*0400*/  LOP3.LUT R7, R0, 0x7fffff, RZ, 0xc0, !PT ;  /* 0x007fffff00077812 */ /* 0x000fe200078ec0ff */
[----:B------:R-:W-:-:S03]  /*0410*/  IMAD.MOV.U32 R12, RZ, RZ, 0x3 ;  /* 0x00000003ff0c7424 */ /* 0x000fc600078e00ff */
[----:B------:R-:W-:Y:S02]  /*0420*/  LOP3.LUT R7, R7, 0x3f800000, RZ, 0xfc, !PT ;  /* 0x3f80000007077812 */ /* 0x000fe400078efcff */
[----:B------:R-:W-:Y:S02]  /*0430*/  SHF.L.U32 R11, R12, R5, RZ ;  /* 0x000000050c0b7219 */ /* 0x000fe400000006ff */
[----:B------:R-:W0:Y:S02]  /*0440*/  MUFU.RCP R8, R7 ;  /* 0x0000000700087308 */ /* 0x000e240000001000 */
        /* <DEDUP_REMOVED lines=25> */
.L_x_64:
[----:B------:R0:W1:Y:S02]  /*05e0*/  MUFU.RCP R5, R0 ;  /* 0x0000000000057308 */ /* 0x0000640000001000 */
.L_x_63:
[----:B------:R-:W-:Y:S05]  /*05f0*/  BSYNC.RECONVERGENT B1 ;  /* 0x0000000000017941 */ /* 0x000fea0003800200 */
.L_x_61:
[----:B------:R-:W-:-:S04]  /*0600*/  IMAD.MOV.U32 R7, RZ, RZ, 0x0 ;  /* 0x00000000ff077424 */ /* 0x000fc800078e00ff */
[----:B01----:R-:W-:Y:S05]  /*0610*/  RET.REL.NODEC R6 `(_Z8_sigmoidPfS_m) ;  /* 0xfffffff806787950 */ /* 0x003fea0003c3ffff */
.L_x_65:
        /* <DEDUP_REMOVED lines=14> */
.L_x_202:


//--------------------- .text._Z12_matrix_tanhPfS_m --------------------------
	.section	.text._Z12_matrix_tanhPfS_m,"ax",@progbits
	.align	128
        .global         _Z12_matrix_tanhPfS_m
        .type           _Z12_matrix_tanhPfS_m,@function
        .size           _Z12_matrix_tanhPfS_m,(.L_x_230 - _Z12_matrix_tanhPfS_m)
        .other          _Z12_matrix_tanhPfS_m,@"STO_CUDA_ENTRY STV_DEFAULT"
_Z12_matrix_tanhPfS_m:
.text._Z12_matrix_tanhPfS_m:
        /* <DEDUP_REMOVED lines=13> */
[----:B------:R-:W1:Y:S03]  /*00d0*/  LDCU.64 UR4, c[0x0][0x358] ;  /* 0x00006b00ff0477ac */ /* 0x000e660008000a00 */
[----:B0-----:R-:W-:-:S04]  /*00e0*/  IADD3 R2, P0, PT, R9, UR10, RZ ;  /* 0x0000000a09027c10 */ /* 0x001fc8000ff1e0ff */
[----:B------:R-:W-:-:S05]  /*00f0*/  IADD3.X R3, PT, PT, R10, UR11, RZ, P0, !PT ;  /* 0x0000000b0a037c10 */ /* 0x000fca00087fe4ff */
[----:B-1----:R-:W2:Y:S01]  /*0100*/  LDG.E R4, desc[UR4][R2.64] ;  /* 0x0000000402047981 */ /* 0x002ea2000c1e1900 */
[----:B------:R-:W-:Y:S02]  /*0110*/  HFMA2 R8, -RZ, RZ, 1.125, -9232 ;  /* 0x3c80f082ff087431 */ /* 0x000fe400000001ff */
[----:B------:R-:W-:Y:S02]  /*0120*/  IMAD.MOV.U32 R6, RZ, RZ, 0x3f800000 ;  /* 0x3f800000ff067424 */ /* 0x000fe400078e00ff */
[C---:B--2---:R-:W-:Y:S01]  /*0130*/  FMUL R0, |R4|.reuse, 2.8853900432586669922 ;  /* 0x4038aa3b04007820 */ /* 0x044fe20000400200 */
[C---:B------:R-:W-:Y:S01]  /*0140*/  FMUL R7, R4.reuse, R4 ;  /* 0x0000000404077220 */ /* 0x040fe20000400000 */
[C---:B------:R-:W-:Y:S02]  /*0150*/  FSETP.GE.AND P0, PT, |R4|.reuse, 0.60000002384185791016, PT ;  /* 0x3f19999a0400780b */ /* 0x040fe40003f06200 */
[----:B------:R-:W-:Y:S01]  /*0160*/  FSETP.GE.AND P1, PT, |R4|, 9.010913848876953125, PT ;  /* 0x41102cb40400780b */ /* 0x000fe20003f26200 */
[C---:B------:R-:W-:Y:S01]  /*0170*/  FFMA R8, R7.reuse, R8, -0.052303962409496307373 ;  /* 0xbd563cae07087423 */ /* 0x040fe20000000008 */
[----:B------:R-:W0:Y:S03]  /*0180*/  MUFU.EX2 R0, R0 ;  /* 0x0000000000007308 */ /* 0x000e260000000800 */
[----:B------:R-:W-:Y:S01]  /*0190*/  FFMA R8, R7, R8, 0.1331529766321182251 ;  /* 0x3e08594107087423 */ /* 0x000fe20000000008 */
[----:B0-----:R-:W-:-:S03]  /*01a0*/  FADD R5, R0, 1 ;  /* 0x3f80000000057421 */ /* 0x001fc60000000000 */
[----:B------:R-:W-:-:S04]  /*01b0*/  FFMA R0, R7, R8, -0.33332768082618713379 ;  /* 0xbeaaa9ed07007423 */ /* 0x000fc80000000008 */
[----:B------:R-:W-:Y:S01]  /*01c0*/  FFMA R7, R7, R0, RZ ;  /* 0x0000000007077223 */ /* 0x000fe200000000ff */
[----:B------:R-:W0:Y:S02]  /*01d0*/  MUFU.RCP R5, R5 ;  /* 0x0000000500057308 */ /* 0x000e240000001000 */
[----:B0-----:R-:W-:-:S05]  /*01e0*/  FFMA R6, R5, -2, R6 ;  /* 0xc000000005067823 */ /* 0x001fca0000000006 */
[----:B------:R-:W-:Y:S02]  /*01f0*/  FSEL R3, R6, 1, !P1 ;  /* 0x3f80000006037808 */ /* 0x000fe40004800000 */
[----:B------:R-:W-:Y:S02]  /*0200*/  IADD3 R2, P1, PT, R9, UR8, RZ ;  /* 0x0000000809027c10 */ /* 0x000fe4000ff3e0ff */
[--C-:B------:R-:W-:Y:S01]  /*0210*/  LOP3.LUT R5, R3, 0x80000000, R4.reuse, 0xb8, !PT ;  /* 0x8000000003057812 */ /* 0x100fe200078eb804 */
[----:B------:R-:W-:Y:S01]  /*0220*/  @!P0 FFMA R5, R4, R7, R4 ;  /* 0x0000000704058223 */ /* 0x000fe20000000004 */
[----:B------:R-:W-:-:S05]  /*0230*/  IADD3.X R3, PT, PT, R10, UR9, RZ, P1, !PT ;  /* 0x000000090a037c10 */ /* 0x000fca0008ffe4ff */
[----:B------:R-:W-:Y:S01]  /*0240*/  STG.E desc[UR4][R2.64], R5 ;  /* 0x0000000502007986 */ /* 0x000fe2000c101904 */
[----:B------:R-:W-:Y:S05]  /*0250*/  EXIT ;  /* 0x000000000000794d */ /* 0x000fea0003800000 */
.L_x_66:
        /* <DEDUP_REMOVED lines=10> */
.L_x_230:


//--------------------- .text._Z17_leaky_relu_primePfS_m --------------------------
	.section	.text._Z17_leaky_relu_primePfS_m,"ax",@progbits
	.align	128
        .global         _Z17_leaky_relu_primePfS_m
        .type           _Z17_leaky_relu_primePfS_m,@function
        .size           _Z17_leaky_relu_primePfS_m,(.L_x_231 - _Z17_leaky_relu_primePfS_m)
        .other          _Z17_leaky_relu_primePfS_m,@"STO_CUDA_ENTRY STV_DEFAULT"
_Z17_leaky_relu_primePfS_m:
.text._Z17_leaky_relu_primePfS_m:
        /* <DEDUP_REMOVED lines=17> */
[----:B------:R-:W-:Y:S01]  /*0110*/  IMAD.MOV.U32 R7, RZ, RZ, 0x3f800000 ;  /* 0x3f800000ff077424 */ /* 0x000fe200078e00ff */
[----:B------:R-:W-:-:S04]  /*0120*/  IADD3 R4, P1, PT, R4, UR8, RZ ;  /* 0x0000000804047c10 */ /* 0x000fc8000ff3e0ff */
[----:B------:R-:W-:Y:S02]  /*0130*/  IADD3.X R5, PT, PT, R0, UR9, RZ, P1, !PT ;  /* 0x0000000900057c10 */ /* 0x000fe40008ffe4ff */
[----:B--2---:R-:W-:-:S04]  /*0140*/  FSETP.GT.AND P0, PT, R2, RZ, PT ;  /* 0x000000ff0200720b */ /* 0x004fc80003f04000 */
[----:B------:R-:W-:-:S05]  /*0150*/  FSEL R7, R7, 0.0099999997764825820923, P0 ;  /* 0x3c23d70a07077808 */ /* 0x000fca0000000000 */
[----:B------:R-:W-:Y:S01]  /*0160*/  STG.E desc[UR4][R4.64], R7 ;  /* 0x0000000704007986 */ /* 0x000fe2000c101904 */
[----:B------:R-:W-:Y:S05]  /*0170*/  EXIT ;  /* 0x000000000000794d */ /* 0x000fea0003800000 */
.L_x_67:
        /* <DEDUP_REMOVED lines=16> */
.L_x_231:


//--------------------- .text._Z11_leaky_reluPfS_m --------------------------
	.section	.text._Z11_leaky_reluPfS_m,"ax",@progbits
	.align	128
        .global         _Z11_leaky_reluPfS_m
        .type           _Z11_leaky_reluPfS_m,@function
        .size           _Z11_leaky_reluPfS_m,(.L_x_232 - _Z11_leaky_reluPfS_m)
        .other          _Z11_leaky_reluPfS_m,@"STO_CUDA_ENTRY STV_DEFAULT"
_Z11_leaky_reluPfS_m:
.text._Z11_leaky_reluPfS_m:
        /* <DEDUP_REMOVED lines=17> */
[----:B------:R-:W-:Y:S01]  /*0110*/  UMOV UR6, 0x47ae147b ;  /* 0x47ae147b00067882 */ /* 0x000fe20000000000 */
[----:B------:R-:W-:Y:S01]  /*0120*/  UMOV UR7, 0x3f847ae1 ;  /* 0x3f847ae100077882 */ /* 0x000fe20000000000 */
[----:B--2---:R-:W0:Y:S01]  /*0130*/  F2F.F64.F32 R2, R9 ;  /* 0x0000000900027310 */ /* 0x004e220000201800 */
[----:B------:R-:W-:Y:S01]  /*0140*/  FSETP.GT.AND P0, PT, R9, RZ, PT ;  /* 0x000000ff0900720b */ /* 0x000fe20003f04000 */
[----:B0-----:R-:W-:-:S12]  /*0150*/  DMUL R2, R2, UR6 ;  /* 0x0000000602027c28 */ /* 0x001fd80008000000 */
[----:B------:R-:W0:Y:S01]  /*0160*/  @!P0 F2F.F32.F64 R9, R2 ;  /* 0x0000000200098310 */ /* 0x000e220000301000 */
[----:B------:R-:W-:-:S04]  /*0170*/  IADD3 R6, P0, PT, R6, UR8, RZ ;  /* 0x0000000806067c10 */ /* 0x000fc8000ff1e0ff */
[----:B------:R-:W-:-:S05]  /*0180*/  IADD3.X R7, PT, PT, R0, UR9, RZ, P0, !PT ;  /* 0x0000000900077c10 */ /* 0x000fca00087fe4ff */
[----:B0-----:R-:W-:Y:S01]  /*0190*/  STG.E desc[UR4][R6.64], R9 ;  /* 0x0000000906007986 */ /* 0x001fe2000c101904 */
[----:B------:R-:W-:Y:S05]  /*01a0*/  EXIT ;  /* 0x000000000000794d */ /* 0x000fea0003800000 */
.L_x_68:
        /* <DEDUP_REMOVED lines=13> */
.L_x_232:


//--------------------- .text._Z11_matrix_negPfS_m --------------------------
	.section	.text._Z11_matrix_negPfS_m,"ax",@progbits
	.align	128
        .global         _Z11_matrix_negPfS_m
        .type           _Z11_matrix_negPfS_m,@function
        .size           _Z11_matrix_negPfS_m,(.L_x_233 - _Z11_matrix_negPfS_m)
        .other          _Z11_matrix_negPfS_m,@"STO_CUDA_ENTRY STV_DEFAULT"
_Z11_matrix_negPfS_m:
.text._Z11_matrix_negPfS_m:
        /* <DEDUP_REMOVED lines=17> */
[----:B------:R-:W-:-:S04]  /*0110*/  IADD3 R4, P0, PT, R4, UR8, RZ ;  /* 0x0000000804047c10 */ /* 0x000fc8000ff1e0ff */
[----:B------:R-:W-:Y:S01]  /*0120*/  IADD3.X R5, PT, PT, R0, UR9, RZ, P0, !PT ;  /* 0x0000000900057c10 */ /* 0x000fe200087fe4ff */
[----:B--2---:R-:W-:-:S05]  /*0130*/  FADD R7, -R2, -RZ ;  /* 0x800000ff02077221 */ /* 0x004fca0000000100 */
[----:B------:R-:W-:Y:S01]  /*0140*/  STG.E desc[UR4][R4.64], R7 ;  /* 0x0000000704007986 */ /* 0x000fe2000c101904 */
[----:B------:R-:W-:Y:S05]  /*0150*/  EXIT ;  /* 0x000000000000794d */ /* 0x000fea0003800000 */
.L_x_69:
        /* <DEDUP_REMOVED lines=10> */
.L_x_233:


//--------------------- .text._Z7_sqwarePfS_m     --------------------------
	.section	.text._Z7_sqwarePfS_m,"ax",@progbits
	.align	128
        .global         _Z7_sqwarePfS_m
        .type           _Z7_sqwarePfS_m,@function
        .size           _Z7_sqwarePfS_m,(.L_x_234 - _Z7_sqwarePfS_m)
        .other          _Z7_sqwarePfS_m,@"STO_CUDA_ENTRY STV_DEFAULT"
_Z7_sqwarePfS_m:
.text._Z7_sqwarePfS_m:
        /* <DEDUP_REMOVED lines=19> */
[----:B--2---:R-:W-:-:S05]  /*0130*/  FMUL R7, R2, R2 ;  /* 0x0000000202077220 */ /* 0x004fca0000400000 */
[----:B------:R-:W-:Y:S01]  /*0140*/  STG.E desc[UR4][R4.64], R7 ;  /* 0x0000000704007986 */ /* 0x000fe2000c101904 */
[----:B------:R-:W-:Y:S05]  /*0150*/  EXIT ;  /* 0x000000000000794d */ /* 0x000fea0003800000 */
.L_x_70:
        /* <DEDUP_REMOVED lines=10> */
.L_x_234:


//--------------------- .text._Z18_scalar_matrix_divPffS_m --------------------------
	.section	.text._Z18_scalar_matrix_divPffS_m,"ax",@progbits
	.align	128
        .global         _Z18_scalar_matrix_divPffS_m
        .type           _Z18_scalar_matrix_divPffS_m,@function
        .size           _Z18_scalar_matrix_divPffS_m,(.L_x_203 - _Z18_scalar_matrix_divPffS_m)
        .other          _Z18_scalar_matrix_divPffS_m,@"STO_CUDA_ENTRY STV_DEFAULT"
_Z18_scalar_matrix_divPffS_m:
.text._Z18_scalar_matrix_divPffS_m:
        /* <DEDUP_REMOVED lines=14> */
[----:B0-----:R-:W-:Y:S01]  /*00e0*/  IADD3 R6, P0, PT, R4, UR6, RZ ;  /* 0x0000000604067c10 */ /* 0x001fe2000ff1e0ff */
[----:B------:R-:W0:Y:S03]  /*00f0*/  LDCU UR6, c[0x0][0x388] ;  /* 0x00007100ff0677ac */ /* 0x000e260008000800 */
[----:B------:R-:W-:-:S06]  /*0100*/  IADD3.X R7, PT, PT, R2, UR7, RZ, P0, !PT ;  /* 0x0000000702077c10 */ /* 0x000fcc00087fe4ff */
[----:B-1----:R-:W2:Y:S01]  /*0110*/  LDG.E R7, desc[UR4][R6.64] ;  /* 0x0000000406077981 */ /* 0x002ea2000c1e1900 */
[----:B------:R-:W-:Y:S01]  /*0120*/  BSSY.RECONVERGENT B0, `(.L_x_71) ;  /* 0x000000d000007945 */ /* 0x000fe20003800200 */
[----:B0-----:R-:W-:Y:S01]  /*0130*/  IMAD.U32 R10, RZ, RZ, UR6 ;  /* 0x00000006ff0a7e24 */ /* 0x001fe2000f8e00ff */
[----:B--2---:R-:W0:Y:S08]  /*0140*/  MUFU.RCP R0, R7 ;  /* 0x0000000700007308 */ /* 0x004e300000001000 */
[----:B------:R-:W1:Y:S01]  /*0150*/  FCHK P0, R10, R7 ;  /* 0x000000070a007302 */ /* 0x000e620000000000 */
[----:B0-----:R-:W-:-:S04]  /*0160*/  FFMA R3, -R7, R0, 1 ;  /* 0x3f80000007037423 */ /* 0x001fc80000000100 */
[----:B------:R-:W-:-:S04]  /*0170*/  FFMA R0, R0, R3, R0 ;  /* 0x0000000300007223 */ /* 0x000fc80000000000 */
[----:B------:R-:W-:-:S04]  /*0180*/  FFMA R3, R0, UR6, RZ ;  /* 0x0000000600037c23 */ /* 0x000fc800080000ff */
[----:B------:R-:W-:-:S04]  /*0190*/  FFMA R8, -R7, R3, UR6 ;  /* 0x0000000607087e23 */ /* 0x000fc80008000103 */
[----:B------:R-:W-:Y:S01]  /*01a0*/  FFMA R3, R0, R8, R3 ;  /* 0x0000000800037223 */ /* 0x000fe20000000003 */
[----:B-1----:R-:W-:Y:S06]  /*01b0*/  @!P0 BRA `(.L_x_72) ;  /* 0x00000000000c8947 */ /* 0x002fec0003800000 */
[----:B------:R-:W-:-:S07]  /*01c0*/  MOV R6, 0x1e0 ;  /* 0x000001e000067802 */ /* 0x000fce0000000f00 */
[----:B------:R-:W-:Y:S05]  /*01d0*/  CALL.REL.NOINC `($__internal_3_$__cuda_sm3x_div_rn_noftz_f32_slowpath) ;  /* 0x00000000001c7944 */ /* 0x000fea0003c00000 */
[----:B------:R-:W-:-:S07]  /*01e0*/  IMAD.MOV.U32 R3, RZ, RZ, R0 ;  /* 0x000000ffff037224 */ /* 0x000fce00078e0000 */
.L_x_72:
[----:B------:R-:W-:Y:S05]  /*01f0*/  BSYNC.RECONVERGENT B0 ;  /* 0x0000000000007941 */ /* 0x000fea0003800200 */
.L_x_71:
[----:B------:R-:W0:Y:S02]  /*0200*/  LDCU.64 UR6, c[0x0][0x380] ;  /* 0x00007000ff0677ac */ /* 0x000e240008000a00 */
[----:B0-----:R-:W-:-:S04]  /*0210*/  IADD3 R4, P0, PT, R4, UR6, RZ ;  /* 0x0000000604047c10 */ /* 0x001fc8000ff1e0ff */
[----:B------:R-:W-:-:S05]  /*0220*/  IADD3.X R5, PT, PT, R2, UR7, RZ, P0, !PT ;  /* 0x0000000702057c10 */ /* 0x000fca00087fe4ff */
[----:B------:R-:W-:Y:S01]  /*0230*/  STG.E desc[UR4][R4.64], R3 ;  /* 0x0000000304007986 */ /* 0x000fe2000c101904 */
[----:B------:R-:W-:Y:S05]  /*0240*/  EXIT ;  /* 0x000000000000794d */ /* 0x000fea0003800000 */
        .weak           $__internal_3_$__cuda_sm3x_div_rn_noftz_f32_slowpath
        .type           $__internal_3_$__cuda_sm3x_div_rn_noftz_f32_slowpath,@function
        .size           $__internal_3_$__cuda_sm3x_div_rn_noftz_f32_slowpath,(.L_x_203 - $__internal_3_$__cuda_sm3x_div_rn_noftz_f32_slowpath)
$__internal_3_$__cuda_sm3x_div_rn_noftz_f32_slowpath:
[----:B------:R-:W0:Y:S01]  /*0250*/  LDC R3, c[0x0][0x388] ;  /* 0x0000e200ff037b82 */ /* 0x000e220000000800 */
[----:B------:R-:W-:Y:S01]  /*0260*/  SHF.R.U32.HI R0, RZ, 0x17, R7 ;  /* 0x00000017ff007819 */ /* 0x000fe20000011607 */
[----:B------:R-:W1:Y:S01]  /*0270*/  LDCU UR6, c[0x0][0x388] ;  /* 0x00007100ff0677ac */ /* 0x000e620008000800 */
[----:B------:R-:W-:Y:S02]  /*0280*/  BSSY.RECONVERGENT B1, `(.L_x_73) ;  /* 0x0000064000017945 */ /* 0x000fe40003800200 */
[----:B------:R-:W-:-:S05]  /*0290*/  LOP3.LUT R8, R0, 0xff, RZ, 0xc0, !PT ;  /* 0x000000ff00087812 */ /* 0x000fca00078ec0ff */
[----:B------:R-:W-:-:S05]  /*02a0*/  VIADD R12, R8, 0xffffffff ;  /* 0xffffffff080c7836 */ /* 0x000fca0000000000 */
[----:B------:R-:W-:Y:S01]  /*02b0*/  ISETP.GT.U32.AND P0, PT, R12, 0xfd, PT ;  /* 0x000000fd0c00780c */ /* 0x000fe20003f04070 */
[----:B-1----:R-:W-:Y:S01]  /*02c0*/  IMAD.U32 R9, RZ, RZ, UR6 ;  /* 0x00000006ff097e24 */ /* 0x002fe2000f8e00ff */
[----:B0-----:R-:W-:-:S04]  /*02d0*/  SHF.R.U32.HI R0, RZ, 0x17, R3 ;  /* 0x00000017ff007819 */ /* 0x001fc80000011603 */
[----:B------:R-:W-:-:S05]  /*02e0*/  LOP3.LUT R5, R0, 0xff, RZ, 0xc0, !PT ;  /* 0x000000ff00057812 */ /* 0x000fca00078ec0ff */
[----:B------:R-:W-:-:S05]  /*02f0*/  VIADD R11, R5, 0xffffffff ;  /* 0xffffffff050b7836 */ /* 0x000fca0000000000 */
[----:B------:R-:W-:-:S13]  /*0300*/  ISETP.GT.U32.OR P0, PT, R11, 0xfd, P0 ;  /* 0x000000fd0b00780c */ /* 0x000fda0000704470 */
[----:B------:R-:W-:Y:S01]  /*0310*/  @!P0 IMAD.MOV.U32 R10, RZ, RZ, RZ ;  /* 0x000000ffff0a8224 */ /* 0x000fe200078e00ff */
[----:B------:R-:W-:Y:S06]  /*0320*/  @!P0 BRA `(.L_x_74) ;  /* 0x0000000000608947 */ /* 0x000fec0003800000 */
[----:B------:R-:W-:Y:S01]  /*0330*/  FSETP.GTU.FTZ.AND P0, PT, |R3|, +INF , PT ;  /* 0x7f8000000300780b */ /* 0x000fe20003f1c200 */
[----:B------:R-:W-:Y:S01]  /*0340*/  IMAD.MOV.U32 R0, RZ, RZ, R7 ;  /* 0x000000ffff007224 */ /* 0x000fe200078e0007 */
[----:B------:R-:W-:-:S04]  /*0350*/  FSETP.GTU.FTZ.AND P1, PT, |R7|, +INF , PT ;  /* 0x7f8000000700780b */ /* 0x000fc80003f3c200 */
[----:B------:R-:W-:-:S13]  /*0360*/  PLOP3.LUT P0, PT, P0, P1, PT, 0xf8, 0x8f ;  /* 0x00000000008f781c */ /* 0x000fda0000703f70 */
[----:B------:R-:W-:Y:S05]  /*0370*/  @P0 BRA `(.L_x_75) ;  /* 0x00000004004c0947 */ /* 0x000fea0003800000 */
[----:B------:R-:W-:-:S13]  /*0380*/  LOP3.LUT P0, RZ, R7, 0x7fffffff, R9, 0xc8, !PT ;  /* 0x7fffffff07ff7812 */ /* 0x000fda000780c809 */
[----:B------:R-:W-:Y:S05]  /*0390*/  @!P0 BRA `(.L_x_76) ;  /* 0x00000004003c8947 */ /* 0x000fea0003800000 */
[C---:B------:R-:W-:Y:S02]  /*03a0*/  FSETP.NEU.FTZ.AND P2, PT, |R3|.reuse, +INF , PT ;  /* 0x7f8000000300780b */ /* 0x040fe40003f5d200 */
[----:B------:R-:W-:Y:S02]  /*03b0*/  FSETP.NEU.FTZ.AND P1, PT, |R0|, +INF , PT ;  /* 0x7f8000000000780b */ /* 0x000fe40003f3d200 */
[----:B------:R-:W-:-:S11]  /*03c0*/  FSETP.NEU.FTZ.AND P0, PT, |R3|, +INF , PT ;  /* 0x7f8000000300780b */ /* 0x000fd60003f1d200 */
[----:B------:R-:W-:Y:S05]  /*03d0*/  @!P1 BRA !P2, `(.L_x_76) ;  /* 0x00000004002c9947 */ /* 0x000fea0005000000 */
[----:B------:R-:W-:-:S04]  /*03e0*/  LOP3.LUT P2, RZ, R9, 0x7fffffff, RZ, 0xc0, !PT ;  /* 0x7fffffff09ff7812 */ /* 0x000fc8000784c0ff */
[----:B------:R-:W-:-:S13]  /*03f0*/  PLOP3.LUT P1, PT, P1, P2, PT, 0x2f, 0xf2 ;  /* 0x0000000000f2781c */ /* 0x000fda0000f24577 */
[----:B------:R-:W-:Y:S05]  /*0400*/  @P1 BRA `(.L_x_77) ;  /* 0x0000000400181947 */ /* 0x000fea0003800000 */
[----:B------:R-:W-:-:S04]  /*0410*/  LOP3.LUT P1, RZ, R7, 0x7fffffff, RZ, 0xc0, !PT ;  /* 0x7fffffff07ff7812 */ /* 0x000fc8000782c0ff */
[----:B------:R-:W-:-:S13]  /*0420*/  PLOP3.LUT P0, PT, P0, P1, PT, 0x2f, 0xf2 ;  /* 0x0000000000f2781c */ /* 0x000fda0000702577 */
[----:B------:R-:W-:Y:S05]  /*0430*/  @P0 BRA `(.L_x_78) ;  /* 0x0000000400000947 */ /* 0x000fea0003800000 */
[----:B------:R-:W-:Y:S02]  /*0440*/  ISETP.GE.AND P0, PT, R11, RZ, PT ;  /* 0x000000ff0b00720c */ /* 0x000fe40003f06270 */
[----:B------:R-:W-:-:S11]  /*0450*/  ISETP.GE.AND P1, PT, R12, RZ, PT ;  /* 0x000000ff0c00720c */ /* 0x000fd60003f26270 */
[----:B------:R-:W-:Y:S02]  /*0460*/  @P0 IMAD.MOV.U32 R10, RZ, RZ, RZ ;  /* 0x000000ffff0a0224 */ /* 0x000fe400078e00ff */
[----:B------:R-:W-:Y:S01]  /*0470*/  @!P0 FFMA R9, R3, 1.84467440737095516160e+19, RZ ;  /* 0x5f80000003098823 */ /* 0x000fe200000000ff */
[----:B------:R-:W-:Y:S02]  /*0480*/  @!P0 IMAD.MOV.U32 R10, RZ, RZ, -0x40 ;  /* 0xffffffc0ff0a8424 */ /* 0x000fe400078e00ff */
[----:B------:R-:W-:Y:S02]  /*0490*/  @!P1 FFMA R7, R0, 1.84467440737095516160e+19, RZ ;  /* 0x5f80000000079823 */ /* 0x000fe400000000ff */
[----:B------:R-:W-:-:S07]  /*04a0*/  @!P1 VIADD R10, R10, 0x40 ;  /* 0x000000400a0a9836 */ /* 0x000fce0000000000 */
.L_x_74:
[----:B------:R-:W-:Y:S01]  /*04b0*/  LEA R0, R8, 0xc0800000, 0x17 ;  /* 0xc080000008007811 */ /* 0x000fe200078eb8ff */
[----:B------:R-:W-:Y:S01]  /*04c0*/  VIADD R5, R5, 0xffffff81 ;  /* 0xffffff8105057836 */ /* 0x000fe20000000000 */
[----:B------:R-:W-:Y:S03]  /*04d0*/  BSSY.RECONVERGENT B2, `(.L_x_79) ;  /* 0x0000035000027945 */ /* 0x000fe60003800200 */
[----:B------:R-:W-:Y:S02]  /*04e0*/  IMAD.IADD R7, R7, 0x1, -R0 ;  /* 0x0000000107077824 */ /* 0x000fe400078e0a00 */
[C---:B------:R-:W-:Y:S01]  /*04f0*/  IMAD R0, R5.reuse, -0x800000, R9 ;  /* 0xff80000005007824 */ /* 0x040fe200078e0209 */
[----:B------:R-:W-:Y:S01]  /*0500*/  IADD3 R5, PT, PT, R5, 0x7f, -R8 ;  /* 0x0000007f05057810 */ /* 0x000fe20007ffe808 */
[----:B------:R-:W0:Y:S01]  /*0510*/  MUFU.RCP R3, R7 ;  /* 0x0000000700037308 */ /* 0x000e220000001000 */
[----:B------:R-:W-:-:S03]  /*0520*/  FADD.FTZ R11, -R7, -RZ ;  /* 0x800000ff070b7221 */ /* 0x000fc60000010100 */
[----:B------:R-:W-:Y:S02]  /*0530*/  IMAD.IADD R5, R5, 0x1, R10 ;  /* 0x0000000105057824 */ /* 0x000fe400078e020a */
[----:B0-----:R-:W-:-:S04]  /*0540*/  FFMA R12, R3, R11, 1 ;  /* 0x3f800000030c7423 */ /* 0x001fc8000000000b */
[----:B------:R-:W-:-:S04]  /*0550*/  FFMA R14, R3, R12, R3 ;  /* 0x0000000c030e7223 */ /* 0x000fc80000000003 */
[----:B------:R-:W-:-:S04]  /*0560*/  FFMA R3, R0, R14, RZ ;  /* 0x0000000e00037223 */ /* 0x000fc800000000ff */
[----:B------:R-:W-:-:S04]  /*0570*/  FFMA R12, R11, R3, R0 ;  /* 0x000000030b0c7223 */ /* 0x000fc80000000000 */
[----:B------:R-:W-:-:S04]  /*0580*/  FFMA R9, R14, R12, R3 ;  /* 0x0000000c0e097223 */ /* 0x000fc80000000003 */
[----:B------:R-:W-:-:S04]  /*0590*/  FFMA R12, R11, R9, R0 ;  /* 0x000000090b0c7223 */ /* 0x000fc80000000000 */
[----:B------:R-:W-:-:S05]  /*05a0*/  FFMA R0, R14, R12, R9 ;  /* 0x0000000c0e007223 */ /* 0x000fca0000000009 */
[----:B------:R-:W-:-:S04]  /*05b0*/  SHF.R.U32.HI R3, RZ, 0x17, R0 ;  /* 0x00000017ff037819 */ /* 0x000fc80000011600 */
[----:B------:R-:W-:-:S05]  /*05c0*/  LOP3.LUT R3, R3, 0xff, RZ, 0xc0, !PT ;  /* 0x000000ff03037812 */ /* 0x000fca00078ec0ff */
[----:B------:R-:W-:-:S04]  /*05d0*/  IMAD.IADD R7, R3, 0x1, R5 ;  /* 0x0000000103077824 */ /* 0x000fc800078e0205 */
[----:B------:R-:W-:-:S05]  /*05e0*/  VIADD R3, R7, 0xffffffff ;  /* 0xffffffff07037836 */ /* 0x000fca0000000000 */
[----:B------:R-:W-:-:S13]  /*05f0*/  ISETP.GE.U32.AND P0, PT, R3, 0xfe, PT ;  /* 0x000000fe0300780c */ /* 0x000fda0003f06070 */
[----:B------:R-:W-:Y:S05]  /*0600*/  @!P0 BRA `(.L_x_80) ;  /* 0x0000000000808947 */ /* 0x000fea0003800000 */
[----:B------:R-:W-:-:S13]  /*0610*/  ISETP.GT.AND P0, PT, R7, 0xfe, PT ;  /* 0x000000fe0700780c */ /* 0x000fda0003f04270 */
[----:B------:R-:W-:Y:S05]  /*0620*/  @P0 BRA `(.L_x_81) ;  /* 0x00000000006c0947 */ /* 0x000fea0003800000 */
[----:B------:R-:W-:-:S13]  /*0630*/  ISETP.GE.AND P0, PT, R7, 0x1, PT ;  /* 0x000000010700780c */ /* 0x000fda0003f06270 */
[----:B------:R-:W-:Y:S05]  /*0640*/  @P0 BRA `(.L_x_82) ;  /* 0x0000000000740947 */ /* 0x000fea0003800000 */
[----:B------:R-:W-:Y:S02]  /*0650*/  ISETP.GE.AND P0, PT, R7, -0x18, PT ;  /* 0xffffffe80700780c */ /* 0x000fe40003f06270 */
[----:B------:R-:W-:-:S11]  /*0660*/  LOP3.LUT R0, R0, 0x80000000, RZ, 0xc0, !PT ;  /* 0x8000000000007812 */ /* 0x000fd600078ec0ff */
[----:B------:R-:W-:Y:S05]  /*0670*/  @!P0 BRA `(.L_x_82) ;  /* 0x0000000000688947 */ /* 0x000fea0003800000 */
[CCC-:B------:R-:W-:Y:S01]  /*0680*/  FFMA.RZ R3, R14.reuse, R12.reuse, R9.reuse ;  /* 0x0000000c0e037223 */ /* 0x1c0fe2000000c009 */
[C---:B------:R-:W-:Y:S02]  /*0690*/  VIADD R10, R7.reuse, 0x20 ;  /* 0x00000020070a7836 */ /* 0x040fe40000000000 */
[CCC-:B------:R-:W-:Y:S01]  /*06a0*/  FFMA.RM R8, R14.reuse, R12.reuse, R9.reuse ;  /* 0x0000000c0e087223 */ /* 0x1c0fe20000004009 */
[----:B------:R-:W-:Y:S02]  /*06b0*/  ISETP.NE.AND P2, PT, R7, RZ, PT ;  /* 0x000000ff0700720c */ /* 0x000fe40003f45270 */
[----:B------:R-:W-:Y:S01]  /*06c0*/  LOP3.LUT R5, R3, 0x7fffff, RZ, 0xc0, !PT ;  /* 0x007fffff03057812 */ /* 0x000fe200078ec0ff */
[----:B------:R-:W-:Y:S01]  /*06d0*/  FFMA.RP R3, R14, R12, R9 ;  /* 0x0000000c0e037223 */ /* 0x000fe20000008009 */
[----:B------:R-:W-:Y:S01]  /*06e0*/  ISETP.NE.AND P1, PT, R7, RZ, PT ;  /* 0x000000ff0700720c */ /* 0x000fe20003f25270 */
[----:B------:R-:W-:Y:S01]  /*06f0*/  IMAD.MOV R7, RZ, RZ, -R7 ;  /* 0x000000ffff077224 */ /* 0x000fe200078e0a07 */
[----:B------:R-:W-:-:S02]  /*0700*/  LOP3.LUT R5, R5, 0x800000, RZ, 0xfc, !PT ;  /* 0x0080000005057812 */ /* 0x000fc400078efcff */
[----:B------:R-:W-:Y:S02]  /*0710*/  FSETP.NEU.FTZ.AND P0, PT, R3, R8, PT ;  /* 0x000000080300720b */ /* 0x000fe40003f1d000 */
[----:B------:R-:W-:Y:S02]  /*0720*/  SHF.L.U32 R10, R5, R10, RZ ;  /* 0x0000000a050a7219 */ /* 0x000fe400000006ff */
[----:B------:R-:W-:Y:S02]  /*0730*/  SEL R8, R7, RZ, P2 ;  /* 0x000000ff07087207 */ /* 0x000fe40001000000 */
[----:B------:R-:W-:Y:S02]  /*0740*/  ISETP.NE.AND P1, PT, R10, RZ, P1 ;  /* 0x000000ff0a00720c */ /* 0x000fe40000f25270 */
[----:B------:R-:W-:Y:S02]  /*0750*/  SHF.R.U32.HI R8, RZ, R8, R5 ;  /* 0x00000008ff087219 */ /* 0x000fe40000011605 */
[----:B------:R-:W-:-:S02]  /*0760*/  PLOP3.LUT P0, PT, P0, P1, PT, 0xf8, 0x8f ;  /* 0x00000000008f781c */ /* 0x000fc40000703f70 */
[----:B------:R-:W-:Y:S02]  /*0770*/  SHF.R.U32.HI R10, RZ, 0x1, R8 ;  /* 0x00000001ff0a7819 */ /* 0x000fe40000011608 */
[----:B------:R-:W-:-:S04]  /*0780*/  SEL R3, RZ, 0x1, !P0 ;  /* 0x00000001ff037807 */ /* 0x000fc80004000000 */
[----:B------:R-:W-:-:S04]  /*0790*/  LOP3.LUT R3, R3, 0x1, R10, 0xf8, !PT ;  /* 0x0000000103037812 */ /* 0x000fc800078ef80a */
[----:B------:R-:W-:-:S05]  /*07a0*/  LOP3.LUT R3, R3, R8, RZ, 0xc0, !PT ;  /* 0x0000000803037212 */ /* 0x000fca00078ec0ff */
[----:B------:R-:W-:-:S05]  /*07b0*/  IMAD.IADD R3, R10, 0x1, R3 ;  /* 0x000000010a037824 */ /* 0x000fca00078e0203 */
[----:B------:R-:W-:Y:S01]  /*07c0*/  LOP3.LUT R0, R3, R0, RZ, 0xfc, !PT ;  /* 0x0000000003007212 */ /* 0x000fe200078efcff */
[----:B------:R-:W-:Y:S06]  /*07d0*/  BRA `(.L_x_82) ;  /* 0x0000000000107947 */ /* 0x000fec0003800000 */
.L_x_81:
[----:B------:R-:W-:-:S04]  /*07e0*/  LOP3.LUT R0, R0, 0x80000000, RZ, 0xc0, !PT ;  /* 0x8000000000007812 */ /* 0x000fc800078ec0ff */
[----:B------:R-:W-:Y:S01]  /*07f0*/  LOP3.LUT R0, R0, 0x7f800000, RZ, 0xfc, !PT ;  /* 0x7f80000000007812 */ /* 0x000fe200078efcff */
[----:B------:R-:W-:Y:S06]  /*0800*/  BRA `(.L_x_82) ;  /* 0x0000000000047947 */ /* 0x000fec0003800000 */
.L_x_80:
[----:B------:R-:W-:-:S07]  /*0810*/  IMAD R0, R5, 0x800000, R0 ;  /* 0x0080000005007824 */ /* 0x000fce00078e0200 */
.L_x_82:
[----:B------:R-:W-:Y:S05]  /*0820*/  BSYNC.RECONVERGENT B2 ;  /* 0x0000000000027941 */ /* 0x000fea0003800200 */
.L_x_79:
[----:B------:R-:W-:Y:S05]  /*0830*/  BRA `(.L_x_83) ;  /* 0x0000000000207947 */ /* 0x000fea0003800000 */
.L_x_78:
[----:B------:R-:W-:-:S04]  /*0840*/  LOP3.LUT R0, R7, 0x80000000, R9, 0x48, !PT ;  /* 0x8000000007007812 */ /* 0x000fc800078e4809 */
[----:B------:R-:W-:Y:S01]  /*0850*/  LOP3.LUT R0, R0, 0x7f800000, RZ, 0xfc, !PT ;  /* 0x7f80000000007812 */ /* 0x000fe200078efcff */
[----:B------:R-:W-:Y:S06]  /*0860*/  BRA `(.L_x_83) ;  /* 0x0000000000147947 */ /* 0x000fec0003800000 */
.L_x_77:
[----:B------:R-:W-:Y:S01]  /*0870*/  LOP3.LUT R0, R7, 0x80000000, R9, 0x48, !PT ;  /* 0x8000000007007812 */ /* 0x000fe200078e4809 */
[----:B------:R-:W-:Y:S06]  /*0880*/  BRA `(.L_x_83) ;  /* 0x00000000000c7947 */ /* 0x000fec0003800000 */
.L_x_76:
[----:B------:R-:W0:Y:S01]  /*0890*/  MUFU.RSQ R0, -QNAN ;  /* 0xffc0000000007908 */ /* 0x000e220000001400 */
[----:B------:R-:W-:Y:S05]  /*08a0*/  BRA `(.L_x_83) ;  /* 0x0000000000047947 */ /* 0x000fea0003800000 */
.L_x_75:
[----:B------:R-:W-:-:S07]  /*08b0*/  FADD.FTZ R0, R0, R3 ;  /* 0x0000000300007221 */ /* 0x000fce0000010000 */
.L_x_83:
[----:B------:R-:W-:Y:S05]  /*08c0*/  BSYNC.RECONVERGENT B1 ;  /* 0x0000000000017941 */ /* 0x000fea0003800200 */
.L_x_73:
[----:B------:R-:W-:-:S04]  /*08d0*/  IMAD.MOV.U32 R7, RZ, RZ, 0x0 ;  /* 0x00000000ff077424 */ /* 0x000fc800078e00ff */
[----:B0-----:R-:W-:Y:S05]  /*08e0*/  RET.REL.NODEC R6 `(_Z18_scalar_matrix_divPffS_m) ;  /* 0xfffffff406c47950 */ /* 0x001fea0003c3ffff */
.L_x_84:
        /* <DEDUP_REMOVED lines=9> */
.L_x_203:


//--------------------- .text._Z18_scalar_matrix_subPffS_m --------------------------
	.section	.text._Z18_scalar_matrix_subPffS_m,"ax",@progbits
	.align	128
        .global         _Z18_scalar_matrix_subPffS_m
        .type           _Z18_scalar_matrix_subPffS_m,@function
        .size           _Z18_scalar_matrix_subPffS_m,(.L_x_236 - _Z18_scalar_matrix_subPffS_m)
        .other          _Z18_scalar_matrix_subPffS_m,@"STO_CUDA_ENTRY STV_DEFAULT"
_Z18_scalar_matrix_subPffS_m:
.text._Z18_scalar_matrix_subPffS_m:
        /* <DEDUP_REMOVED lines=13> */
[----:B------:R-:W1:Y:S01]  /*00d0*/  LDCU.64 UR4, c[0x0][0x358] ;  /* 0x00006b00ff0477ac */ /* 0x000e620008000a00 */
[----:B------:R-:W2:Y:S02]  /*00e0*/  LDCU.64 UR8, c[0x0][0x380] ;  /* 0x00007000ff0877ac */ /* 0x000ea40008000a00 */
[----:B0-----:R-:W-:Y:S01]  /*00f0*/  IADD3 R2, P0, PT, R4, UR6, RZ ;  /* 0x0000000604027c10 */ /* 0x001fe2000ff1e0ff */
[----:B------:R-:W0:Y:S03]  /*0100*/  LDCU UR6, c[0x0][0x388] ;  /* 0x00007100ff0677ac */ /* 0x000e260008000800 */
[----:B------:R-:W-:-:S05]  /*0110*/  IADD3.X R3, PT, PT, R0, UR7, RZ, P0, !PT ;  /* 0x0000000700037c10 */ /* 0x000fca00087fe4ff */
[----:B-1----:R-:W0:Y:S01]  /*0120*/  LDG.E R2, desc[UR4][R2.64] ;  /* 0x0000000402027981 */ /* 0x002e22000c1e1900 */
[----:B--2---:R-:W-:-:S04]  /*0130*/  IADD3 R4, P0, PT, R4, UR8, RZ ;  /* 0x0000000804047c10 */ /* 0x004fc8000ff1e0ff */
[----:B------:R-:W-:Y:S01]  /*0140*/  IADD3.X R5, PT, PT, R0, UR9, RZ, P0, !PT ;  /* 0x0000000900057c10 */ /* 0x000fe200087fe4ff */
[----:B0-----:R-:W-:-:S05]  /*0150*/  FADD R7, -R2, UR6 ;  /* 0x0000000602077e21 */ /* 0x001fca0008000100 */
[----:B------:R-:W-:Y:S01]  /*0160*/  STG.E desc[UR4][R4.64], R7 ;  /* 0x0000000704007986 */ /* 0x000fe2000c101904 */
[----:B------:R-:W-:Y:S05]  /*0170*/  EXIT ;  /* 0x000000000000794d */ /* 0x000fea0003800000 */
.L_x_85:
        /* <DEDUP_REMOVED lines=16> */
.L_x_236:


//--------------------- .text._Z18_matrix_scalar_divPfS_fm --------------------------
	.section	.text._Z18_matrix_scalar_divPfS_fm,"ax",@progbits
	.align	128
        .global         _Z18_matrix_scalar_divPfS_fm
        .type           _Z18_matrix_scalar_divPfS_fm,@function
        .size           _Z18_matrix_scalar_divPfS_fm,(.L_x_204 - _Z18_matrix_scalar_divPfS_fm)
        .other          _Z18_matrix_scalar_divPfS_fm,@"STO_CUDA_ENTRY STV_DEFAULT"
_Z18_matrix_scalar_divPfS_fm:
.text._Z18_matrix_scalar_divPfS_fm:
        /* <DEDUP_REMOVED lines=13> */
[----:B------:R-:W1:Y:S01]  /*00d0*/  LDC R9, c[0x0][0x390] ;  /* 0x0000e400ff097b82 */ /* 0x000e620000000800 */
[----:B------:R-:W2:Y:S02]  /*00e0*/  LDCU.64 UR4, c[0x0][0x358] ;  /* 0x00006b00ff0477ac */ /* 0x000ea40008000a00 */
[----:B0-----:R-:W-:-:S04]  /*00f0*/  IADD3 R6, P0, PT, R4, UR6, RZ ;  /* 0x0000000604067c10 */ /* 0x001fc8000ff1e0ff */
[----:B------:R-:W-:-:S05]  /*0100*/  IADD3.X R7, PT, PT, R2, UR7, RZ, P0, !PT ;  /* 0x0000000702077c10 */ /* 0x000fca00087fe4ff */
[----:B--2---:R-:W2:Y:S01]  /*0110*/  LDG.E R0, desc[UR4][R6.64] ;  /* 0x0000000406007981 */ /* 0x004ea2000c1e1900 */
[----:B-1----:R-:W0:Y:S01]  /*0120*/  MUFU.RCP R3, R9 ;  /* 0x0000000900037308 */ /* 0x002e220000001000 */
[----:B------:R-:W-:Y:S01]  /*0130*/  BSSY.RECONVERGENT B0, `(.L_x_86) ;  /* 0x000000b000007945 */ /* 0x000fe20003800200 */
[----:B0-----:R-:W-:-:S04]  /*0140*/  FFMA R8, R3, -R9, 1 ;  /* 0x3f80000003087423 */ /* 0x001fc80000000809 */
[----:B------:R-:W-:Y:S02]  /*0150*/  FFMA R3, R3, R8, R3 ;  /* 0x0000000803037223 */ /* 0x000fe40000000003 */
[----:B--2---:R-:W0:Y:S02]  /*0160*/  FCHK P0, R0, R9 ;  /* 0x0000000900007302 */ /* 0x004e240000000000 */
[----:B------:R-:W-:-:S04]  /*0170*/  FFMA R5, R0, R3, RZ ;  /* 0x0000000300057223 */ /* 0x000fc800000000ff */
[----:B------:R-:W-:-:S04]  /*0180*/  FFMA R8, R5, -R9, R0 ;  /* 0x8000000905087223 */ /* 0x000fc80000000000 */
[----:B------:R-:W-:Y:S01]  /*0190*/  FFMA R3, R3, R8, R5 ;  /* 0x0000000803037223 */ /* 0x000fe20000000005 */
[----:B0-----:R-:W-:Y:S06]  /*01a0*/  @!P0 BRA `(.L_x_87) ;  /* 0x00000000000c8947 */ /* 0x001fec0003800000 */
[----:B------:R-:W-:-:S07]  /*01b0*/  MOV R6, 0x1d0 ;  /* 0x000001d000067802 */ /* 0x000fce0000000f00 */
[----:B------:R-:W-:Y:S05]  /*01c0*/  CALL.REL.NOINC `($__internal_4_$__cuda_sm3x_div_rn_noftz_f32_slowpath) ;  /* 0x00000000001c7944 */ /* 0x000fea0003c00000 */
[----:B------:R-:W-:-:S07]  /*01d0*/  IMAD.MOV.U32 R3, RZ, RZ, R0 ;  /* 0x000000ffff037224 */ /* 0x000fce00078e0000 */
.L_x_87:
[----:B------:R-:W-:Y:S05]  /*01e0*/  BSYNC.RECONVERGENT B0 ;  /* 0x0000000000007941 */ /* 0x000fea0003800200 */
.L_x_86:
[----:B------:R-:W0:Y:S02]  /*01f0*/  LDCU.64 UR6, c[0x0][0x380] ;  /* 0x00007000ff0677ac */ /* 0x000e240008000a00 */
[----:B0-----:R-:W-:-:S04]  /*0200*/  IADD3 R4, P0, PT, R4, UR6, RZ ;  /* 0x0000000604047c10 */ /* 0x001fc8000ff1e0ff */
[----:B------:R-:W-:-:S05]  /*0210*/  IADD3.X R5, PT, PT, R2, UR7, RZ, P0, !PT ;  /* 0x0000000702057c10 */ /* 0x000fca00087fe4ff */
[----:B------:R-:W-:Y:S01]  /*0220*/  STG.E desc[UR4][R4.64], R3 ;  /* 0x0000000304007986 */ /* 0x000fe2000c101904 */
[----:B------:R-:W-:Y:S05]  /*0230*/  EXIT ;  /* 0x000000000000794d */ /* 0x000fea0003800000 */
        .weak           $__internal_4_$__cuda_sm3x_div_rn_noftz_f32_slowpath
        .type           $__internal_4_$__cuda_sm3x_div_rn_noftz_f32_slowpath,@function
        .size           $__internal_4_$__cuda_sm3x_div_rn_noftz_f32_slowpath,(.L_x_204 - $__internal_4_$__cuda_sm3x_div_rn_noftz_f32_slowpath)
$__internal_4_$__cuda_sm3x_div_rn_noftz_f32_slowpath:
[----:B------:R-:W0:Y:S01]  /*0240*/  LDC R3, c[0x0][0x390] ;  /* 0x0000e400ff037b82 */ /* 0x000e220000000800 */
[--C-:B------:R-:W-:Y:S01]  /*0250*/  SHF.R.U32.HI R5, RZ, 0x17, R0.reuse ;  /* 0x00000017ff057819 */ /* 0x100fe20000011600 */
[----:B------:R-:W1:Y:S01]  /*0260*/  LDCU UR6, c[0x0][0x390] ;  /* 0x00007200ff0677ac */ /* 0x000e620008000800 */
[----:B------:R-:W-:Y:S01]  /*0270*/  BSSY.RECONVERGENT B1, `(.L_x_88) ;  /* 0x0000064000017945 */ /* 0x000fe20003800200 */
[----:B------:R-:W-:Y:S01]  /*0280*/  IMAD.MOV.U32 R8, RZ, RZ, R0 ;  /* 0x000000ffff087224 */ /* 0x000fe200078e0000 */
[----:B------:R-:W-:-:S05]  /*0290*/  LOP3.LUT R5, R5, 0xff, RZ, 0xc0, !PT ;  /* 0x000000ff05057812 */ /* 0x000fca00078ec0ff */
[----:B------:R-:W-:Y:S02]  /*02a0*/  VIADD R11, R5, 0xffffffff ;  /* 0xffffffff050b7836 */ /* 0x000fe40000000000 */
[----:B-1----:R-:W-:Y:S01]  /*02b0*/  IMAD.U32 R9, RZ, RZ, UR6 ;  /* 0x00000006ff097e24 */ /* 0x002fe2000f8e00ff */
[----:B0-----:R-:W-:-:S04]  /*02c0*/  SHF.R.U32.HI R7, RZ, 0x17, R3 ;  /* 0x00000017ff077819 */ /* 0x001fc80000011603 */
[----:B------:R-:W-:-:S05]  /*02d0*/  LOP3.LUT R7, R7, 0xff, RZ, 0xc0, !PT ;  /* 0x000000ff07077812 */ /* 0x000fca00078ec0ff */
[----:B------:R-:W-:-:S05]  /*02e0*/  VIADD R12, R7, 0xffffffff ;  /* 0xffffffff070c7836 */ /* 0x000fca0000000000 */
[----:B------:R-:W-:-:S04]  /*02f0*/  ISETP.GT.U32.AND P0, PT, R12, 0xfd, PT ;  /* 0x000000fd0c00780c */ /* 0x000fc80003f04070 */
[----:B------:R-:W-:-:S13]  /*0300*/  ISETP.GT.U32.OR P0, PT, R11, 0xfd, P0 ;  /* 0x000000fd0b00780c */ /* 0x000fda0000704470 */
[----:B------:R-:W-:Y:S01]  /*0310*/  @!P0 IMAD.MOV.U32 R10, RZ, RZ, RZ ;  /* 0x000000ffff0a8224 */ /* 0x000fe200078e00ff */
[----:B------:R-:W-:Y:S06]  /*0320*/  @!P0 BRA `(.L_x_89) ;  /* 0x00000000005c8947 */ /* 0x000fec0003800000 */
[----:B------:R-:W-:Y:S02]  /*0330*/  FSETP.GTU.FTZ.AND P1, PT, |R3|, +INF , PT ;  /* 0x7f8000000300780b */ /* 0x000fe40003f3c200 */
        /* <DEDUP_REMOVED lines=22> */
.L_x_89:
        /* <DEDUP_REMOVED lines=29> */
[CC--:B------:R-:W-:Y:S01]  /*0670*/  FFMA.RZ R3, R12.reuse, R8.reuse, R13 ;  /* 0x000000080c037223 */ /* 0x0c0fe2000000c00d */
[C---:B------:R-:W-:Y:S01]  /*0680*/  VIADD R10, R7.reuse, 0x20 ;  /* 0x00000020070a7836 */ /* 0x040fe20000000000 */
[C---:B------:R-:W-:Y:S02]  /*0690*/  ISETP.NE.AND P2, PT, R7.reuse, RZ, PT ;  /* 0x000000ff0700720c */ /* 0x040fe40003f45270 */
[----:B------:R-:W-:Y:S01]  /*06a0*/  ISETP.NE.AND P1, PT, R7, RZ, PT ;  /* 0x000000ff0700720c */ /* 0x000fe20003f25270 */
[----:B------:R-:W-:Y:S01]  /*06b0*/  IMAD.MOV R7, RZ, RZ, -R7 ;  /* 0x000000ffff077224 */ /* 0x000fe200078e0a07 */
[----:B------:R-:W-:Y:S01]  /*06c0*/  LOP3.LUT R5, R3, 0x7fffff, RZ, 0xc0, !PT ;  /* 0x007fffff03057812 */ /* 0x000fe200078ec0ff */
[CCC-:B------:R-:W-:Y:S01]  /*06d0*/  FFMA.RP R3, R12.reuse, R8.reuse, R13.reuse ;  /* 0x000000080c037223 */ /* 0x1c0fe2000000800d */
[----:B------:R-:W-:Y:S02]  /*06e0*/  FFMA.RM R8, R12, R8, R13 ;  /* 0x000000080c087223 */ /* 0x000fe4000000400d */
[----:B------:R-:W-:-:S03]  /*06f0*/  LOP3.LUT R5, R5, 0x800000, RZ, 0xfc, !PT ;  /* 0x0080000005057812 */ /* 0x000fc600078efcff */
        /* <DEDUP_REMOVED lines=13> */
.L_x_96:
[----:B------:R-:W-:-:S04]  /*07d0*/  LOP3.LUT R0, R0, 0x80000000, RZ, 0xc0, !PT ;  /* 0x8000000000007812 */ /* 0x000fc800078ec0ff */
[----:B------:R-:W-:Y:S01]  /*07e0*/  LOP3.LUT R0, R0, 0x7f800000, RZ, 0xfc, !PT ;  /* 0x7f80000000007812 */ /* 0x000fe200078efcff */
[----:B------:R-:W-:Y:S06]  /*07f0*/  BRA `(.L_x_97) ;  /* 0x0000000000047947 */ /* 0x000fec0003800000 */
.L_x_95:
[----:B------:R-:W-:-:S07]  /*0800*/  IMAD R0, R5, 0x800000, R0 ;  /* 0x0080000005007824 */ /* 0x000fce00078e0200 */
.L_x_97:
[----:B------:R-:W-:Y:S05]  /*0810*/  BSYNC.RECONVERGENT B2 ;  /* 0x0000000000027941 */ /* 0x000fea0003800200 */
.L_x_94:
[----:B------:R-:W-:Y:S05]  /*0820*/  BRA `(.L_x_98) ;  /* 0x0000000000207947 */ /* 0x000fea0003800000 */
.L_x_93:
[----:B------:R-:W-:-:S04]  /*0830*/  LOP3.LUT R0, R9, 0x80000000, R8, 0x48, !PT ;  /* 0x8000000009007812 */ /* 0x000fc800078e4808 */
[----:B------:R-:W-:Y:S01]  /*0840*/  LOP3.LUT R0, R0, 0x7f800000, RZ, 0xfc, !PT ;  /* 0x7f80000000007812 */ /* 0x000fe200078efcff */
[----:B------:R-:W-:Y:S06]  /*0850*/  BRA `(.L_x_98) ;  /* 0x0000000000147947 */ /* 0x000fec0003800000 */
.L_x_92:
[----:B------:R-:W-:Y:S01]  /*0860*/  LOP3.LUT R0, R9, 0x80000000, R8, 0x48, !PT ;  /* 0x8000000009007812 */ /* 0x000fe200078e4808 */
[----:B------:R-:W-:Y:S06]  /*0870*/  BRA `(.L_x_98) ;  /* 0x00000000000c7947 */ /* 0x000fec0003800000 */
.L_x_91:
[----:B------:R-:W0:Y:S01]  /*0880*/  MUFU.RSQ R0, -QNAN ;  /* 0xffc0000000007908 */ /* 0x000e220000001400 */
[----:B------:R-:W-:Y:S05]  /*0890*/  BRA `(.L_x_98) ;  /* 0x0000000000047947 */ /* 0x000fea0003800000 */
.L_x_90:
[----:B------:R-:W-:-:S07]  /*08a0*/  FADD.FTZ R0, R0, R3 ;  /* 0x0000000300007221 */ /* 0x000fce0000010000 */
.L_x_98:
[----:B------:R-:W-:Y:S05]  /*08b0*/  BSYNC.RECONVERGENT B1 ;  /* 0x0000000000017941 */ /* 0x000fea0003800200 */
.L_x_88:
[----:B------:R-:W-:-:S04]  /*08c0*/  IMAD.MOV.U32 R7, RZ, RZ, 0x0 ;  /* 0x00000000ff077424 */ /* 0x000fc800078e00ff */
[----:B0-----:R-:W-:Y:S05]  /*08d0*/  RET.REL.NODEC R6 `(_Z18_matrix_scalar_divPfS_fm) ;  /* 0xfffffff406c87950 */ /* 0x001fea0003c3ffff */
.L_x_99:
        /* <DEDUP_REMOVED lines=10> */
.L_x_204:


//--------------------- .text._Z18_matrix_scalar_mulPfS_fm --------------------------
	.section	.text._Z18_matrix_scalar_mulPfS_fm,"ax",@progbits
	.align	128
        .global         _Z18_matrix_scalar_mulPfS_fm
        .type           _Z18_matrix_scalar_mulPfS_fm,@function
        .size           _Z18_matrix_scalar_mulPfS_fm,(.L_x_238 - _Z18_matrix_scalar_mulPfS_fm)
        .other          _Z18_matrix_scalar_mulPfS_fm,@"STO_CUDA_ENTRY STV_DEFAULT"
_Z18_matrix_scalar_mulPfS_fm:
.text._Z18_matrix_scalar_mulPfS_fm:
        /* <DEDUP_REMOVED lines=14> */
[----:B------:R-:W2:Y:S02]  /*00e0*/  LDCU UR6, c[0x0][0x390] ;  /* 0x00007200ff0677ac */ /* 0x000ea40008000800 */
[----:B0-----:R-:W-:-:S04]  /*00f0*/  IADD3 R2, P0, PT, R4, UR10, RZ ;  /* 0x0000000a04027c10 */ /* 0x001fc8000ff1e0ff */
[----:B------:R-:W-:-:S05]  /*0100*/  IADD3.X R3, PT, PT, R0, UR11, RZ, P0, !PT ;  /* 0x0000000b00037c10 */ /* 0x000fca00087fe4ff */
[----:B-1----:R-:W2:Y:S01]  /*0110*/  LDG.E R2, desc[UR4][R2.64] ;  /* 0x0000000402027981 */ /* 0x002ea2000c1e1900 */
[----:B------:R-:W-:-:S04]  /*0120*/  IADD3 R4, P0, PT, R4, UR8, RZ ;  /* 0x0000000804047c10 */ /* 0x000fc8000ff1e0ff */
[----:B------:R-:W-:Y:S01]  /*0130*/  IADD3.X R5, PT, PT, R0, UR9, RZ, P0, !PT ;  /* 0x0000000900057c10 */ /* 0x000fe200087fe4ff */
[----:B--2---:R-:W-:-:S05]  /*0140*/  FMUL R7, R2, UR6 ;  /* 0x0000000602077c20 */ /* 0x004fca0008400000 */
[----:B------:R-:W-:Y:S01]  /*0150*/  STG.E desc[UR4][R4.64], R7 ;  /* 0x0000000704007986 */ /* 0x000fe2000c101904 */
[----:B------:R-:W-:Y:S05]  /*0160*/  EXIT ;  /* 0x000000000000794d */ /* 0x000fea0003800000 */
.L_x_100:
        /* <DEDUP_REMOVED lines=9> */
.L_x_238:


//--------------------- .text._Z18_matrix_scalar_subPfS_fm --------------------------
	.section	.text._Z18_matrix_scalar_subPfS_fm,"ax",@progbits
	.align	128
        .global         _Z18_matrix_scalar_subPfS_fm
        .type           _Z18_matrix_scalar_subPfS_fm,@function
        .size           _Z18_matrix_scalar_subPfS_fm,(.L_x_239 - _Z18_matrix_scalar_subPfS_fm)
        .other          _Z18_matrix_scalar_subPfS_fm,@"STO_CUDA_ENTRY STV_DEFAULT"
_Z18_matrix_scalar_subPfS_fm:
.text._Z18_matrix_scalar_subPfS_fm:
        /* <DEDUP_REMOVED lines=20> */
[----:B--2---:R-:W-:-:S05]  /*0140*/  FADD R7, R2, -UR6 ;  /* 0x8000000602077e21 */ /* 0x004fca0008000000 */
[----:B------:R-:W-:Y:S01]  /*0150*/  STG.E desc[UR4][R4.64], R7 ;  /* 0x0000000704007986 */ /* 0x000fe2000c101904 */
[----:B------:R-:W-:Y:S05]  /*0160*/  EXIT ;  /* 0x000000000000794d */ /* 0x000fea0003800000 */
.L_x_101:
        /* <DEDUP_REMOVED lines=9> */
.L_x_239:


//--------------------- .text._Z18_matrix_scalar_addPfS_fm --------------------------
	.section	.text._Z18_matrix_scalar_addPfS_fm,"ax",@progbits
	.align	128
        .global         _Z18_matrix_scalar_addPfS_fm
        .type           _Z18_matrix_scalar_addPfS_fm,@function
        .size           _Z18_matrix_scalar_addPfS_fm,(.L_x_240 - _Z18_matrix_scalar_addPfS_fm)
        .other          _Z18_matrix_scalar_addPfS_fm,@"STO_CUDA_ENTRY STV_DEFAULT"
_Z18_matrix_scalar_addPfS_fm:
.text._Z18_matrix_scalar_addPfS_fm:
        /* <DEDUP_REMOVED lines=20> */
[----:B--2---:R-:W-:-:S05]  /*0140*/  FADD R7, R2, UR6 ;  /* 0x0000000602077e21 */ /* 0x004fca0008000000 */
[----:B------:R-:W-:Y:S01]  /*0150*/  STG.E desc[UR4][R4.64], R7 ;  /* 0x0000000704007986 */ /* 0x000fe2000c101904 */
[----:B------:R-:W-:Y:S05]  /*0160*/  EXIT ;  /* 0x000000000000794d */ /* 0x000fea0003800000 */
.L_x_102:
        /* <DEDUP_REMOVED lines=9> */
.L_x_240:


//--------------------- .text._matrix_div_t_left  --------------------------
	.section	.text._matrix_div_t_left,"ax",@progbits
	.align	128
        .global         _matrix_div_t_left
        .type           _matrix_div_t_left,@function
        .size           _matrix_div_t_left,(.L_x_207 - _matrix_div_t_left)
        .other          _matrix_div_t_left,@"STO_CUDA_ENTRY STV_DEFAULT"
_matrix_div_t_left:
.text._matrix_div_t_left:
[----:B------:R-:W0:Y:S01]  /*0000*/  LDC R1, c[0x0][0x37c] ;  /* 0x0000df00ff017b82 */ /* 0x000e220000000800 */
[----:B------:R-:W1:Y:S07]  /*0010*/  S2R R0, SR_TID.X ;  /* 0x0000000000007919 */ /* 0x000e6e0000002100 */
[----:B------:R-:W1:Y:S01]  /*0020*/  S2UR UR4, SR_CTAID.X ;  /* 0x00000000000479c3 */ /* 0x000e620000002500 */
[----:B------:R-:W2:Y:S07]  /*0030*/  LDCU.64 UR6, c[0x0][0x3a8] ;  /* 0x00007500ff0677ac */ /* 0x000eae0008000a00 */
[----:B------:R-:W1:Y:S02]  /*0040*/  LDC R17, c[0x0][0x360] ;  /* 0x0000d800ff117b82 */ /* 0x000e640000000800 */
[----:B-1----:R-:W-:-:S05]  /*0050*/  IMAD R17, R17, UR4, R0 ;  /* 0x0000000411117c24 */ /* 0x002fca000f8e0200 */
[----:B--2---:R-:W-:Y:S02]  /*0060*/  ISETP.GE.U32.AND P0, PT, R17, UR6, PT ;  /* 0x0000000611007c0c */ /* 0x004fe4000bf06070 */
[----:B------:R-:W-:-:S04]  /*0070*/  SHF.R.S32.HI R16, RZ, 0x1f, R17 ;  /* 0x0000001fff107819 */ /* 0x000fc80000011411 */
[----:B------:R-:W-:-:S13]  /*0080*/  ISETP.GE.U32.AND.EX P0, PT, R16, UR7, PT, P0 ;  /* 0x0000000710007c0c */ /* 0x000fda000bf06100 */
[----:B0-----:R-:W-:Y:S05]  /*0090*/  @P0 EXIT ;  /* 0x000000000000094d */ /* 0x001fea0003800000 */
[----:B------:R-:W0:Y:S01]  /*00a0*/  LDCU.64 UR10, c[0x0][0x3a0] ;  /* 0x00007400ff0a77ac */ /* 0x000e220008000a00 */
[----:B------:R-:W-:Y:S01]  /*00b0*/  BSSY.RECONVERGENT B0, `(.L_x_103) ;  /* 0x0000024000007945 */ /* 0x000fe20003800200 */
[----:B------:R-:W1:Y:S01]  /*00c0*/  LDCU.64 UR8, c[0x0][0x398] ;  /* 0x00007300ff0877ac */ /* 0x000e620008000a00 */
[----:B0-----:R-:W-:Y:S02]  /*00d0*/  IMAD R0, R16, UR10, RZ ;  /* 0x0000000a10007c24 */ /* 0x001fe4000f8e02ff */
[C---:B------:R-:W-:Y:S01]  /*00e0*/  IMAD.WIDE.U32 R2, R17.reuse, UR10, RZ ;  /* 0x0000000a11027c25 */ /* 0x040fe2000f8e00ff */
[----:B-1----:R-:W-:Y:S02]  /*00f0*/  UIMAD UR6, UR11, UR8, URZ ;  /* 0x000000080b0672a4 */ /* 0x002fe4000f8e02ff */
[----:B------:R-:W-:Y:S01]  /*0100*/  UIMAD.WIDE.U32 UR4, UR10, UR8, URZ ;  /* 0x000000080a0472a5 */ /* 0x000fe2000f8e00ff */
[----:B------:R-:W-:Y:S01]  /*0110*/  IMAD R5, R17, UR11, R0 ;  /* 0x0000000b11057c24 */ /* 0x000fe2000f8e0200 */
[----:B------:R-:W-:-:S03]  /*0120*/  UIMAD UR6, UR10, UR9, UR6 ;  /* 0x000000090a0672a4 */ /* 0x000fc6000f8e0206 */
[----:B------:R-:W-:Y:S01]  /*0130*/  IMAD.IADD R4, R3, 0x1, R5 ;  /* 0x0000000103047824 */ /* 0x000fe200078e0205 */
[----:B------:R-:W-:-:S06]  /*0140*/  UIADD3 UR7, UPT, UPT, UR5, UR6, URZ ;  /* 0x0000000605077290 */ /* 0x000fcc000fffe0ff */
[----:B------:R-:W-:-:S04]  /*0150*/  LOP3.LUT R0, R4, UR7, RZ, 0xfc, !PT ;  /* 0x0000000704007c12 */ /* 0x000fc8000f8efcff */
[----:B------:R-:W-:-:S13]  /*0160*/  ISETP.NE.U32.AND P0, PT, R0, RZ, PT ;  /* 0x000000ff0000720c */ /* 0x000fda0003f05070 */
[----:B------:R-:W-:Y:S05]  /*0170*/  @P0 BRA `(.L_x_104) ;  /* 0x00000000004c0947 */ /* 0x000fea0003800000 */
[----:B------:R-:W0:Y:S01]  /*0180*/  I2F.U32.RP R0, UR4 ;  /* 0x0000000400007d06 */ /* 0x000e220008209000 */
[----:B------:R-:W-:-:S07]  /*0190*/  ISETP.NE.U32.AND P1, PT, RZ, UR4, PT ;  /* 0x00000004ff007c0c */ /* 0x000fce000bf25070 */
[----:B0-----:R-:W0:Y:S02]  /*01a0*/  MUFU.RCP R0, R0 ;  /* 0x0000000000007308 */ /* 0x001e240000001000 */
[----:B0-----:R-:W-:-:S06]  /*01b0*/  VIADD R4, R0, 0xffffffe ;  /* 0x0ffffffe00047836 */ /* 0x001fcc0000000000 */
[----:B------:R0:W1:Y:S02]  /*01c0*/  F2I.FTZ.U32.TRUNC.NTZ R5, R4 ;  /* 0x0000000400057305 */ /* 0x000064000021f000 */
[----:B0-----:R-:W-:Y:S02]  /*01d0*/  IMAD.MOV.U32 R4, RZ, RZ, RZ ;  /* 0x000000ffff047224 */ /* 0x001fe400078e00ff */
[----:B-1----:R-:W-:-:S04]  /*01e0*/  IMAD.MOV R3, RZ, RZ, -R5 ;  /* 0x000000ffff037224 */ /* 0x002fc800078e0a05 */
[----:B------:R-:W-:-:S04]  /*01f0*/  IMAD R3, R3, UR4, RZ ;  /* 0x0000000403037c24 */ /* 0x000fc8000f8e02ff */
[----:B------:R-:W-:-:S04]  /*0200*/  IMAD.HI.U32 R5, R5, R3, R4 ;  /* 0x0000000305057227 */ /* 0x000fc800078e0004 */
[----:B------:R-:W-:Y:S02]  /*0210*/  IMAD.MOV.U32 R3, RZ, RZ, RZ ;  /* 0x000000ffff037224 */ /* 0x000fe400078e00ff */
[----:B------:R-:W-:-:S05]  /*0220*/  IMAD.HI.U32 R5, R5, R2, RZ ;  /* 0x0000000205057227 */ /* 0x000fca00078e00ff */
[----:B------:R-:W-:-:S05]  /*0230*/  IADD3 R5, PT, PT, -R5, RZ, RZ ;  /* 0x000000ff05057210 */ /* 0x000fca0007ffe1ff */
[----:B------:R-:W-:-:S05]  /*0240*/  IMAD R2, R5, UR4, R2 ;  /* 0x0000000405027c24 */ /* 0x000fca000f8e0202 */
[----:B------:R-:W-:-:S13]  /*0250*/  ISETP.GE.U32.AND P0, PT, R2, UR4, PT ;  /* 0x0000000402007c0c */ /* 0x000fda000bf06070 */
[----:B------:R-:W-:-:S05]  /*0260*/  @P0 VIADD R2, R2, -UR4 ;  /* 0x8000000402020c36 */ /* 0x000fca0008000000 */
[----:B------:R-:W-:-:S13]  /*0270*/  ISETP.GE.U32.AND P0, PT, R2, UR4, PT ;  /* 0x0000000402007c0c */ /* 0x000fda000bf06070 */
[----:B------:R-:W-:Y:S01]  /*0280*/  @P0 VIADD R2, R2, -UR4 ;  /* 0x8000000402020c36 */ /* 0x000fe20008000000 */
[----:B------:R-:W-:Y:S01]  /*0290*/  @!P1 LOP3.LUT R2, RZ, UR4, RZ, 0x33, !PT ;  /* 0x00000004ff029c12 */ /* 0x000fe2000f8e33ff */
[----:B------:R-:W-:Y:S06]  /*02a0*/  BRA `(.L_x_105) ;  /* 0x0000000000107947 */ /* 0x000fec0003800000 */
.L_x_104:
[----:B------:R-:W-:-:S07]  /*02b0*/  MOV R0, 0x2d0 ;  /* 0x000002d000007802 */ /* 0x000fce0000000f00 */
[----:B------:R-:W-:Y:S05]  /*02c0*/  CALL.REL.NOINC `($__internal_6_$__cuda_sm20_rem_u64) ;  /* 0x0000000800747944 */ /* 0x000fea0003c00000 */
[----:B------:R-:W-:Y:S01]  /*02d0*/  IMAD.MOV.U32 R2, RZ, RZ, R4 ;  /* 0x000000ffff027224 */ /* 0x000fe200078e0004 */
[----:B------:R-:W-:-:S07]  /*02e0*/  MOV R3, R5 ;  /* 0x0000000500037202 */ /* 0x000fce0000000f00 */
.L_x_105:
[----:B------:R-:W-:Y:S05]  /*02f0*/  BSYNC.RECONVERGENT B0 ;  /* 0x0000000000007941 */ /* 0x000fea0003800200 */
.L_x_103:
[----:B------:R-:W0:Y:S01]  /*0300*/  LDCU UR4, c[0x0][0x39c] ;  /* 0x00007380ff0477ac */ /* 0x000e220008000800 */
[----:B------:R-:W-:Y:S01]  /*0310*/  BSSY.RECONVERGENT B0, `(.L_x_106) ;  /* 0x000001d000007945 */ /* 0x000fe20003800200 */
[----:B0-----:R-:W-:-:S04]  /*0320*/  LOP3.LUT R0, R16, UR4, RZ, 0xfc, !PT ;  /* 0x0000000410007c12 */ /* 0x001fc8000f8efcff */
[----:B------:R-:W-:-:S13]  /*0330*/  ISETP.NE.U32.AND P0, PT, R0, RZ, PT ;  /* 0x000000ff0000720c */ /* 0x000fda0003f05070 */
[----:B------:R-:W-:Y:S05]  /*0340*/  @P0 BRA `(.L_x_107) ;  /* 0x0000000000540947 */ /* 0x000fea0003800000 */
[----:B------:R-:W0:Y:S02]  /*0350*/  LDCU UR4, c[0x0][0x398] ;  /* 0x00007300ff0477ac */ /* 0x000e240008000800 */
[----:B0-----:R-:W0:Y:S01]  /*0360*/  I2F.U32.RP R0, UR4 ;  /* 0x0000000400007d06 */ /* 0x001e220008209000 */
[----:B------:R-:W-:-:S07]  /*0370*/  ISETP.NE.U32.AND P2, PT, RZ, UR4, PT ;  /* 0x00000004ff007c0c */ /* 0x000fce000bf45070 */
[----:B0-----:R-:W0:Y:S02]  /*0380*/  MUFU.RCP R0, R0 ;  /* 0x0000000000007308 */ /* 0x001e240000001000 */
[----:B0-----:R-:W-:-:S06]  /*0390*/  VIADD R4, R0, 0xffffffe ;  /* 0x0ffffffe00047836 */ /* 0x001fcc0000000000 */
[----:B------:R0:W1:Y:S02]  /*03a0*/  F2I.FTZ.U32.TRUNC.NTZ R5, R4 ;  /* 0x0000000400057305 */ /* 0x000064000021f000 */
[----:B0-----:R-:W-:Y:S02]  /*03b0*/  IMAD.MOV.U32 R4, RZ, RZ, RZ ;  /* 0x000000ffff047224 */ /* 0x001fe400078e00ff */
[----:B-1----:R-:W-:-:S04]  /*03c0*/  IMAD.MOV R7, RZ, RZ, -R5 ;  /* 0x000000ffff077224 */ /* 0x002fc800078e0a05 */
[----:B------:R-:W-:-:S04]  /*03d0*/  IMAD R7, R7, UR4, RZ ;  /* 0x0000000407077c24 */ /* 0x000fc8000f8e02ff */
[----:B------:R-:W-:-:S06]  /*03e0*/  IMAD.HI.U32 R6, R5, R7, R4 ;  /* 0x0000000705067227 */ /* 0x000fcc00078e0004 */
[----:B------:R-:W-:-:S04]  /*03f0*/  IMAD.HI.U32 R4, R6, R17, RZ ;  /* 0x0000001106047227 */ /* 0x000fc800078e00ff */
[----:B------:R-:W-:-:S04]  /*0400*/  IMAD.MOV R6, RZ, RZ, -R4 ;  /* 0x000000ffff067224 */ /* 0x000fc800078e0a04 */
[----:B------:R-:W-:-:S05]  /*0410*/  IMAD R5, R6, UR4, R17 ;  /* 0x0000000406057c24 */ /* 0x000fca000f8e0211 */
[----:B------:R-:W-:-:S13]  /*0420*/  ISETP.GE.U32.AND P0, PT, R5, UR4, PT ;  /* 0x0000000405007c0c */ /* 0x000fda000bf06070 */
[----:B------:R-:W-:Y:S01]  /*0430*/  @P0 IADD3 R5, PT, PT, R5, -UR4, RZ ;  /* 0x8000000405050c10 */ /* 0x000fe2000fffe0ff */
[----:B------:R-:W-:-:S03]  /*0440*/  @P0 VIADD R4, R4, 0x1 ;  /* 0x0000000104040836 */ /* 0x000fc60000000000 */
[----:B------:R-:W-:Y:S01]  /*0450*/  ISETP.GE.U32.AND P1, PT, R5, UR4, PT ;  /* 0x0000000405007c0c */ /* 0x000fe2000bf26070 */
[----:B------:R-:W-:-:S12]  /*0460*/  IMAD.MOV.U32 R5, RZ, RZ, RZ ;  /* 0x000000ffff057224 */ /* 0x000fd800078e00ff */
[----:B------:R-:W-:Y:S01]  /*0470*/  @P1 VIADD R4, R4, 0x1 ;  /* 0x0000000104041836 */ /* 0x000fe20000000000 */
[----:B------:R-:W-:Y:S01]  /*0480*/  @!P2 LOP3.LUT R4, RZ, UR4, RZ, 0x33, !PT ;  /* 0x00000004ff04ac12 */ /* 0x000fe2000f8e33ff */
[----:B------:R-:W-:Y:S06]  /*0490*/  BRA `(.L_x_108) ;  /* 0x0000000000107947 */ /* 0x000fec0003800000 */
.L_x_107:
[----:B------:R-:W-:-:S07]  /*04a0*/  MOV R0, 0x4c0 ;  /* 0x000004c000007802 */ /* 0x000fce0000000f00 */
[----:B------:R-:W-:Y:S05]  /*04b0*/  CALL.REL.NOINC `($__internal_5_$__cuda_sm20_div_u64) ;  /* 0x0000000000e07944 */ /* 0x000fea0003c00000 */
[----:B------:R-:W-:Y:S01]  /*04c0*/  IMAD.MOV.U32 R4, RZ, RZ, R6 ;  /* 0x000000ffff047224 */ /* 0x000fe200078e0006 */
[----:B------:R-:W-:-:S07]  /*04d0*/  MOV R5, R7 ;  /* 0x0000000700057202 */ /* 0x000fce0000000f00 */
.L_x_108:
[----:B------:R-:W-:Y:S05]  /*04e0*/  BSYNC.RECONVERGENT B0 ;  /* 0x0000000000007941 */ /* 0x000fea0003800200 */
.L_x_106:
[----:B------:R-:W0:Y:S01]  /*04f0*/  LDCU.64 UR4, c[0x0][0x3a8] ;  /* 0x00007500ff0477ac */ /* 0x000e220008000a00 */
[----:B------:R-:W-:Y:S01]  /*0500*/  IADD3 R18, P0, PT, R2, R4, RZ ;  /* 0x0000000402127210 */ /* 0x000fe20007f1e0ff */
[----:B------:R-:W-:Y:S01]  /*0510*/  BSSY.RECONVERGENT B6, `(.L_x_109) ;  /* 0x0000016000067945 */ /* 0x000fe20003800200 */
[----:B------:R-:W1:Y:S03]  /*0520*/  LDCU.64 UR36, c[0x0][0x358] ;  /* 0x00006b00ff2477ac */ /* 0x000e660008000a00 */
[----:B------:R-:W-:Y:S01]  /*0530*/  IMAD.X R19, R3, 0x1, R5, P0 ;  /* 0x0000000103137824 */ /* 0x000fe200000e0605 */
[----:B0-----:R-:W-:-:S04]  /*0540*/  ISETP.GE.U32.AND P0, PT, R18, UR4, PT ;  /* 0x0000000412007c0c */ /* 0x001fc8000bf06070 */
[----:B------:R-:W-:-:S13]  /*0550*/  ISETP.GE.U32.AND.EX P0, PT, R19, UR5, PT, P0 ;  /* 0x0000000513007c0c */ /* 0x000fda000bf06100 */
[----:B-1----:R-:W-:Y:S05]  /*0560*/  @!P0 BRA `(.L_x_110) ;  /* 0x0000000000408947 */ /* 0x002fea0003800000 */
[----:B------:R-:W-:Y:S01]  /*0570*/  MOV R2, 0x80 ;  /* 0x0000008000027802 */ /* 0x000fe20000000f00 */
[----:B------:R-:W0:Y:S01]  /*0580*/  LDCU.64 UR4, c[0x4][0x70] ;  /* 0x01000e00ff0477ac */ /* 0x000e220008000a00 */
[----:B------:R-:W-:Y:S02]  /*0590*/  HFMA2 R13, -RZ, RZ, 0, 0 ;  /* 0x00000000ff0d7431 */ /* 0x000fe400000001ff */
[----:B------:R-:W-:Y:S01]  /*05a0*/  IMAD.MOV.U32 R8, RZ, RZ, 0x48 ;  /* 0x00000048ff087424 */ /* 0x000fe200078e00ff */
[----:B------:R-:W1:Y:S01]  /*05b0*/  LDCU.64 UR6, c[0x4][0x78] ;  /* 0x01000f00ff0677ac */ /* 0x000e620008000a00 */
[----:B------:R-:W2:Y:S01]  /*05c0*/  LDC.64 R2, c[0x4][R2] ;  /* 0x0100000002027b82 */ /* 0x000ea20000000a00 */
[----:B------:R-:W-:Y:S01]  /*05d0*/  IMAD.MOV.U32 R12, RZ, RZ, 0x1 ;  /* 0x00000001ff0c7424 */ /* 0x000fe200078e00ff */
[----:B------:R-:W3:Y:S01]  /*05e0*/  LDCU.64 UR8, c[0x4][0x68] ;  /* 0x01000d00ff0877ac */ /* 0x000ee20008000a00 */
[----:B0-----:R-:W-:Y:S02]  /*05f0*/  IMAD.U32 R4, RZ, RZ, UR4 ;  /* 0x00000004ff047e24 */ /* 0x001fe4000f8e00ff */
[----:B------:R-:W-:-:S02]  /*0600*/  IMAD.U32 R5, RZ, RZ, UR5 ;  /* 0x00000005ff057e24 */ /* 0x000fc4000f8e00ff */
[----:B-1----:R-:W-:Y:S01]  /*0610*/  IMAD.U32 R6, RZ, RZ, UR6 ;  /* 0x00000006ff067e24 */ /* 0x002fe2000f8e00ff */
[----:B------:R-:W-:Y:S01]  /*0620*/  MOV R7, UR7 ;  /* 0x0000000700077c02 */ /* 0x000fe20008000f00 */
[----:B---3--:R-:W-:Y:S02]  /*0630*/  IMAD.U32 R10, RZ, RZ, UR8 ;  /* 0x00000008ff0a7e24 */ /* 0x008fe4000f8e00ff */
[----:B------:R-:W-:-:S07]  /*0640*/  IMAD.U32 R11, RZ, RZ, UR9 ;  /* 0x00000009ff0b7e24 */ /* 0x000fce000f8e00ff */
[----:B------:R-:W-:-:S07]  /*0650*/  LEPC R20, `(.L_x_110) ;  /* 0x000000001014794e */ /* 0x000fce0000000000 */
[----:B--2---:R-:W-:Y:S05]  /*0660*/  CALL.ABS.NOINC R2 ;  /* 0x0000000002007343 */ /* 0x004fea0003c00000 */
.L_x_110:
[----:B------:R-:W-:Y:S05]  /*0670*/  BSYNC.RECONVERGENT B6 ;  /* 0x0000000000067941 */ /* 0x000fea0003800200 */
.L_x_109:
[----:B------:R-:W0:Y:S01]  /*0680*/  LDCU.64 UR4, c[0x0][0x390] ;  /* 0x00007200ff0477ac */ /* 0x000e220008000a00 */
[C---:B------:R-:W-:Y:S01]  /*0690*/  IMAD.SHL.U32 R2, R17.reuse, 0x4, RZ ;  /* 0x0000000411027824 */ /* 0x040fe200078e00ff */
[----:B------:R-:W-:-:S04]  /*06a0*/  SHF.L.U64.HI R16, R17, 0x2, R16 ;  /* 0x0000000211107819 */ /* 0x000fc80000010210 */
[----:B0-----:R-:W-:-:S04]  /*06b0*/  IADD3 R6, P0, PT, R2, UR4, RZ ;  /* 0x0000000402067c10 */ /* 0x001fc8000ff1e0ff */
[----:B------:R-:W-:Y:S01]  /*06c0*/  IADD3.X R7, PT, PT, R16, UR5, RZ, P0, !PT ;  /* 0x0000000510077c10 */ /* 0x000fe200087fe4ff */
[----:B------:R-:W0:Y:S04]  /*06d0*/  LDCU.64 UR4, c[0x0][0x388] ;  /* 0x00007100ff0477ac */ /* 0x000e280008000a00 */
[----:B------:R-:W2:Y:S01]  /*06e0*/  LDG.E R3, desc[UR36][R6.64] ;  /* 0x0000002406037981 */ /* 0x000ea2000c1e1900 */
[----:B0-----:R-:W-:-:S04]  /*06f0*/  LEA R4, P0, R18, UR4, 0x2 ;  /* 0x0000000412047c11 */ /* 0x001fc8000f8010ff */
[----:B------:R-:W-:-:S05]  /*0700*/  LEA.HI.X R5, R18, UR5, R19, 0x2, P0 ;  /* 0x0000000512057c11 */ /* 0x000fca00080f1413 */
[----:B------:R-:W3:Y:S01]  /*0710*/  LDG.E R0, desc[UR36][R4.64] ;  /* 0x0000002404007981 */ /* 0x000ee2000c1e1900 */
[----:B------:R-:W-:Y:S01]  /*0720*/  BSSY.RECONVERGENT B0, `(.L_x_111) ;  /* 0x000000c000007945 */ /* 0x000fe20003800200 */
[----:B--2---:R-:W0:Y:S02]  /*0730*/  MUFU.RCP R8, R3 ;  /* 0x0000000300087308 */ /* 0x004e240000001000 */
[----:B0-----:R-:W-:-:S04]  /*0740*/  FFMA R9, -R3, R8, 1 ;  /* 0x3f80000003097423 */ /* 0x001fc80000000108 */
[----:B------:R-:W-:Y:S02]  /*0750*/  FFMA R9, R8, R9, R8 ;  /* 0x0000000908097223 */ /* 0x000fe40000000008 */
[----:B---3--:R-:W0:Y:S02]  /*0760*/  FCHK P0, R0, R3 ;  /* 0x0000000300007302 */ /* 0x008e240000000000 */
[----:B------:R-:W-:-:S04]  /*0770*/  FFMA R8, R0, R9, RZ ;  /* 0x0000000900087223 */ /* 0x000fc800000000ff */
[----:B------:R-:W-:-:S04]  /*0780*/  FFMA R10, -R3, R8, R0 ;  /* 0x00000008030a7223 */ /* 0x000fc80000000100 */
[----:B------:R-:W-:Y:S01]  /*0790*/  FFMA R9, R9, R10, R8 ;  /* 0x0000000a09097223 */ /* 0x000fe20000000008 */
[----:B0-----:R-:W-:Y:S06]  /*07a0*/  @!P0 BRA `(.L_x_112) ;  /* 0x00000000000c8947 */ /* 0x001fec0003800000 */
[----:B------:R-:W-:-:S07]  /*07b0*/  MOV R4, 0x7d0 ;  /* 0x000007d000047802 */ /* 0x000fce0000000f00 */
[----:B------:R-:W-:Y:S05]  /*07c0*/  CALL.REL.NOINC `($__internal_7_$__cuda_sm3x_div_rn_noftz_f32_slowpath) ;  /* 0x0000000800387944 */ /* 0x000fea0003c00000 */
[----:B------:R-:W-:-:S07]  /*07d0*/  IMAD.MOV.U32 R9, RZ, RZ, R0 ;  /* 0x000000ffff097224 */ /* 0x000fce00078e0000 */
.L_x_112:
[----:B------:R-:W-:Y:S05]  /*07e0*/  BSYNC.RECONVERGENT B0 ;  /* 0x0000000000007941 */ /* 0x000fea0003800200 */
.L_x_111:
[----:B------:R-:W0:Y:S02]  /*07f0*/  LDCU.64 UR4, c[0x0][0x380] ;  /* 0x00007000ff0477ac */ /* 0x000e240008000a00 */
[----:B0-----:R-:W-:-:S04]  /*0800*/  IADD3 R2, P0, PT, R2, UR4, RZ ;  /* 0x0000000402027c10 */ /* 0x001fc8000ff1e0ff */
[----:B------:R-:W-:-:S05]  /*0810*/  IADD3.X R3, PT, PT, R16, UR5, RZ, P0, !PT ;  /* 0x0000000510037c10 */ /* 0x000fca00087fe4ff */
[----:B------:R-:W-:Y:S01]  /*0820*/  STG.E desc[UR36][R2.64], R9 ;  /* 0x0000000902007986 */ /* 0x000fe2000c101924 */
[----:B------:R-:W-:Y:S05]  /*0830*/  EXIT ;  /* 0x000000000000794d */ /* 0x000fea0003800000 */
        .weak           $__internal_5_$__cuda_sm20_div_u64
        .type           $__internal_5_$__cuda_sm20_div_u64,@function
        .size           $__internal_5_$__cuda_sm20_div_u64,($__internal_6_$__cuda_sm20_rem_u64 - $__internal_5_$__cuda_sm20_div_u64)
$__internal_5_$__cuda_sm20_div_u64:
[----:B------:R-:W0:Y:S01]  /*0840*/  LDCU.64 UR4, c[0x0][0x398] ;  /* 0x00007300ff0477ac */ /* 0x000e220008000a00 */
[----:B------:R-:W1:Y:S01]  /*0850*/  LDC.64 R4, c[0x0][0x398] ;  /* 0x0000e600ff047b82 */ /* 0x000e620000000a00 */
[----:B0-----:R-:W0:Y:S08]  /*0860*/  I2F.U64.RP R10, UR4 ;  /* 0x00000004000a7d12 */ /* 0x001e300008309000 */
[----:B0-----:R-:W0:Y:S02]  /*0870*/  MUFU.RCP R10, R10 ;  /* 0x0000000a000a7308 */ /* 0x001e240000001000 */
[----:B0-----:R-:W-:-:S06]  /*0880*/  VIADD R6, R10, 0x1ffffffe ;  /* 0x1ffffffe0a067836 */ /* 0x001fcc0000000000 */
[----:B------:R-:W1:Y:S02]  /*0890*/  F2I.U64.TRUNC R6, R6 ;  /* 0x0000000600067311 */ /* 0x000e64000020d800 */
[----:B-1----:R-:W-:-:S04]  /*08a0*/  IMAD.WIDE.U32 R8, R6, R4, RZ ;  /* 0x0000000406087225 */ /* 0x002fc800078e00ff */
[----:B------:R-:W-:Y:S01]  /*08b0*/  IMAD R9, R6, R5, R9 ;  /* 0x0000000506097224 */ /* 0x000fe200078e0209 */
[----:B------:R-:W-:-:S03]  /*08c0*/  IADD3 R11, P0, PT, RZ, -R8, RZ ;  /* 0x80000008ff0b7210 */ /* 0x000fc60007f1e0ff */
[----:B------:R-:W-:Y:S02]  /*08d0*/  IMAD R9, R7, R4, R9 ;  /* 0x0000000407097224 */ /* 0x000fe400078e0209 */
[----:B------:R-:W-:-:S04]  /*08e0*/  IMAD.HI.U32 R8, R6, R11, RZ ;  /* 0x0000000b06087227 */ /* 0x000fc800078e00ff */
[----:B------:R-:W-:Y:S01]  /*08f0*/  IMAD.X R13, RZ, RZ, ~R9, P0 ;  /* 0x000000ffff0d7224 */ /* 0x000fe200000e0e09 */
[----:B------:R-:W-:-:S03]  /*0900*/  MOV R9, R6 ;  /* 0x0000000600097202 */ /* 0x000fc60000000f00 */
[-C--:B------:R-:W-:Y:S02]  /*0910*/  IMAD R15, R7, R13.reuse, RZ ;  /* 0x0000000d070f7224 */ /* 0x080fe400078e02ff */
[----:B------:R-:W-:-:S04]  /*0920*/  IMAD.WIDE.U32 R8, P0, R6, R13, R8 ;  /* 0x0000000d06087225 */ /* 0x000fc80007800008 */
[----:B------:R-:W-:-:S04]  /*0930*/  IMAD.HI.U32 R13, R7, R13, RZ ;  /* 0x0000000d070d7227 */ /* 0x000fc800078e00ff */
[----:B------:R-:W-:-:S05]  /*0940*/  IMAD.HI.U32 R8, P1, R7, R11, R8 ;  /* 0x0000000b07087227 */ /* 0x000fca0007820008 */
[----:B------:R-:W-:Y:S01]  /*0950*/  IADD3 R9, P2, PT, R15, R8, RZ ;  /* 0x000000080f097210 */ /* 0x000fe20007f5e0ff */
[----:B------:R-:W-:-:S04]  /*0960*/  IMAD.X R8, R13, 0x1, R7, P0 ;  /* 0x000000010d087824 */ /* 0x000fc800000e0607 */
[----:B------:R-:W-:Y:S01]  /*0970*/  IMAD.WIDE.U32 R6, R9, R4, RZ ;  /* 0x0000000409067225 */ /* 0x000fe200078e00ff */
[----:B------:R-:W-:-:S03]  /*0980*/  IADD3.X R11, PT, PT, RZ, RZ, R8, P2, P1 ;  /* 0x000000ffff0b7210 */ /* 0x000fc600017e2408 */
[----:B------:R-:W-:Y:S01]  /*0990*/  IMAD R7, R9, R5, R7 ;  /* 0x0000000509077224 */ /* 0x000fe200078e0207 */
[----:B------:R-:W-:-:S03]  /*09a0*/  IADD3 R13, P0, PT, RZ, -R6, RZ ;  /* 0x80000006ff0d7210 */ /* 0x000fc60007f1e0ff */
[----:B------:R-:W-:Y:S02]  /*09b0*/  IMAD R7, R11, R4, R7 ;  /* 0x000000040b077224 */ /* 0x000fe400078e0207 */
[----:B------:R-:W-:-:S04]  /*09c0*/  IMAD.HI.U32 R8, R9, R13, RZ ;  /* 0x0000000d09087227 */ /* 0x000fc800078e00ff */
[----:B------:R-:W-:Y:S02]  /*09d0*/  IMAD.X R6, RZ, RZ, ~R7, P0 ;  /* 0x000000ffff067224 */ /* 0x000fe400000e0e07 */
[----:B------:R-:W-:Y:S02]  /*09e0*/  IMAD.MOV.U32 R7, RZ, RZ, RZ ;  /* 0x000000ffff077224 */ /* 0x000fe400078e00ff */
[----:B------:R-:W-:-:S04]  /*09f0*/  IMAD.WIDE.U32 R8, P0, R9, R6, R8 ;  /* 0x0000000609087225 */ /* 0x000fc80007800008 */
[C---:B------:R-:W-:Y:S02]  /*0a00*/  IMAD R10, R11.reuse, R6, RZ ;  /* 0x000000060b0a7224 */ /* 0x040fe400078e02ff */
[----:B------:R-:W-:-:S04]  /*0a10*/  IMAD.HI.U32 R9, P1, R11, R13, R8 ;  /* 0x0000000d0b097227 */ /* 0x000fc80007820008 */
[----:B------:R-:W-:Y:S01]  /*0a20*/  IMAD.HI.U32 R6, R11, R6, RZ ;  /* 0x000000060b067227 */ /* 0x000fe200078e00ff */
[----:B------:R-:W-:-:S03]  /*0a30*/  IADD3 R9, P2, PT, R10, R9, RZ ;  /* 0x000000090a097210 */ /* 0x000fc60007f5e0ff */
[----:B------:R-:W-:Y:S02]  /*0a40*/  IMAD.X R11, R6, 0x1, R11, P0 ;  /* 0x00000001060b7824 */ /* 0x000fe400000e060b */
[----:B------:R-:W-:-:S03]  /*0a50*/  IMAD.HI.U32 R6, R9, R17, RZ ;  /* 0x0000001109067227 */ /* 0x000fc600078e00ff */
[----:B------:R-:W-:Y:S01]  /*0a60*/  IADD3.X R11, PT, PT, RZ, RZ, R11, P2, P1 ;  /* 0x000000ffff0b7210 */ /* 0x000fe200017e240b */
[----:B------:R-:W-:-:S04]  /*0a70*/  IMAD.WIDE.U32 R6, R9, R16, R6 ;  /* 0x0000001009067225 */ /* 0x000fc800078e0006 */
[C---:B------:R-:W-:Y:S02]  /*0a80*/  IMAD R9, R11.reuse, R16, RZ ;  /* 0x000000100b097224 */ /* 0x040fe400078e02ff */
[----:B------:R-:W-:-:S04]  /*0a90*/  IMAD.HI.U32 R6, P0, R11, R17, R6 ;  /* 0x000000110b067227 */ /* 0x000fc80007800006 */
[----:B------:R-:W-:Y:S01]  /*0aa0*/  IMAD.HI.U32 R8, R11, R16, RZ ;  /* 0x000000100b087227 */ /* 0x000fe200078e00ff */
[----:B------:R-:W-:-:S04]  /*0ab0*/  IADD3 R9, P1, PT, R9, R6, RZ ;  /* 0x0000000609097210 */ /* 0x000fc80007f3e0ff */
[----:B------:R-:W-:Y:S01]  /*0ac0*/  IADD3.X R8, PT, PT, R8, RZ, RZ, P0, !PT ;  /* 0x000000ff08087210 */ /* 0x000fe200007fe4ff */
[----:B------:R-:W-:-:S04]  /*0ad0*/  IMAD.WIDE.U32 R6, R9, R4, RZ ;  /* 0x0000000409067225 */ /* 0x000fc800078e00ff */
[----:B------:R-:W-:Y:S01]  /*0ae0*/  IMAD.X R11, RZ, RZ, R8, P1 ;  /* 0x000000ffff0b7224 */ /* 0x000fe200008e0608 */
[----:B------:R-:W-:Y:S01]  /*0af0*/  IADD3 R13, P1, PT, -R6, R17, RZ ;  /* 0x00000011060d7210 */ /* 0x000fe20007f3e1ff */
[----:B------:R-:W-:-:S03]  /*0b00*/  IMAD R7, R9, R5, R7 ;  /* 0x0000000509077224 */ /* 0x000fc600078e0207 */
[-C--:B------:R-:W-:Y:S01]  /*0b10*/  ISETP.GE.U32.AND P0, PT, R13, R4.reuse, PT ;  /* 0x000000040d00720c */ /* 0x080fe20003f06070 */
[----:B------:R-:W-:-:S04]  /*0b20*/  IMAD R7, R11, R4, R7 ;  /* 0x000000040b077224 */ /* 0x000fc800078e0207 */
[----:B------:R-:W-:Y:S01]  /*0b30*/  IMAD.X R12, R16, 0x1, ~R7, P1 ;  /* 0x00000001100c7824 */ /* 0x000fe200008e0e07 */
[----:B------:R-:W-:Y:S02]  /*0b40*/  IADD3 R7, P2, PT, R13, -R4, RZ ;  /* 0x800000040d077210 */ /* 0x000fe40007f5e0ff */
[----:B------:R-:W-:Y:S02]  /*0b50*/  IADD3 R6, P1, PT, R9, 0x1, RZ ;  /* 0x0000000109067810 */ /* 0x000fe40007f3e0ff */
[C---:B------:R-:W-:Y:S01]  /*0b60*/  ISETP.GE.U32.AND.EX P0, PT, R12.reuse, R5, PT, P0 ;  /* 0x000000050c00720c */ /* 0x040fe20003f06100 */
[----:B------:R-:W-:Y:S02]  /*0b70*/  IMAD.X R10, R12, 0x1, ~R5, P2 ;  /* 0x000000010c0a7824 */ /* 0x000fe400010e0e05 */
[----:B------:R-:W-:Y:S01]  /*0b80*/  IMAD.X R8, RZ, RZ, R11, P1 ;  /* 0x000000ffff087224 */ /* 0x000fe200008e060b */
[----:B------:R-:W-:Y:S02]  /*0b90*/  SEL R7, R7, R13, P0 ;  /* 0x0000000d07077207 */ /* 0x000fe40000000000 */
[----:B------:R-:W-:-:S02]  /*0ba0*/  SEL R9, R6, R9, P0 ;  /* 0x0000000906097207 */ /* 0x000fc40000000000 */
[----:B------:R-:W-:Y:S02]  /*0bb0*/  SEL R10, R10, R12, P0 ;  /* 0x0000000c0a0a7207 */ /* 0x000fe40000000000 */
[----:B------:R-:W-:Y:S02]  /*0bc0*/  SEL R8, R8, R11, P0 ;  /* 0x0000000b08087207 */ /* 0x000fe40000000000 */
[----:B------:R-:W-:Y:S02]  /*0bd0*/  ISETP.GE.U32.AND P0, PT, R7, R4, PT ;  /* 0x000000040700720c */ /* 0x000fe40003f06070 */
[----:B------:R-:W-:Y:S02]  /*0be0*/  IADD3 R6, P2, PT, R9, 0x1, RZ ;  /* 0x0000000109067810 */ /* 0x000fe40007f5e0ff */
[----:B------:R-:W-:Y:S01]  /*0bf0*/  ISETP.NE.U32.AND P1, PT, R4, RZ, PT ;  /* 0x000000ff0400720c */ /* 0x000fe20003f25070 */
[----:B------:R-:W-:Y:S01]  /*0c00*/  IMAD.MOV.U32 R4, RZ, RZ, R0 ;  /* 0x000000ffff047224 */ /* 0x000fe200078e0000 */
[----:B------:R-:W-:-:S02]  /*0c10*/  ISETP.GE.U32.AND.EX P0, PT, R10, R5, PT, P0 ;  /* 0x000000050a00720c */ /* 0x000fc40003f06100 */
[-C--:B------:R-:W-:Y:S02]  /*0c20*/  IADD3.X R7, PT, PT, RZ, R8.reuse, RZ, P2, !PT ;  /* 0x00000008ff077210 */ /* 0x080fe400017fe4ff */
[----:B------:R-:W-:Y:S01]  /*0c30*/  ISETP.NE.AND.EX P1, PT, R5, RZ, PT, P1 ;  /* 0x000000ff0500720c */ /* 0x000fe20003f25310 */
[----:B------:R-:W-:Y:S01]  /*0c40*/  IMAD.MOV.U32 R5, RZ, RZ, 0x0 ;  /* 0x00000000ff057424 */ /* 0x000fe200078e00ff */
[----:B------:R-:W-:Y:S02]  /*0c50*/  SEL R6, R6, R9, P0 ;  /* 0x0000000906067207 */ /* 0x000fe40000000000 */
[----:B------:R-:W-:Y:S02]  /*0c60*/  SEL R7, R7, R8, P0 ;  /* 0x0000000807077207 */ /* 0x000fe40000000000 */
[----:B------:R-:W-:Y:S02]  /*0c70*/  SEL R6, R6, 0xffffffff, P1 ;  /* 0xffffffff06067807 */ /* 0x000fe40000800000 */
[----:B------:R-:W-:Y:S01]  /*0c80*/  SEL R7, R7, 0xffffffff, P1 ;  /* 0xffffffff07077807 */ /* 0x000fe20000800000 */
[----:B------:R-:W-:Y:S06]  /*0c90*/  RET.REL.NODEC R4 `(_matrix_div_t_left) ;  /* 0xfffffff004d87950 */ /* 0x000fec0003c3ffff */
        .weak           $__internal_6_$__cuda_sm20_rem_u64
        .type           $__internal_6_$__cuda_sm20_rem_u64,@function
        .size           $__internal_6_$__cuda_sm20_rem_u64,($__internal_7_$__cuda_sm3x_div_rn_noftz_f32_slowpath - $__internal_6_$__cuda_sm20_rem_u64)
$__internal_6_$__cuda_sm20_rem_u64:
[----:B------:R-:W-:Y:S02]  /*0ca0*/  UMOV UR6, UR4 ;  /* 0x0000000400067c82 */ /* 0x000fe40008000000 */
[----:B------:R-:W0:Y:S08]  /*0cb0*/  I2F.U64.RP R3, UR6 ;  /* 0x0000000600037d12 */ /* 0x000e300008309000 */
[----:B0-----:R-:W0:Y:S02]  /*0cc0*/  MUFU.RCP R3, R3 ;  /* 0x0000000300037308 */ /* 0x001e240000001000 */
[----:B0-----:R-:W-:-:S06]  /*0cd0*/  VIADD R6, R3, 0x1ffffffe ;  /* 0x1ffffffe03067836 */ /* 0x001fcc0000000000 */
[----:B------:R-:W0:Y:S02]  /*0ce0*/  F2I.U64.TRUNC R6, R6 ;  /* 0x0000000600067311 */ /* 0x000e24000020d800 */
[----:B0-----:R-:W-:-:S04]  /*0cf0*/  IMAD.WIDE.U32 R8, R6, UR4, RZ ;  /* 0x0000000406087c25 */ /* 0x001fc8000f8e00ff */
[C---:B------:R-:W-:Y:S01]  /*0d00*/  IMAD R5, R6.reuse, UR7, R9 ;  /* 0x0000000706057c24 */ /* 0x040fe2000f8e0209 */
[----:B------:R-:W-:Y:S02]  /*0d10*/  IADD3 R11, P0, PT, RZ, -R8, RZ ;  /* 0x80000008ff0b7210 */ /* 0x000fe40007f1e0ff */
[----:B------:R-:W-:Y:S01]  /*0d20*/  MOV R9, R6 ;  /* 0x0000000600097202 */ /* 0x000fe20000000f00 */
[----:B------:R-:W-:Y:S02]  /*0d30*/  IMAD R5, R7, UR4, R5 ;  /* 0x0000000407057c24 */ /* 0x000fe4000f8e0205 */
[----:B------:R-:W-:-:S04]  /*0d40*/  IMAD.HI.U32 R8, R6, R11, RZ ;  /* 0x0000000b06087227 */ /* 0x000fc800078e00ff */
[----:B------:R-:W-:-:S04]  /*0d50*/  IMAD.X R5, RZ, RZ, ~R5, P0 ;  /* 0x000000ffff057224 */ /* 0x000fc800000e0e05 */
[----:B------:R-:W-:-:S04]  /*0d60*/  IMAD.WIDE.U32 R8, P0, R6, R5, R8 ;  /* 0x0000000506087225 */ /* 0x000fc80007800008 */
[C---:B------:R-:W-:Y:S02]  /*0d70*/  IMAD R13, R7.reuse, R5, RZ ;  /* 0x00000005070d7224 */ /* 0x040fe400078e02ff */
[----:B------:R-:W-:-:S04]  /*0d80*/  IMAD.HI.U32 R8, P1, R7, R11, R8 ;  /* 0x0000000b07087227 */ /* 0x000fc80007820008 */
[----:B------:R-:W-:Y:S01]  /*0d90*/  IMAD.HI.U32 R3, R7, R5, RZ ;  /* 0x0000000507037227 */ /* 0x000fe200078e00ff */
[----:B------:R-:W-:-:S03]  /*0da0*/  IADD3 R9, P2, PT, R13, R8, RZ ;  /* 0x000000080d097210 */ /* 0x000fc60007f5e0ff */
[----:B------:R-:W-:Y:S02]  /*0db0*/  IMAD.X R3, R3, 0x1, R7, P0 ;  /* 0x0000000103037824 */ /* 0x000fe400000e0607 */
[----:B------:R-:W-:-:S03]  /*0dc0*/  IMAD.WIDE.U32 R6, R9, UR4, RZ ;  /* 0x0000000409067c25 */ /* 0x000fc6000f8e00ff */
[----:B------:R-:W-:Y:S01]  /*0dd0*/  IADD3.X R3, PT, PT, RZ, RZ, R3, P2, P1 ;  /* 0x000000ffff037210 */ /* 0x000fe200017e2403 */
[----:B------:R-:W-:Y:S01]  /*0de0*/  IMAD R8, R9, UR7, R7 ;  /* 0x0000000709087c24 */ /* 0x000fe2000f8e0207 */
[----:B------:R-:W-:-:S03]  /*0df0*/  IADD3 R7, P0, PT, RZ, -R6, RZ ;  /* 0x80000006ff077210 */ /* 0x000fc60007f1e0ff */
        /* <DEDUP_REMOVED lines=11> */
[----:B------:R-:W-:Y:S02]  /*0eb0*/  IMAD.MOV.U32 R7, RZ, RZ, RZ ;  /* 0x000000ffff077224 */ /* 0x000fe400078e00ff */
[----:B------:R-:W-:-:S04]  /*0ec0*/  IMAD.WIDE.U32 R6, R5, R4, R6 ;  /* 0x0000000405067225 */ /* 0x000fc800078e0006 */
[C---:B------:R-:W-:Y:S02]  /*0ed0*/  IMAD R8, R3.reuse, R4, RZ ;  /* 0x0000000403087224 */ /* 0x040fe400078e02ff */
[----:B------:R-:W-:-:S04]  /*0ee0*/  IMAD.HI.U32 R5, P0, R3, R2, R6 ;  /* 0x0000000203057227 */ /* 0x000fc80007800006 */
[----:B------:R-:W-:Y:S01]  /*0ef0*/  IMAD.HI.U32 R3, R3, R4, RZ ;  /* 0x0000000403037227 */ /* 0x000fe200078e00ff */
[----:B------:R-:W-:-:S04]  /*0f00*/  IADD3 R5, P1, PT, R8, R5, RZ ;  /* 0x0000000508057210 */ /* 0x000fc80007f3e0ff */
[----:B------:R-:W-:Y:S01]  /*0f10*/  IADD3.X R3, PT, PT, R3, RZ, RZ, P0, !PT ;  /* 0x000000ff03037210 */ /* 0x000fe200007fe4ff */
[----:B------:R-:W-:-:S04]  /*0f20*/  IMAD.WIDE.U32 R6, R5, UR4, RZ ;  /* 0x0000000405067c25 */ /* 0x000fc8000f8e00ff */
[----:B------:R-:W-:Y:S01]  /*0f30*/  IMAD.X R3, RZ, RZ, R3, P1 ;  /* 0x000000ffff037224 */ /* 0x000fe200008e0603 */
[----:B------:R-:W-:Y:S01]  /*0f40*/  IADD3 R6, P1, PT, -R6, R2, RZ ;  /* 0x0000000206067210 */ /* 0x000fe20007f3e1ff */
[----:B------:R-:W-:-:S03]  /*0f50*/  IMAD R8, R5, UR7, R7 ;  /* 0x0000000705087c24 */ /* 0x000fc6000f8e0207 */
[----:B------:R-:W-:Y:S01]  /*0f60*/  ISETP.GE.U32.AND P0, PT, R6, UR4, PT ;  /* 0x0000000406007c0c */ /* 0x000fe2000bf06070 */
[----:B------:R-:W-:-:S04]  /*0f70*/  IMAD R3, R3, UR4, R8 ;  /* 0x0000000403037c24 */ /* 0x000fc8000f8e0208 */
[----:B------:R-:W-:Y:S01]  /*0f80*/  IMAD.X R5, R4, 0x1, ~R3, P1 ;  /* 0x0000000104057824 */ /* 0x000fe200008e0e03 */
[----:B------:R-:W-:-:S04]  /*0f90*/  IADD3 R3, P1, PT, R6, -UR4, RZ ;  /* 0x8000000406037c10 */ /* 0x000fc8000ff3e0ff */
[C---:B------:R-:W-:Y:S02]  /*0fa0*/  ISETP.GE.U32.AND.EX P0, PT, R5.reuse, UR7, PT, P0 ;  /* 0x0000000705007c0c */ /* 0x040fe4000bf06100 */
[----:B------:R-:W-:Y:S02]  /*0fb0*/  IADD3.X R2, PT, PT, R5, ~UR7, RZ, P1, !PT ;  /* 0x8000000705027c10 */ /* 0x000fe40008ffe4ff */
[----:B------:R-:W-:Y:S02]  /*0fc0*/  SEL R3, R3, R6, P0 ;  /* 0x0000000603037207 */ /* 0x000fe40000000000 */
[----:B------:R-:W-:Y:S02]  /*0fd0*/  SEL R2, R2, R5, P0 ;  /* 0x0000000502027207 */ /* 0x000fe40000000000 */
[C---:B------:R-:W-:Y:S02]  /*0fe0*/  ISETP.GE.U32.AND P0, PT, R3.reuse, UR4, PT ;  /* 0x0000000403007c0c */ /* 0x040fe4000bf06070 */
[----:B------:R-:W-:-:S02]  /*0ff0*/  IADD3 R4, P2, PT, R3, -UR4, RZ ;  /* 0x8000000403047c10 */ /* 0x000fc4000ff5e0ff */
[C---:B------:R-:W-:Y:S02]  /*1000*/  ISETP.GE.U32.AND.EX P0, PT, R2.reuse, UR7, PT, P0 ;  /* 0x0000000702007c0c */ /* 0x040fe4000bf06100 */
[----:B------:R-:W-:Y:S02]  /*1010*/  IADD3.X R5, PT, PT, R2, ~UR7, RZ, P2, !PT ;  /* 0x8000000702057c10 */ /* 0x000fe400097fe4ff */
[----:B------:R-:W-:Y:S01]  /*1020*/  SEL R4, R4, R3, P0 ;  /* 0x0000000304047207 */ /* 0x000fe20000000000 */
[----:B------:R-:W-:Y:S01]  /*1030*/  HFMA2 R3, -RZ, RZ, 0, 0 ;  /* 0x00000000ff037431 */ /* 0x000fe200000001ff */
[----:B------:R-:W-:Y:S02]  /*1040*/  ISETP.NE.U32.AND P1, PT, RZ, UR4, PT ;  /* 0x00000004ff007c0c */ /* 0x000fe4000bf25070 */
[----:B------:R-:W-:Y:S01]  /*1050*/  SEL R5, R5, R2, P0 ;  /* 0x0000000205057207 */ /* 0x000fe20000000000 */
[----:B------:R-:W-:Y:S01]  /*1060*/  IMAD.MOV.U32 R2, RZ, RZ, R0 ;  /* 0x000000ffff027224 */ /* 0x000fe200078e0000 */
[----:B------:R-:W-:-:S04]  /*1070*/  ISETP.NE.AND.EX P1, PT, RZ, UR7, PT, P1 ;  /* 0x00000007ff007c0c */ /* 0x000fc8000bf25310 */
[----:B------:R-:W-:Y:S02]  /*1080*/  SEL R4, R4, 0xffffffff, P1 ;  /* 0xffffffff04047807 */ /* 0x000fe40000800000 */
[----:B------:R-:W-:Y:S01]  /*1090*/  SEL R5, R5, 0xffffffff, P1 ;  /* 0xffffffff05057807 */ /* 0x000fe20000800000 */
[----:B------:R-:W-:Y:S06]  /*10a0*/  RET.REL.NODEC R2 `(_matrix_div_t_left) ;  /* 0xffffffec02d47950 */ /* 0x000fec0003c3ffff */
        .weak           $__internal_7_$__cuda_sm3x_div_rn_noftz_f32_slowpath
        .type           $__internal_7_$__cuda_sm3x_div_rn_noftz_f32_slowpath,@function
        .size           $__internal_7_$__cuda_sm3x_div_rn_noftz_f32_slowpath,(.L_x_207 - $__internal_7_$__cuda_sm3x_div_rn_noftz_f32_slowpath)
$__internal_7_$__cuda_sm3x_div_rn_noftz_f32_slowpath:
[----:B------:R-:W-:Y:S01]  /*10b0*/  SHF.R.U32.HI R6, RZ, 0x17, R3 ;  /* 0x00000017ff067819 */ /* 0x000fe20000011603 */
[----:B------:R-:W-:Y:S01]  /*10c0*/  BSSY.RECONVERGENT B1, `(.L_x_113) ;  /* 0x0000064000017945 */ /* 0x000fe20003800200 */
[--C-:B------:R-:W-:Y:S02]  /*10d0*/  SHF.R.U32.HI R5, RZ, 0x17, R0.reuse ;  /* 0x00000017ff057819 */ /* 0x100fe40000011600 */
[----:B------:R-:W-:Y:S02]  /*10e0*/  LOP3.LUT R6, R6, 0xff, RZ, 0xc0, !PT ;  /* 0x000000ff06067812 */ /* 0x000fe400078ec0ff */
[----:B------:R-:W-:Y:S01]  /*10f0*/  LOP3.LUT R10, R5, 0xff, RZ, 0xc0, !PT ;  /* 0x000000ff050a7812 */ /* 0x000fe200078ec0ff */
[----:B------:R-:W-:Y:S01]  /*1100*/  IMAD.MOV.U32 R5, RZ, RZ, R0 ;  /* 0x000000ffff057224 */ /* 0x000fe200078e0000 */
[----:B------:R-:W-:Y:S01]  /*1110*/  MOV R8, R3 ;  /* 0x0000000300087202 */ /* 0x000fe20000000f00 */
[----:B------:R-:W-:Y:S02]  /*1120*/  VIADD R9, R6, 0xffffffff ;  /* 0xffffffff06097836 */ /* 0x000fe40000000000 */
[----:B------:R-:W-:-:S03]  /*1130*/  VIADD R11, R10, 0xffffffff ;  /* 0xffffffff0a0b7836 */ /* 0x000fc60000000000 */
        /* <DEDUP_REMOVED lines=25> */
[----:B------:R-:W-:-:S03]  /*12d0*/  @!P1 FFMA R8, R3, 1.84467440737095516160e+19, RZ ;  /* 0x5f80000003089823 */ /* 0x000fc600000000ff */
[----:B------:R-:W-:-:S07]  /*12e0*/  @!P1 IADD3 R7, PT, PT, R7, 0x40, RZ ;  /* 0x0000004007079810 */ /* 0x000fce0007ffe0ff */
.L_x_114:
[----:B------:R-:W-:Y:S01]  /*12f0*/  LEA R3, R6, 0xc0800000, 0x17 ;  /* 0xc080000006037811 */ /* 0x000fe200078eb8ff */
[----:B------:R-:W-:Y:S04]  /*1300*/  BSSY.RECONVERGENT B2, `(.L_x_119) ;  /* 0x0000036000027945 */ /* 0x000fe80003800200 */
[----:B------:R-:W-:Y:S02]  /*1310*/  IMAD.IADD R8, R8, 0x1, -R3 ;  /* 0x0000000108087824 */ /* 0x000fe400078e0a03 */
[----:B------:R-:W-:Y:S02]  /*1320*/  VIADD R3, R10, 0xffffff81 ;  /* 0xffffff810a037836 */ /* 0x000fe40000000000 */
[----:B------:R-:W0:Y:S01]  /*1330*/  MUFU.RCP R9, R8 ;  /* 0x0000000800097308 */ /* 0x000e220000001000 */
[----:B------:R-:W-:Y:S01]  /*1340*/  FADD.FTZ R11, -R8, -RZ ;  /* 0x800000ff080b7221 */ /* 0x000fe20000010100 */
[C---:B------:R-:W-:Y:S01]  /*1350*/  IMAD R0, R3.reuse, -0x800000, R5 ;  /* 0xff80000003007824 */ /* 0x040fe200078e0205 */
[----:B------:R-:W-:-:S05]  /*1360*/  IADD3 R6, PT, PT, R3, 0x7f, -R6 ;  /* 0x0000007f03067810 */ /* 0x000fca0007ffe806 */
        /* <DEDUP_REMOVED lines=9> */
[----:B------:R-:W-:-:S04]  /*1400*/  LOP3.LUT R3, R3, 0xff, RZ, 0xc0, !PT ;  /* 0x000000ff03037812 */ /* 0x000fc800078ec0ff */
[----:B------:R-:W-:-:S05]  /*1410*/  IADD3 R7, PT, PT, R3, R6, RZ ;  /* 0x0000000603077210 */ /* 0x000fca0007ffe0ff */
        /* <DEDUP_REMOVED lines=28> */
[----:B------:R-:W-:-:S04]  /*15e0*/  LOP3.LUT R3, R3, R6, RZ, 0xc0, !PT ;  /* 0x0000000603037212 */ /* 0x000fc800078ec0ff */
[----:B------:R-:W-:-:S04]  /*15f0*/  IADD3 R3, PT, PT, R8, R3, RZ ;  /* 0x0000000308037210 */ /* 0x000fc80007ffe0ff */
[----:B------:R-:W-:Y:S01]  /*1600*/  LOP3.LUT R0, R3, R0, RZ, 0xfc, !PT ;  /* 0x0000000003007212 */ /* 0x000fe200078efcff */
[----:B------:R-:W-:Y:S06]  /*1610*/  BRA `(.L_x_122) ;  /* 0x0000000000107947 */ /* 0x000fec0003800000 */
.L_x_121:
[----:B------:R-:W-:-:S04]  /*1620*/  LOP3.LUT R0, R0, 0x80000000, RZ, 0xc0, !PT ;  /* 0x8000000000007812 */ /* 0x000fc800078ec0ff */
[----:B------:R-:W-:Y:S01]  /*1630*/  LOP3.LUT R0, R0, 0x7f800000, RZ, 0xfc, !PT ;  /* 0x7f80000000007812 */ /* 0x000fe200078efcff */
[----:B------:R-:W-:Y:S06]  /*1640*/  BRA `(.L_x_122) ;  /* 0x0000000000047947 */ /* 0x000fec0003800000 */
.L_x_120:
[----:B------:R-:W-:-:S07]  /*1650*/  IMAD R0, R6, 0x800000, R0 ;  /* 0x0080000006007824 */ /* 0x000fce00078e0200 */
.L_x_122:
[----:B------:R-:W-:Y:S05]  /*1660*/  BSYNC.RECONVERGENT B2 ;  /* 0x0000000000027941 */ /* 0x000fea0003800200 */
.L_x_119:
[----:B------:R-:W-:Y:S05]  /*1670*/  BRA `(.L_x_123) ;  /* 0x0000000000207947 */ /* 0x000fea0003800000 */
.L_x_118:
[----:B------:R-:W-:-:S04]  /*1680*/  LOP3.LUT R0, R8, 0x80000000, R5, 0x48, !PT ;  /* 0x8000000008007812 */ /* 0x000fc800078e4805 */
[----:B------:R-:W-:Y:S01]  /*1690*/  LOP3.LUT R0, R0, 0x7f800000, RZ, 0xfc, !PT ;  /* 0x7f80000000007812 */ /* 0x000fe200078efcff */
[----:B------:R-:W-:Y:S06]  /*16a0*/  BRA `(.L_x_123) ;  /* 0x0000000000147947 */ /* 0x000fec0003800000 */
.L_x_117:
[----:B------:R-:W-:Y:S01]  /*16b0*/  LOP3.LUT R0, R8, 0x80000000, R5, 0x48, !PT ;  /* 0x8000000008007812 */ /* 0x000fe200078e4805 */
[----:B------:R-:W-:Y:S06]  /*16c0*/  BRA `(.L_x_123) ;  /* 0x00000000000c7947 */ /* 0x000fec0003800000 */
.L_x_116:
[----:B------:R-:W0:Y:S01]  /*16d0*/  MUFU.RSQ R0, -QNAN ;  /* 0xffc0000000007908 */ /* 0x000e220000001400 */
[----:B------:R-:W-:Y:S05]  /*16e0*/  BRA `(.L_x_123) ;  /* 0x0000000000047947 */ /* 0x000fea0003800000 */
.L_x_115:
[----:B------:R-:W-:-:S07]  /*16f0*/  FADD.FTZ R0, R0, R3 ;  /* 0x0000000300007221 */ /* 0x000fce0000010000 */
.L_x_123:
[----:B------:R-:W-:Y:S05]  /*1700*/  BSYNC.RECONVERGENT B1 ;  /* 0x0000000000017941 */ /* 0x000fea0003800200 */
.L_x_113:
[----:B------:R-:W-:-:S04]  /*1710*/  IMAD.MOV.U32 R5, RZ, RZ, 0x0 ;  /* 0x00000000ff057424 */ /* 0x000fc800078e00ff */
[----:B0-----:R-:W-:Y:S05]  /*1720*/  RET.REL.NODEC R4 `(_matrix_div_t_left) ;  /* 0xffffffe804347950 */ /* 0x001fea0003c3ffff */
.L_x_124:
        /* <DEDUP_REMOVED lines=13> */
.L_x_207:


//--------------------- .text._matrix_sub_t_left  --------------------------
	.section	.text._matrix_sub_t_left,"ax",@progbits
	.align	128
        .global         _matrix_sub_t_left
        .type           _matrix_sub_t_left,@function
        .size           _matrix_sub_t_left,(.L_x_209 - _matrix_sub_t_left)
        .other          _matrix_sub_t_left,@"STO_CUDA_ENTRY STV_DEFAULT"
_matrix_sub_t_left:
.text._matrix_sub_t_left:
        /* <DEDUP_REMOVED lines=29> */
[----:B0-----:R-:W-:Y:S01]  /*01d0*/  IMAD.MOV.U32 R4, RZ, RZ, RZ ;  /* 0x000000ffff047224 */ /* 0x001fe200078e00ff */
[----:B-1----:R-:W-:-:S05]  /*01e0*/  IADD3 R3, PT, PT, RZ, -R5, RZ ;  /* 0x80000005ff037210 */ /* 0x002fca0007ffe0ff */
[----:B------:R-:W-:-:S04]  /*01f0*/  IMAD R3, R3, UR4, RZ ;  /* 0x0000000403037c24 */ /* 0x000fc8000f8e02ff */
[----:B------:R-:W-:-:S04]  /*0200*/  IMAD.HI.U32 R5, R5, R3, R4 ;  /* 0x0000000305057227 */ /* 0x000fc800078e0004 */
[----:B------:R-:W-:Y:S02]  /*0210*/  IMAD.MOV.U32 R3, RZ, RZ, RZ ;  /* 0x000000ffff037224 */ /* 0x000fe400078e00ff */
[----:B------:R-:W-:-:S04]  /*0220*/  IMAD.HI.U32 R5, R5, R2, RZ ;  /* 0x0000000205057227 */ /* 0x000fc800078e00ff */
[----:B------:R-:W-:-:S04]  /*0230*/  IMAD.MOV R5, RZ, RZ, -R5 ;  /* 0x000000ffff057224 */ /* 0x000fc800078e0a05 */
[----:B------:R-:W-:-:S05]  /*0240*/  IMAD R2, R5, UR4, R2 ;  /* 0x0000000405027c24 */ /* 0x000fca000f8e0202 */
[----:B------:R-:W-:-:S13]  /*0250*/  ISETP.GE.U32.AND P0, PT, R2, UR4, PT ;  /* 0x0000000402007c0c */ /* 0x000fda000bf06070 */
[----:B------:R-:W-:-:S04]  /*0260*/  @P0 IADD3 R2, PT, PT, R2, -UR4, RZ ;  /* 0x8000000402020c10 */ /* 0x000fc8000fffe0ff */
[----:B------:R-:W-:-:S13]  /*0270*/  ISETP.GE.U32.AND P0, PT, R2, UR4, PT ;  /* 0x0000000402007c0c */ /* 0x000fda000bf06070 */
[----:B------:R-:W-:Y:S01]  /*0280*/  @P0 VIADD R2, R2, -UR4 ;  /* 0x8000000402020c36 */ /* 0x000fe20008000000 */
[----:B------:R-:W-:Y:S01]  /*0290*/  @!P1 LOP3.LUT R2, RZ, UR4, RZ, 0x33, !PT ;  /* 0x00000004ff029c12 */ /* 0x000fe2000f8e33ff */
[----:B------:R-:W-:Y:S06]  /*02a0*/  BRA `(.L_x_127) ;  /* 0x0000000000107947 */ /* 0x000fec0003800000 */
.L_x_126:
[----:B------:R-:W-:-:S07]  /*02b0*/  MOV R0, 0x2d0 ;  /* 0x000002d000007802 */ /* 0x000fce0000000f00 */
[----:B------:R-:W-:Y:S05]  /*02c0*/  CALL.REL.NOINC `($__internal_9_$__cuda_sm20_rem_u64) ;  /* 0x0000000800407944 */ /* 0x000fea0003c00000 */
[----:B------:R-:W-:Y:S01]  /*02d0*/  MOV R2, R4 ;  /* 0x0000000400027202 */ /* 0x000fe20000000f00 */
[----:B------:R-:W-:-:S07]  /*02e0*/  IMAD.MOV.U32 R3, RZ, RZ, R5 ;  /* 0x000000ffff037224 */ /* 0x000fce00078e0005 */
.L_x_127:
[----:B------:R-:W-:Y:S05]  /*02f0*/  BSYNC.RECONVERGENT B0 ;  /* 0x0000000000007941 */ /* 0x000fea0003800200 */
.L_x_125:
        /* <DEDUP_REMOVED lines=11> */
[----:B0-----:R-:W-:Y:S01]  /*03b0*/  IMAD.MOV.U32 R4, RZ, RZ, RZ ;  /* 0x000000ffff047224 */ /* 0x001fe200078e00ff */
[----:B-1----:R-:W-:-:S05]  /*03c0*/  IADD3 R7, PT, PT, RZ, -R5, RZ ;  /* 0x80000005ff077210 */ /* 0x002fca0007ffe0ff */
        /* <DEDUP_REMOVED lines=9> */
[----:B------:R-:W-:-:S12]  /*0460*/  HFMA2 R5, -RZ, RZ, 0, 0 ;  /* 0x00000000ff057431 */ /* 0x000fd800000001ff */
[----:B------:R-:W-:Y:S01]  /*0470*/  @P1 VIADD R4, R4, 0x1 ;  /* 0x0000000104041836 */ /* 0x000fe20000000000 */
[----:B------:R-:W-:Y:S01]  /*0480*/  @!P2 LOP3.LUT R4, RZ, UR4, RZ, 0x33, !PT ;  /* 0x00000004ff04ac12 */ /* 0x000fe2000f8e33ff */
[----:B------:R-:W-:Y:S06]  /*0490*/  BRA `(.L_x_130) ;  /* 0x0000000000107947 */ /* 0x000fec0003800000 */
.L_x_129:
[----:B------:R-:W-:-:S07]  /*04a0*/  MOV R0, 0x4c0 ;  /* 0x000004c000007802 */ /* 0x000fce0000000f00 */
[----:B------:R-:W-:Y:S05]  /*04b0*/  CALL.REL.NOINC `($__internal_8_$__cuda_sm20_div_u64) ;  /* 0x0000000000ac7944 */ /* 0x000fea0003c00000 */
[----:B------:R-:W-:Y:S02]  /*04c0*/  IMAD.MOV.U32 R4, RZ, RZ, R6 ;  /* 0x000000ffff047224 */ /* 0x000fe400078e0006 */
[----:B------:R-:W-:-:S07]  /*04d0*/  IMAD.MOV.U32 R5, RZ, RZ, R7 ;  /* 0x000000ffff057224 */ /* 0x000fce00078e0007 */
.L_x_130:
[----:B------:R-:W-:Y:S05]  /*04e0*/  BSYNC.RECONVERGENT B0 ;  /* 0x0000000000007941 */ /* 0x000fea0003800200 */
.L_x_128:
[----:B------:R-:W0:Y:S01]  /*04f0*/  LDCU.64 UR4, c[0x0][0x3a8] ;  /* 0x00007500ff0477ac */ /* 0x000e220008000a00 */
[----:B------:R-:W-:Y:S01]  /*0500*/  IADD3 R18, P0, PT, R2, R4, RZ ;  /* 0x0000000402127210 */ /* 0x000fe20007f1e0ff */
[----:B------:R-:W-:Y:S01]  /*0510*/  BSSY.RECONVERGENT B6, `(.L_x_131) ;  /* 0x0000016000067945 */ /* 0x000fe20003800200 */
[----:B------:R-:W1:Y:S02]  /*0520*/  LDCU.64 UR36, c[0x0][0x358] ;  /* 0x00006b00ff2477ac */ /* 0x000e640008000a00 */
[----:B------:R-:W-:Y:S02]  /*0530*/  IADD3.X R19, PT, PT, R3, R5, RZ, P0, !PT ;  /* 0x0000000503137210 */ /* 0x000fe400007fe4ff */
        /* <DEDUP_REMOVED lines=12> */
[----:B------:R-:W-:Y:S01]  /*0600*/  IMAD.U32 R5, RZ, RZ, UR5 ;  /* 0x00000005ff057e24 */ /* 0x000fe2000f8e00ff */
[----:B-1----:R-:W-:Y:S01]  /*0610*/  MOV R6, UR6 ;  /* 0x0000000600067c02 */ /* 0x002fe20008000f00 */
[----:B------:R-:W-:-:S02]  /*0620*/  IMAD.U32 R7, RZ, RZ, UR7 ;  /* 0x00000007ff077e24 */ /* 0x000fc4000f8e00ff */
[----:B---3--:R-:W-:Y:S01]  /*0630*/  IMAD.U32 R10, RZ, RZ, UR8 ;  /* 0x00000008ff0a7e24 */ /* 0x008fe2000f8e00ff */
[----:B------:R-:W-:-:S07]  /*0640*/  MOV R11, UR9 ;  /* 0x00000009000b7c02 */ /* 0x000fce0008000f00 */
[----:B------:R-:W-:-:S07]  /*0650*/  LEPC R20, `(.L_x_132) ;  /* 0x000000001014794e */ /* 0x000fce0000000000 */
[----:B--2---:R-:W-:Y:S05]  /*0660*/  CALL.ABS.NOINC R2 ;  /* 0x0000000002007343 */ /* 0x004fea0003c00000 */
.L_x_132:
[----:B------:R-:W-:Y:S05]  /*0670*/  BSYNC.RECONVERGENT B6 ;  /* 0x0000000000067941 */ /* 0x000fea0003800200 */
.L_x_131:
[----:B------:R-:W0:Y:S01]  /*0680*/  LDCU.64 UR4, c[0x0][0x390] ;  /* 0x00007200ff0477ac */ /* 0x000e220008000a00 */
[C---:B------:R-:W-:Y:S01]  /*0690*/  IMAD.SHL.U32 R6, R17.reuse, 0x4, RZ ;  /* 0x0000000411067824 */ /* 0x040fe200078e00ff */
[----:B------:R-:W-:Y:S01]  /*06a0*/  SHF.L.U64.HI R16, R17, 0x2, R16 ;  /* 0x0000000211107819 */ /* 0x000fe20000010210 */
[----:B------:R-:W1:Y:S03]  /*06b0*/  LDCU.128 UR8, c[0x0][0x380] ;  /* 0x00007000ff0877ac */ /* 0x000e660008000c00 */
[----:B0-----:R-:W-:Y:S02]  /*06c0*/  IADD3 R4, P1, PT, R6, UR4, RZ ;  /* 0x0000000406047c10 */ /* 0x001fe4000ff3e0ff */
[----:B-1----:R-:W-:Y:S02]  /*06d0*/  LEA R2, P0, R18, UR10, 0x2 ;  /* 0x0000000a12027c11 */ /* 0x002fe4000f8010ff */
[----:B------:R-:W-:-:S02]  /*06e0*/  IADD3.X R5, PT, PT, R16, UR5, RZ, P1, !PT ;  /* 0x0000000510057c10 */ /* 0x000fc40008ffe4ff */
[----:B------:R-:W-:-:S04]  /*06f0*/  LEA.HI.X R3, R18, UR11, R19, 0x2, P0 ;  /* 0x0000000b12037c11 */ /* 0x000fc800080f1413 */
[----:B------:R-:W2:Y:S04]  /*0700*/  LDG.E R5, desc[UR36][R4.64] ;  /* 0x0000002404057981 */ /* 0x000ea8000c1e1900 */
[----:B------:R-:W2:Y:S01]  /*0710*/  LDG.E R2, desc[UR36][R2.64] ;  /* 0x0000002402027981 */ /* 0x000ea2000c1e1900 */
[----:B------:R-:W-:-:S04]  /*0720*/  IADD3 R6, P0, PT, R6, UR8, RZ ;  /* 0x0000000806067c10 */ /* 0x000fc8000ff1e0ff */
[----:B------:R-:W-:Y:S01]  /*0730*/  IADD3.X R7, PT, PT, R16, UR9, RZ, P0, !PT ;  /* 0x0000000910077c10 */ /* 0x000fe200087fe4ff */
[----:B--2---:R-:W-:-:S05]  /*0740*/  FADD R9, R2, -R5 ;  /* 0x8000000502097221 */ /* 0x004fca0000000000 */
[----:B------:R-:W-:Y:S01]  /*0750*/  STG.E desc[UR36][R6.64], R9 ;  /* 0x0000000906007986 */ /* 0x000fe2000c101924 */
[----:B------:R-:W-:Y:S05]  /*0760*/  EXIT ;  /* 0x000000000000794d */ /* 0x000fea0003800000 */
        .weak           $__internal_8_$__cuda_sm20_div_u64
        .type           $__internal_8_$__cuda_sm20_div_u64,@function
        .size           $__internal_8_$__cuda_sm20_div_u64,($__internal_9_$__cuda_sm20_rem_u64 - $__internal_8_$__cuda_sm20_div_u64)
$__internal_8_$__cuda_sm20_div_u64:
        /* <DEDUP_REMOVED lines=10> */
[----:B------:R-:W-:-:S03]  /*0810*/  IMAD.HI.U32 R8, R6, R11, RZ ;  /* 0x0000000b06087227 */ /* 0x000fc600078e00ff */
[----:B------:R-:W-:Y:S01]  /*0820*/  IADD3.X R13, PT, PT, RZ, ~R9, RZ, P0, !PT ;  /* 0x80000009ff0d7210 */ /* 0x000fe200007fe4ff */
[----:B------:R-:W-:-:S04]  /*0830*/  IMAD.MOV.U32 R9, RZ, RZ, R6 ;  /* 0x000000ffff097224 */ /* 0x000fc800078e0006 */
[----:B------:R-:W-:-:S04]  /*0840*/  IMAD.WIDE.U32 R8, P0, R6, R13, R8 ;  /* 0x0000000d06087225 */ /* 0x000fc80007800008 */
[C---:B------:R-:W-:Y:S02]  /*0850*/  IMAD R15, R7.reuse, R13, RZ ;  /* 0x0000000d070f7224 */ /* 0x040fe400078e02ff */
[----:B------:R-:W-:-:S04]  /*0860*/  IMAD.HI.U32 R8, P1, R7, R11, R8 ;  /* 0x0000000b07087227 */ /* 0x000fc80007820008 */
[----:B------:R-:W-:Y:S01]  /*0870*/  IMAD.HI.U32 R13, R7, R13, RZ ;  /* 0x0000000d070d7227 */ /* 0x000fe200078e00ff */
[----:B------:R-:W-:-:S03]  /*0880*/  IADD3 R9, P2, PT, R15, R8, RZ ;  /* 0x000000080f097210 */ /* 0x000fc60007f5e0ff */
[----:B------:R-:W-:Y:S02]  /*0890*/  IMAD.X R8, R13, 0x1, R7, P0 ;  /* 0x000000010d087824 */ /* 0x000fe400000e0607 */
[----:B------:R-:W-:-:S03]  /*08a0*/  IMAD.WIDE.U32 R6, R9, R4, RZ ;  /* 0x0000000409067225 */ /* 0x000fc600078e00ff */
[----:B------:R-:W-:Y:S01]  /*08b0*/  IADD3.X R11, PT, PT, RZ, RZ, R8, P2, P1 ;  /* 0x000000ffff0b7210 */ /* 0x000fe200017e2408 */
[----:B------:R-:W-:Y:S01]  /*08c0*/  IMAD R7, R9, R5, R7 ;  /* 0x0000000509077224 */ /* 0x000fe200078e0207 */
[----:B------:R-:W-:-:S03]  /*08d0*/  IADD3 R13, P0, PT, RZ, -R6, RZ ;  /* 0x80000006ff0d7210 */ /* 0x000fc60007f1e0ff */
[----:B------:R-:W-:Y:S02]  /*08e0*/  IMAD R7, R11, R4, R7 ;  /* 0x000000040b077224 */ /* 0x000fe400078e0207 */
[----:B------:R-:W-:-:S03]  /*08f0*/  IMAD.HI.U32 R8, R9, R13, RZ ;  /* 0x0000000d09087227 */ /* 0x000fc600078e00ff */
[----:B------:R-:W-:Y:S01]  /*0900*/  IADD3.X R6, PT, PT, RZ, ~R7, RZ, P0, !PT ;  /* 0x80000007ff067210 */ /* 0x000fe200007fe4ff */
[----:B------:R-:W-:-:S04]  /*0910*/  IMAD.MOV.U32 R7, RZ, RZ, RZ ;  /* 0x000000ffff077224 */ /* 0x000fc800078e00ff */
        /* <DEDUP_REMOVED lines=21> */
[----:B------:R-:W-:Y:S02]  /*0a70*/  IADD3 R6, P1, PT, R9, 0x1, RZ ;  /* 0x0000000109067810 */ /* 0x000fe40007f3e0ff */
[----:B------:R-:W-:Y:S02]  /*0a80*/  IADD3 R7, P2, PT, R13, -R4, RZ ;  /* 0x800000040d077210 */ /* 0x000fe40007f5e0ff */
[CC--:B------:R-:W-:Y:S01]  /*0a90*/  ISETP.GE.U32.AND.EX P0, PT, R12.reuse, R5.reuse, PT, P0 ;  /* 0x000000050c00720c */ /* 0x0c0fe20003f06100 */
[----:B------:R-:W-:Y:S01]  /*0aa0*/  IMAD.X R8, RZ, RZ, R11, P1 ;  /* 0x000000ffff087224 */ /* 0x000fe200008e060b */
[----:B------:R-:W-:Y:S02]  /*0ab0*/  IADD3.X R10, PT, PT, R12, ~R5, RZ, P2, !PT ;  /* 0x800000050c0a7210 */ /* 0x000fe400017fe4ff */
        /* <DEDUP_REMOVED lines=10> */
[----:B------:R-:W-:Y:S02]  /*0b60*/  ISETP.NE.AND.EX P1, PT, R5, RZ, PT, P1 ;  /* 0x000000ff0500720c */ /* 0x000fe40003f25310 */
[----:B------:R-:W-:Y:S02]  /*0b70*/  MOV R5, 0x0 ;  /* 0x0000000000057802 */ /* 0x000fe40000000f00 */
[----:B------:R-:W-:Y:S02]  /*0b80*/  SEL R6, R6, R9, P0 ;  /* 0x0000000906067207 */ /* 0x000fe40000000000 */
[----:B------:R-:W-:Y:S02]  /*0b90*/  SEL R7, R7, R8, P0 ;  /* 0x0000000807077207 */ /* 0x000fe40000000000 */
[----:B------:R-:W-:-:S02]  /*0ba0*/  SEL R6, R6, 0xffffffff, P1 ;  /* 0xffffffff06067807 */ /* 0x000fc40000800000 */
[----:B------:R-:W-:Y:S01]  /*0bb0*/  SEL R7, R7, 0xffffffff, P1 ;  /* 0xffffffff07077807 */ /* 0x000fe20000800000 */
[----:B------:R-:W-:Y:S06]  /*0bc0*/  RET.REL.NODEC R4 `(_matrix_sub_t_left) ;  /* 0xfffffff4040c7950 */ /* 0x000fec0003c3ffff */
        .weak           $__internal_9_$__cuda_sm20_rem_u64
        .type           $__internal_9_$__cuda_sm20_rem_u64,@function
        .size           $__internal_9_$__cuda_sm20_rem_u64,(.L_x_209 - $__internal_9_$__cuda_sm20_rem_u64)
$__internal_9_$__cuda_sm20_rem_u64:
[----:B------:R-:W-:Y:S02]  /*0bd0*/  UMOV UR6, UR4 ;  /* 0x0000000400067c82 */ /* 0x000fe40008000000 */
[----:B------:R-:W0:Y:S08]  /*0be0*/  I2F.U64.RP R3, UR6 ;  /* 0x0000000600037d12 */ /* 0x000e300008309000 */
[----:B0-----:R-:W0:Y:S02]  /*0bf0*/  MUFU.RCP R3, R3 ;  /* 0x0000000300037308 */ /* 0x001e240000001000 */
[----:B0-----:R-:W-:-:S06]  /*0c00*/  VIADD R6, R3, 0x1ffffffe ;  /* 0x1ffffffe03067836 */ /* 0x001fcc0000000000 */
[----:B------:R-:W0:Y:S02]  /*0c10*/  F2I.U64.TRUNC R6, R6 ;  /* 0x0000000600067311 */ /* 0x000e24000020d800 */
[----:B0-----:R-:W-:-:S04]  /*0c20*/  IMAD.WIDE.U32 R8, R6, UR4, RZ ;  /* 0x0000000406087c25 */ /* 0x001fc8000f8e00ff */
[C---:B------:R-:W-:Y:S01]  /*0c30*/  IMAD R5, R6.reuse, UR7, R9 ;  /* 0x0000000706057c24 */ /* 0x040fe2000f8e0209 */
[----:B------:R-:W-:Y:S01]  /*0c40*/  IADD3 R11, P0, PT, RZ, -R8, RZ ;  /* 0x80000008ff0b7210 */ /* 0x000fe20007f1e0ff */
[----:B------:R-:W-:Y:S02]  /*0c50*/  IMAD.MOV.U32 R9, RZ, RZ, R6 ;  /* 0x000000ffff097224 */ /* 0x000fe400078e0006 */
[----:B------:R-:W-:Y:S02]  /*0c60*/  IMAD R5, R7, UR4, R5 ;  /* 0x0000000407057c24 */ /* 0x000fe4000f8e0205 */
[----:B------:R-:W-:-:S03]  /*0c70*/  IMAD.HI.U32 R8, R6, R11, RZ ;  /* 0x0000000b06087227 */ /* 0x000fc600078e00ff */
[----:B------:R-:W-:-:S05]  /*0c80*/  IADD3.X R5, PT, PT, RZ, ~R5, RZ, P0, !PT ;  /* 0x80000005ff057210 */ /* 0x000fca00007fe4ff */
[----:B------:R-:W-:-:S04]  /*0c90*/  IMAD.WIDE.U32 R8, P0, R6, R5, R8 ;  /* 0x0000000506087225 */ /* 0x000fc80007800008 */
[C---:B------:R-:W-:Y:S02]  /*0ca0*/  IMAD R13, R7.reuse, R5, RZ ;  /* 0x00000005070d7224 */ /* 0x040fe400078e02ff */
[----:B------:R-:W-:-:S04]  /*0cb0*/  IMAD.HI.U32 R8, P1, R7, R11, R8 ;  /* 0x0000000b07087227 */ /* 0x000fc80007820008 */
[----:B------:R-:W-:Y:S01]  /*0cc0*/  IMAD.HI.U32 R3, R7, R5, RZ ;  /* 0x0000000507037227 */ /* 0x000fe200078e00ff */
[----:B------:R-:W-:-:S04]  /*0cd0*/  IADD3 R9, P2, PT, R13, R8, RZ ;  /* 0x000000080d097210 */ /* 0x000fc80007f5e0ff */
[----:B------:R-:W-:Y:S01]  /*0ce0*/  IADD3.X R3, PT, PT, R3, R7, RZ, P0, !PT ;  /* 0x0000000703037210 */ /* 0x000fe200007fe4ff */
        /* <DEDUP_REMOVED lines=12> */
[----:B------:R-:W-:Y:S01]  /*0db0*/  IMAD.MOV.U32 R7, RZ, RZ, RZ ;  /* 0x000000ffff077224 */ /* 0x000fe200078e00ff */
[----:B------:R-:W-:Y:S01]  /*0dc0*/  IADD3.X R3, PT, PT, R6, R3, RZ, P0, !PT ;  /* 0x0000000306037210 */ /* 0x000fe200007fe4ff */
        /* <DEDUP_REMOVED lines=13> */
[----:B------:R-:W-:-:S05]  /*0ea0*/  IMAD R3, R3, UR4, R8 ;  /* 0x0000000403037c24 */ /* 0x000fca000f8e0208 */
[----:B------:R-:W-:Y:S02]  /*0eb0*/  IADD3.X R5, PT, PT, ~R3, R4, RZ, P1, !PT ;  /* 0x0000000403057210 */ /* 0x000fe40000ffe5ff */
[----:B------:R-:W-:Y:S02]  /*0ec0*/  IADD3 R3, P1, PT, R6, -UR4, RZ ;  /* 0x8000000406037c10 */ /* 0x000fe4000ff3e0ff */
[C---:B------:R-:W-:Y:S02]  /*0ed0*/  ISETP.GE.U32.AND.EX P0, PT, R5.reuse, UR7, PT, P0 ;  /* 0x0000000705007c0c */ /* 0x040fe4000bf06100 */
[----:B------:R-:W-:Y:S02]  /*0ee0*/  IADD3.X R2, PT, PT, R5, ~UR7, RZ, P1, !PT ;  /* 0x8000000705027c10 */ /* 0x000fe40008ffe4ff */
[----:B------:R-:W-:Y:S02]  /*0ef0*/  SEL R3, R3, R6, P0 ;  /* 0x0000000603037207 */ /* 0x000fe40000000000 */
[----:B------:R-:W-:-:S02]  /*0f00*/  SEL R2, R2, R5, P0 ;  /* 0x0000000502027207 */ /* 0x000fc40000000000 */
[C---:B------:R-:W-:Y:S02]  /*0f10*/  ISETP.GE.U32.AND P0, PT, R3.reuse, UR4, PT ;  /* 0x0000000403007c0c */ /* 0x040fe4000bf06070 */
[----:B------:R-:W-:Y:S02]  /*0f20*/  IADD3 R4, P2, PT, R3, -UR4, RZ ;  /* 0x8000000403047c10 */ /* 0x000fe4000ff5e0ff */
[C---:B------:R-:W-:Y:S02]  /*0f30*/  ISETP.GE.U32.AND.EX P0, PT, R2.reuse, UR7, PT, P0 ;  /* 0x0000000702007c0c */ /* 0x040fe4000bf06100 */
[----:B------:R-:W-:Y:S02]  /*0f40*/  IADD3.X R5, PT, PT, R2, ~UR7, RZ, P2, !PT ;  /* 0x8000000702057c10 */ /* 0x000fe400097fe4ff */
[----:B------:R-:W-:Y:S01]  /*0f50*/  SEL R4, R4, R3, P0 ;  /* 0x0000000304047207 */ /* 0x000fe20000000000 */
[----:B------:R-:W-:Y:S01]  /*0f60*/  HFMA2 R3, -RZ, RZ, 0, 0 ;  /* 0x00000000ff037431 */ /* 0x000fe200000001ff */
[----:B------:R-:W-:-:S02]  /*0f70*/  ISETP.NE.U32.AND P1, PT, RZ, UR4, PT ;  /* 0x00000004ff007c0c */ /* 0x000fc4000bf25070 */
[----:B------:R-:W-:Y:S01]  /*0f80*/  SEL R5, R5, R2, P0 ;  /* 0x0000000205057207 */ /* 0x000fe20000000000 */
[----:B------:R-:W-:Y:S01]  /*0f90*/  IMAD.MOV.U32 R2, RZ, RZ, R0 ;  /* 0x000000ffff027224 */ /* 0x000fe200078e0000 */
[----:B------:R-:W-:-:S04]  /*0fa0*/  ISETP.NE.AND.EX P1, PT, RZ, UR7, PT, P1 ;  /* 0x00000007ff007c0c */ /* 0x000fc8000bf25310 */
[----:B------:R-:W-:Y:S02]  /*0fb0*/  SEL R4, R4, 0xffffffff, P1 ;  /* 0xffffffff04047807 */ /* 0x000fe40000800000 */
[----:B------:R-:W-:Y:S01]  /*0fc0*/  SEL R5, R5, 0xffffffff, P1 ;  /* 0xffffffff05057807 */ /* 0x000fe20000800000 */
[----:B------:R-:W-:Y:S06]  /*0fd0*/  RET.REL.NODEC R2 `(_matrix_sub_t_left) ;  /* 0xfffffff002087950 */ /* 0x000fec0003c3ffff */
.L_x_133:
        /* <DEDUP_REMOVED lines=10> */
.L_x_209:


//--------------------- .text._matrix_div_t_right --------------------------
	.section	.text._matrix_div_t_right,"ax",@progbits
	.align	128
        .global         _matrix_div_t_right
        .type           _matrix_div_t_right,@function
        .size           _matrix_div_t_right,(.L_x_212 - _matrix_div_t_right)
        .other          _matrix_div_t_right,@"STO_CUDA_ENTRY STV_DEFAULT"
_matrix_div_t_right:
.text._matrix_div_t_right:
        /* <DEDUP_REMOVED lines=43> */
.L_x_135:
[----:B------:R-:W-:-:S07]  /*02b0*/  MOV R0, 0x2d0 ;  /* 0x000002d000007802 */ /* 0x000fce0000000f00 */
[----:B------:R-:W-:Y:S05]  /*02c0*/  CALL.REL.NOINC `($__internal_11_$__cuda_sm20_rem_u64) ;  /* 0x0000000800747944 */ /* 0x000fea0003c00000 */
[----:B------:R-:W-:Y:S01]  /*02d0*/  IMAD.MOV.U32 R2, RZ, RZ, R4 ;  /* 0x000000ffff027224 */ /* 0x000fe200078e0004 */
[----:B------:R-:W-:-:S07]  /*02e0*/  MOV R3, R5 ;  /* 0x0000000500037202 */ /* 0x000fce0000000f00 */
.L_x_136:
[----:B------:R-:W-:Y:S05]  /*02f0*/  BSYNC.RECONVERGENT B0 ;  /* 0x0000000000007941 */ /* 0x000fea0003800200 */
.L_x_134:
        /* <DEDUP_REMOVED lines=26> */
.L_x_138:
[----:B------:R-:W-:-:S07]  /*04a0*/  MOV R0, 0x4c0 ;  /* 0x000004c000007802 */ /* 0x000fce0000000f00 */
[----:B------:R-:W-:Y:S05]  /*04b0*/  CALL.REL.NOINC `($__internal_10_$__cuda_sm20_div_u64) ;  /* 0x0000000000e07944 */ /* 0x000fea0003c00000 */
[----:B------:R-:W-:Y:S01]  /*04c0*/  IMAD.MOV.U32 R4, RZ, RZ, R6 ;  /* 0x000000ffff047224 */ /* 0x000fe200078e0006 */
[----:B------:R-:W-:-:S07]  /*04d0*/  MOV R5, R7 ;  /* 0x0000000700057202 */ /* 0x000fce0000000f00 */
.L_x_139:
[----:B------:R-:W-:Y:S05]  /*04e0*/  BSYNC.RECONVERGENT B0 ;  /* 0x0000000000007941 */ /* 0x000fea0003800200 */
.L_x_137:
        /* <DEDUP_REMOVED lines=24> */
.L_x_141:
[----:B------:R-:W-:Y:S05]  /*0670*/  BSYNC.RECONVERGENT B6 ;  /* 0x0000000000067941 */ /* 0x000fea0003800200 */
.L_x_140:
[----:B------:R-:W0:Y:S02]  /*0680*/  LDCU.64 UR4, c[0x0][0x390] ;  /* 0x00007200ff0477ac */ /* 0x000e240008000a00 */
[----:B0-----:R-:W-:-:S04]  /*0690*/  LEA R6, P0, R18, UR4, 0x2 ;  /* 0x0000000412067c11 */ /* 0x001fc8000f8010ff */
[----:B------:R-:W-:Y:S01]  /*06a0*/  LEA.HI.X R7, R18, UR5, R19, 0x2, P0 ;  /* 0x0000000512077c11 */ /* 0x000fe200080f1413 */
[----:B------:R-:W0:Y:S01]  /*06b0*/  LDCU.64 UR4, c[0x0][0x388] ;  /* 0x00007100ff0477ac */ /* 0x000e220008000a00 */
[----:B------:R-:W-:-:S03]  /*06c0*/  IMAD.SHL.U32 R2, R17, 0x4, RZ ;  /* 0x0000000411027824 */ /* 0x000fc600078e00ff */
[----:B------:R-:W2:Y:S01]  /*06d0*/  LDG.E R9, desc[UR36][R6.64] ;  /* 0x0000002406097981 */ /* 0x000ea2000c1e1900 */
[----:B------:R-:W-:Y:S02]  /*06e0*/  SHF.L.U64.HI R16, R17, 0x2, R16 ;  /* 0x0000000211107819 */ /* 0x000fe40000010210 */
[----:B0-----:R-:W-:-:S04]  /*06f0*/  IADD3 R4, P0, PT, R2, UR4, RZ ;  /* 0x0000000402047c10 */ /* 0x001fc8000ff1e0ff */
[----:B------:R-:W-:-:S05]  /*0700*/  IADD3.X R5, PT, PT, R16, UR5, RZ, P0, !PT ;  /* 0x0000000510057c10 */ /* 0x000fca00087fe4ff */
        /* <DEDUP_REMOVED lines=11> */
[----:B------:R-:W-:Y:S05]  /*07c0*/  CALL.REL.NOINC `($__internal_12_$__cuda_sm3x_div_rn_noftz_f32_slowpath) ;  /* 0x0000000800387944 */ /* 0x000fea0003c00000 */
[----:B------:R-:W-:-:S07]  /*07d0*/  IMAD.MOV.U32 R7, RZ, RZ, R0 ;  /* 0x000000ffff077224 */ /* 0x000fce00078e0000 */
.L_x_143:
[----:B------:R-:W-:Y:S05]  /*07e0*/  BSYNC.RECONVERGENT B0 ;  /* 0x0000000000007941 */ /* 0x000fea0003800200 */
.L_x_142:
[----:B------:R-:W0:Y:S02]  /*07f0*/  LDCU.64 UR4, c[0x0][0x380] ;  /* 0x00007000ff0477ac */ /* 0x000e240008000a00 */
[----:B0-----:R-:W-:-:S04]  /*0800*/  IADD3 R2, P0, PT, R2, UR4, RZ ;  /* 0x0000000402027c10 */ /* 0x001fc8000ff1e0ff */
[----:B------:R-:W-:-:S05]  /*0810*/  IADD3.X R3, PT, PT, R16, UR5, RZ, P0, !PT ;  /* 0x0000000510037c10 */ /* 0x000fca00087fe4ff */
[----:B------:R-:W-:Y:S01]  /*0820*/  STG.E desc[UR36][R2.64], R7 ;  /* 0x0000000702007986 */ /* 0x000fe2000c101924 */
[----:B------:R-:W-:Y:S05]  /*0830*/  EXIT ;  /* 0x000000000000794d */ /* 0x000fea0003800000 */
        .weak           $__internal_10_$__cuda_sm20_div_u64
        .type           $__internal_10_$__cuda_sm20_div_u64,@function
        .size           $__internal_10_$__cuda_sm20_div_u64,($__internal_11_$__cuda_sm20_rem_u64 - $__internal_10_$__cuda_sm20_div_u64)
$__internal_10_$__cuda_sm20_div_u64:
        /* <DEDUP_REMOVED lines=51> */
[----:B------:R-:W-:Y:S01]  /*0b70*/  IMAD.X R10, R12, 0x1, ~R5, P2 ;  /* 0x000000010c0a7824 */ /* 0x000fe200010e0e05 */
[----:B------:R-:W-:Y:S02]  /*0b80*/  IADD3.X R8, PT, PT, RZ, R11, RZ, P1, !PT ;  /* 0x0000000bff087210 */ /* 0x000fe40000ffe4ff */
[----:B------:R-:W-:Y:S02]  /*0b90*/  SEL R9, R6, R9, P0 ;  /* 0x0000000906097207 */ /* 0x000fe40000000000 */
[----:B------:R-:W-:-:S02]  /*0ba0*/  SEL R7, R7, R13, P0 ;  /* 0x0000000d07077207 */ /* 0x000fc40000000000 */
[----:B------:R-:W-:Y:S02]  /*0bb0*/  SEL R8, R8, R11, P0 ;  /* 0x0000000b08087207 */ /* 0x000fe40000000000 */
[----:B------:R-:W-:Y:S02]  /*0bc0*/  IADD3 R6, P2, PT, R9, 0x1, RZ ;  /* 0x0000000109067810 */ /* 0x000fe40007f5e0ff */
[----:B------:R-:W-:Y:S02]  /*0bd0*/  SEL R10, R10, R12, P0 ;  /* 0x0000000c0a0a7207 */ /* 0x000fe40000000000 */
[----:B------:R-:W-:Y:S01]  /*0be0*/  ISETP.GE.U32.AND P0, PT, R7, R4, PT ;  /* 0x000000040700720c */ /* 0x000fe20003f06070 */
[----:B------:R-:W-:Y:S01]  /*0bf0*/  IMAD.X R7, RZ, RZ, R8, P2 ;  /* 0x000000ffff077224 */ /* 0x000fe200010e0608 */
[----:B------:R-:W-:Y:S01]  /*0c00*/  ISETP.NE.U32.AND P1, PT, R4, RZ, PT ;  /* 0x000000ff0400720c */ /* 0x000fe20003f25070 */
[----:B------:R-:W-:Y:S01]  /*0c10*/  IMAD.MOV.U32 R4, RZ, RZ, R0 ;  /* 0x000000ffff047224 */ /* 0x000fe200078e0000 */
[----:B------:R-:W-:-:S02]  /*0c20*/  ISETP.GE.U32.AND.EX P0, PT, R10, R5, PT, P0 ;  /* 0x000000050a00720c */ /* 0x000fc40003f06100 */
[----:B------:R-:W-:Y:S01]  /*0c30*/  ISETP.NE.AND.EX P1, PT, R5, RZ, PT, P1 ;  /* 0x000000ff0500720c */ /* 0x000fe20003f25310 */
[----:B------:R-:W-:Y:S01]  /*0c40*/  IMAD.MOV.U32 R5, RZ, RZ, 0x0 ;  /* 0x00000000ff057424 */ /* 0x000fe200078e00ff */
[----:B------:R-:W-:Y:S02]  /*0c50*/  SEL R6, R6, R9, P0 ;  /* 0x0000000906067207 */ /* 0x000fe40000000000 */
[----:B------:R-:W-:Y:S02]  /*0c60*/  SEL R7, R7, R8, P0 ;  /* 0x0000000807077207 */ /* 0x000fe40000000000 */
[----:B------:R-:W-:Y:S02]  /*0c70*/  SEL R6, R6, 0xffffffff, P1 ;  /* 0xffffffff06067807 */ /* 0x000fe40000800000 */
[----:B------:R-:W-:Y:S01]  /*0c80*/  SEL R7, R7, 0xffffffff, P1 ;  /* 0xffffffff07077807 */ /* 0x000fe20000800000 */
[----:B------:R-:W-:Y:S06]  /*0c90*/  RET.REL.NODEC R4 `(_matrix_div_t_right) ;  /* 0xfffffff004d87950 */ /* 0x000fec0003c3ffff */
        .weak           $__internal_11_$__cuda_sm20_rem_u64
        .type           $__internal_11_$__cuda_sm20_rem_u64,@function
        .size           $__internal_11_$__cuda_sm20_rem_u64,($__internal_12_$__cuda_sm3x_div_rn_noftz_f32_slowpath - $__internal_11_$__cuda_sm20_rem_u64)
$__internal_11_$__cuda_sm20_rem_u64:
[----:B------:R-:W-:Y:S02]  /*0ca0*/  UMOV UR6, UR4 ;  /* 0x0000000400067c82 */ /* 0x000fe40008000000 */
[----:B------:R-:W0:Y:S08]  /*0cb0*/  I2F.U64.RP R3, UR6 ;  /* 0x0000000600037d12 */ /* 0x000e300008309000 */
[----:B0-----:R-:W0:Y:S02]  /*0cc0*/  MUFU.RCP R3, R3 ;  /* 0x0000000300037308 */ /* 0x001e240000001000 */
[----:B0-----:R-:W-:-:S06]  /*0cd0*/  IADD3 R6, PT, PT, R3, 0x1ffffffe, RZ ;  /* 0x1ffffffe03067810 */ /* 0x001fcc0007ffe0ff */
[----:B------:R-:W0:Y:S02]  /*0ce0*/  F2I.U64.TRUNC R6, R6 ;  /* 0x0000000600067311 */ /* 0x000e24000020d800 */
[----:B0-----:R-:W-:-:S04]  /*0cf0*/  IMAD.WIDE.U32 R8, R6, UR4, RZ ;  /* 0x0000000406087c25 */ /* 0x001fc8000f8e00ff */
[C---:B------:R-:W-:Y:S01]  /*0d00*/  IMAD R5, R6.reuse, UR7, R9 ;  /* 0x0000000706057c24 */ /* 0x040fe2000f8e0209 */
[----:B------:R-:W-:Y:S01]  /*0d10*/  IADD3 R11, P0, PT, RZ, -R8, RZ ;  /* 0x80000008ff0b7210 */ /* 0x000fe20007f1e0ff */
[----:B------:R-:W-:Y:S02]  /*0d20*/  IMAD.MOV.U32 R9, RZ, RZ, R6 ;  /* 0x000000ffff097224 */ /* 0x000fe400078e0006 */
        /* <DEDUP_REMOVED lines=14> */
[----:B------:R-:W-:-:S03]  /*0e10*/  IMAD.HI.U32 R8, R9, R7, RZ ;  /* 0x0000000709087227 */ /* 0x000fc600078e00ff */
[----:B------:R-:W-:-:S05]  /*0e20*/  IADD3.X R6, PT, PT, RZ, ~R5, RZ, P0, !PT ;  /* 0x80000005ff067210 */ /* 0x000fca00007fe4ff */
        /* <DEDUP_REMOVED lines=13> */
[----:B------:R-:W-:-:S03]  /*0f00*/  IADD3 R5, P1, PT, R8, R5, RZ ;  /* 0x0000000508057210 */ /* 0x000fc60007f3e0ff */
[----:B------:R-:W-:Y:S02]  /*0f10*/  IMAD.X R3, RZ, RZ, R3, P0 ;  /* 0x000000ffff037224 */ /* 0x000fe400000e0603 */
[----:B------:R-:W-:-:S03]  /*0f20*/  IMAD.WIDE.U32 R6, R5, UR4, RZ ;  /* 0x0000000405067c25 */ /* 0x000fc6000f8e00ff */
[----:B------:R-:W-:Y:S01]  /*0f30*/  IADD3.X R3, PT, PT, RZ, R3, RZ, P1, !PT ;  /* 0x00000003ff037210 */ /* 0x000fe20000ffe4ff */
[----:B------:R-:W-:Y:S01]  /*0f40*/  IMAD R8, R5, UR7, R7 ;  /* 0x0000000705087c24 */ /* 0x000fe2000f8e0207 */
[----:B------:R-:W-:-:S03]  /*0f50*/  IADD3 R6, P1, PT, -R6, R2, RZ ;  /* 0x0000000206067210 */ /* 0x000fc60007f3e1ff */
[----:B------:R-:W-:Y:S01]  /*0f60*/  IMAD R3, R3, UR4, R8 ;  /* 0x0000000403037c24 */ /* 0x000fe2000f8e0208 */
[----:B------:R-:W-:-:S03]  /*0f70*/  ISETP.GE.U32.AND P0, PT, R6, UR4, PT ;  /* 0x0000000406007c0c */ /* 0x000fc6000bf06070 */
        /* <DEDUP_REMOVED lines=10> */
[----:B------:R-:W-:Y:S02]  /*1020*/  ISETP.NE.U32.AND P1, PT, RZ, UR4, PT ;  /* 0x00000004ff007c0c */ /* 0x000fe4000bf25070 */
[----:B------:R-:W-:Y:S01]  /*1030*/  SEL R4, R4, R3, P0 ;  /* 0x0000000304047207 */ /* 0x000fe20000000000 */
[----:B------:R-:W-:Y:S01]  /*1040*/  IMAD.MOV.U32 R3, RZ, RZ, 0x0 ;  /* 0x00000000ff037424 */ /* 0x000fe200078e00ff */
[----:B------:R-:W-:Y:S01]  /*1050*/  SEL R5, R5, R2, P0 ;  /* 0x0000000205057207 */ /* 0x000fe20000000000 */
[----:B------:R-:W-:Y:S01]  /*1060*/  IMAD.MOV.U32 R2, RZ, RZ, R0 ;  /* 0x000000ffff027224 */ /* 0x000fe200078e0000 */
[----:B------:R-:W-:-:S04]  /*1070*/  ISETP.NE.AND.EX P1, PT, RZ, UR7, PT, P1 ;  /* 0x00000007ff007c0c */ /* 0x000fc8000bf25310 */
[----:B------:R-:W-:Y:S02]  /*1080*/  SEL R4, R4, 0xffffffff, P1 ;  /* 0xffffffff04047807 */ /* 0x000fe40000800000 */
[----:B------:R-:W-:Y:S01]  /*1090*/  SEL R5, R5, 0xffffffff, P1 ;  /* 0xffffffff05057807 */ /* 0x000fe20000800000 */
[----:B------:R-:W-:Y:S06]  /*10a0*/  RET.REL.NODEC R2 `(_matrix_div_t_right) ;  /* 0xffffffec02d47950 */ /* 0x000fec0003c3ffff */
        .weak           $__internal_12_$__cuda_sm3x_div_rn_noftz_f32_slowpath
        .type           $__internal_12_$__cuda_sm3x_div_rn_noftz_f32_slowpath,@function
        .size           $__internal_12_$__cuda_sm3x_div_rn_noftz_f32_slowpath,(.L_x_212 - $__internal_12_$__cuda_sm3x_div_rn_noftz_f32_slowpath)
$__internal_12_$__cuda_sm3x_div_rn_noftz_f32_slowpath:
[--C-:B------:R-:W-:Y:S01]  /*10b0*/  SHF.R.U32.HI R5, RZ, 0x17, R9.reuse ;  /* 0x00000017ff057819 */ /* 0x100fe20000011609 */
[----:B------:R-:W-:Y:S01]  /*10c0*/  BSSY.RECONVERGENT B1, `(.L_x_144) ;  /* 0x0000065000017945 */ /* 0x000fe20003800200 */
[--C-:B------:R-:W-:Y:S01]  /*10d0*/  SHF.R.U32.HI R3, RZ, 0x17, R0.reuse ;  /* 0x00000017ff037819 */ /* 0x100fe20000011600 */
[----:B------:R-:W-:Y:S01]  /*10e0*/  IMAD.MOV.U32 R6, RZ, RZ, R0 ;  /* 0x000000ffff067224 */ /* 0x000fe200078e0000 */
[----:B------:R-:W-:Y:S01]  /*10f0*/  LOP3.LUT R12, R5, 0xff, RZ, 0xc0, !PT ;  /* 0x000000ff050c7812 */ /* 0x000fe200078ec0ff */
[----:B------:R-:W-:Y:S01]  /*1100*/  IMAD.MOV.U32 R7, RZ, RZ, R9 ;  /* 0x000000ffff077224 */ /* 0x000fe200078e0009 */
[----:B------:R-:W-:Y:S02]  /*1110*/  LOP3.LUT R5, R3, 0xff, RZ, 0xc0, !PT ;  /* 0x000000ff03057812 */ /* 0x000fe400078ec0ff */
[----:B------:R-:W-:-:S03]  /*1120*/  IADD3 R11, PT, PT, R12, -0x1, RZ ;  /* 0xffffffff0c0b7810 */ /* 0x000fc60007ffe0ff */
[----:B------:R-:W-:Y:S01]  /*1130*/  VIADD R10, R5, 0xffffffff ;  /* 0xffffffff050a7836 */ /* 0x000fe20000000000 */
[----:B------:R-:W-:-:S04]  /*1140*/  ISETP.GT.U32.AND P0, PT, R11, 0xfd, PT ;  /* 0x000000fd0b00780c */ /* 0x000fc80003f04070 */
[----:B------:R-:W-:-:S13]  /*1150*/  ISETP.GT.U32.OR P0, PT, R10, 0xfd, P0 ;  /* 0x000000fd0a00780c */ /* 0x000fda0000704470 */
[----:B------:R-:W-:Y:S01]  /*1160*/  @!P0 MOV R8, RZ ;  /* 0x000000ff00088202 */ /* 0x000fe20000000f00 */
        /* <DEDUP_REMOVED lines=25> */
.L_x_145:
        /* <DEDUP_REMOVED lines=51> */
.L_x_152:
[----:B------:R-:W-:-:S04]  /*1630*/  LOP3.LUT R0, R0, 0x80000000, RZ, 0xc0, !PT ;  /* 0x8000000000007812 */ /* 0x000fc800078ec0ff */
[----:B------:R-:W-:Y:S01]  /*1640*/  LOP3.LUT R0, R0, 0x7f800000, RZ, 0xfc, !PT ;  /* 0x7f80000000007812 */ /* 0x000fe200078efcff */
[----:B------:R-:W-:Y:S06]  /*1650*/  BRA `(.L_x_153) ;  /* 0x0000000000047947 */ /* 0x000fec0003800000 */
.L_x_151:
[----:B------:R-:W-:-:S07]  /*1660*/  IMAD R0, R5, 0x800000, R0 ;  /* 0x0080000005007824 */ /* 0x000fce00078e0200 */
.L_x_153:
[----:B------:R-:W-:Y:S05]  /*1670*/  BSYNC.RECONVERGENT B2 ;  /* 0x0000000000027941 */ /* 0x000fea0003800200 */
.L_x_150:
[----:B------:R-:W-:Y:S05]  /*1680*/  BRA `(.L_x_154) ;  /* 0x0000000000207947 */ /* 0x000fea0003800000 */
.L_x_149:
[----:B------:R-:W-:-:S04]  /*1690*/  LOP3.LUT R0, R7, 0x80000000, R6, 0x48, !PT ;  /* 0x8000000007007812 */ /* 0x000fc800078e4806 */
[----:B------:R-:W-:Y:S01]  /*16a0*/  LOP3.LUT R0, R0, 0x7f800000, RZ, 0xfc, !PT ;  /* 0x7f80000000007812 */ /* 0x000fe200078efcff */
[----:B------:R-:W-:Y:S06]  /*16b0*/  BRA `(.L_x_154) ;  /* 0x0000000000147947 */ /* 0x000fec0003800000 */
.L_x_148:
[----:B------:R-:W-:Y:S01]  /*16c0*/  LOP3.LUT R0, R7, 0x80000000, R6, 0x48, !PT ;  /* 0x8000000007007812 */ /* 0x000fe200078e4806 */
[----:B------:R-:W-:Y:S06]  /*16d0*/  BRA `(.L_x_154) ;  /* 0x00000000000c7947 */ /* 0x000fec0003800000 */
.L_x_147:
[----:B------:R-:W0:Y:S01]  /*16e0*/  MUFU.RSQ R0, -QNAN ;  /* 0xffc0000000007908 */ /* 0x000e220000001400 */
[----:B------:R-:W-:Y:S05]  /*16f0*/  BRA `(.L_x_154) ;  /* 0x0000000000047947 */ /* 0x000fea0003800000 */
.L_x_146:
[----:B------:R-:W-:-:S07]  /*1700*/  FADD.FTZ R0, R0, R3 ;  /* 0x0000000300007221 */ /* 0x000fce0000010000 */
.L_x_154:
[----:B------:R-:W-:Y:S05]  /*1710*/  BSYNC.RECONVERGENT B1 ;  /* 0x0000000000017941 */ /* 0x000fea0003800200 */
.L_x_144:
[----:B------:R-:W-:-:S04]  /*1720*/  IMAD.MOV.U32 R5, RZ, RZ, 0x0 ;  /* 0x00000000ff057424 */ /* 0x000fc800078e00ff */
[----:B0-----:R-:W-:Y:S05]  /*1730*/  RET.REL.NODEC R4 `(_matrix_div_t_right) ;  /* 0xffffffe804307950 */ /* 0x001fea0003c3ffff */
.L_x_155:
        /* <DEDUP_REMOVED lines=12> */
.L_x_212:


//--------------------- .text._matrix_mul_t_right --------------------------
	.section	.text._matrix_mul_t_right,"ax",@progbits
	.align	128
        .global         _matrix_mul_t_right
        .type           _matrix_mul_t_right,@function
        .size           _matrix_mul_t_right,(.L_x_214 - _matrix_mul_t_right)
        .other          _matrix_mul_t_right,@"STO_CUDA_ENTRY STV_DEFAULT"
_matrix_mul_t_right:
.text._matrix_mul_t_right:
        /* <DEDUP_REMOVED lines=43> */
.L_x_157:
[----:B------:R-:W-:-:S07]  /*02b0*/  MOV R0, 0x2d0 ;  /* 0x000002d000007802 */ /* 0x000fce0000000f00 */
[----:B------:R-:W-:Y:S05]  /*02c0*/  CALL.REL.NOINC `($__internal_14_$__cuda_sm20_rem_u64) ;  /* 0x0000000800407944 */ /* 0x000fea0003c00000 */
[----:B------:R-:W-:Y:S01]  /*02d0*/  MOV R2, R4 ;  /* 0x0000000400027202 */ /* 0x000fe20000000f00 */
[----:B------:R-:W-:-:S07]  /*02e0*/  IMAD.MOV.U32 R3, RZ, RZ, R5 ;  /* 0x000000ffff037224 */ /* 0x000fce00078e0005 */
.L_x_158:
[----:B------:R-:W-:Y:S05]  /*02f0*/  BSYNC.RECONVERGENT B0 ;  /* 0x0000000000007941 */ /* 0x000fea0003800200 */
.L_x_156:
        /* <DEDUP_REMOVED lines=26> */
.L_x_160:
[----:B------:R-:W-:-:S07]  /*04a0*/  MOV R0, 0x4c0 ;  /* 0x000004c000007802 */ /* 0x000fce0000000f00 */
[----:B------:R-:W-:Y:S05]  /*04b0*/  CALL.REL.NOINC `($__internal_13_$__cuda_sm20_div_u64) ;  /* 0x0000000000ac7944 */ /* 0x000fea0003c00000 */
[----:B------:R-:W-:Y:S02]  /*04c0*/  IMAD.MOV.U32 R4, RZ, RZ, R6 ;  /* 0x000000ffff047224 */ /* 0x000fe400078e0006 */
[----:B------:R-:W-:-:S07]  /*04d0*/  IMAD.MOV.U32 R5, RZ, RZ, R7 ;  /* 0x000000ffff057224 */ /* 0x000fce00078e0007 */
.L_x_161:
[----:B------:R-:W-:Y:S05]  /*04e0*/  BSYNC.RECONVERGENT B0 ;  /* 0x0000000000007941 */ /* 0x000fea0003800200 */
.L_x_159:
        /* <DEDUP_REMOVED lines=24> */
.L_x_163:
[----:B------:R-:W-:Y:S05]  /*0670*/  BSYNC.RECONVERGENT B6 ;  /* 0x0000000000067941 */ /* 0x000fea0003800200 */
.L_x_162:
[----:B------:R-:W0:Y:S01]  /*0680*/  LDCU.64 UR4, c[0x0][0x390] ;  /* 0x00007200ff0477ac */ /* 0x000e220008000a00 */
[C---:B------:R-:W-:Y:S01]  /*0690*/  IMAD.SHL.U32 R6, R17.reuse, 0x4, RZ ;  /* 0x0000000411067824 */ /* 0x040fe200078e00ff */
[----:B------:R-:W-:Y:S01]  /*06a0*/  SHF.L.U64.HI R16, R17, 0x2, R16 ;  /* 0x0000000211107819 */ /* 0x000fe20000010210 */
[----:B------:R-:W1:Y:S01]  /*06b0*/  LDCU.128 UR8, c[0x0][0x380] ;  /* 0x00007000ff0877ac */ /* 0x000e620008000c00 */
[----:B0-----:R-:W-:Y:S02]  /*06c0*/  LEA R4, P1, R18, UR4, 0x2 ;  /* 0x0000000412047c11 */ /* 0x001fe4000f8210ff */
[----:B-1----:R-:W-:Y:S02]  /*06d0*/  IADD3 R2, P0, PT, R6, UR10, RZ ;  /* 0x0000000a06027c10 */ /* 0x002fe4000ff1e0ff */
[----:B------:R-:W-:Y:S02]  /*06e0*/  LEA.HI.X R5, R18, UR5, R19, 0x2, P1 ;  /* 0x0000000512057c11 */ /* 0x000fe400088f1413 */
[----:B------:R-:W-:-:S04]  /*06f0*/  IADD3.X R3, PT, PT, R16, UR11, RZ, P0, !PT ;  /* 0x0000000b10037c10 */ /* 0x000fc800087fe4ff */
[----:B------:R-:W2:Y:S04]  /*0700*/  LDG.E R5, desc[UR36][R4.64] ;  /* 0x0000002404057981 */ /* 0x000ea8000c1e1900 */
[----:B------:R-:W2:Y:S01]  /*0710*/  LDG.E R2, desc[UR36][R2.64] ;  /* 0x0000002402027981 */ /* 0x000ea2000c1e1900 */
[----:B------:R-:W-:-:S04]  /*0720*/  IADD3 R6, P0, PT, R6, UR8, RZ ;  /* 0x0000000806067c10 */ /* 0x000fc8000ff1e0ff */
[----:B------:R-:W-:Y:S01]  /*0730*/  IADD3.X R7, PT, PT, R16, UR9, RZ, P0, !PT ;  /* 0x0000000910077c10 */ /* 0x000fe200087fe4ff */
[----:B--2---:R-:W-:-:S05]  /*0740*/  FMUL R9, R2, R5 ;  /* 0x0000000502097220 */ /* 0x004fca0000400000 */
[----:B------:R-:W-:Y:S01]  /*0750*/  STG.E desc[UR36][R6.64], R9 ;  /* 0x0000000906007986 */ /* 0x000fe2000c101924 */
[----:B------:R-:W-:Y:S05]  /*0760*/  EXIT ;  /* 0x000000000000794d */ /* 0x000fea0003800000 */
        .weak           $__internal_13_$__cuda_sm20_div_u64
        .type           $__internal_13_$__cuda_sm20_div_u64,@function
        .size           $__internal_13_$__cuda_sm20_div_u64,($__internal_14_$__cuda_sm20_rem_u64 - $__internal_13_$__cuda_sm20_div_u64)
$__internal_13_$__cuda_sm20_div_u64:
        /* <DEDUP_REMOVED lines=69> */
[----:B------:R-:W-:Y:S06]  /*0bc0*/  RET.REL.NODEC R4 `(_matrix_mul_t_right) ;  /* 0xfffffff4040c7950 */ /* 0x000fec0003c3ffff */
        .weak           $__internal_14_$__cuda_sm20_rem_u64
        .type           $__internal_14_$__cuda_sm20_rem_u64,@function
        .size           $__internal_14_$__cuda_sm20_rem_u64,(.L_x_214 - $__internal_14_$__cuda_sm20_rem_u64)
$__internal_14_$__cuda_sm20_rem_u64:
        /* <DEDUP_REMOVED lines=64> */
[----:B------:R-:W-:Y:S06]  /*0fd0*/  RET.REL.NODEC R2 `(_matrix_mul_t_right) ;  /* 0xfffffff002087950 */ /* 0x000fec0003c3ffff */
.L_x_164:
        /* <DEDUP_REMOVED lines=10> */
.L_x_214:


//--------------------- .text._matrix_sub_t_right --------------------------
	.section	.text._matrix_sub_t_right,"ax",@progbits
	.align	128
        .global         _matrix_sub_t_right
        .type           _matrix_sub_t_right,@function
        .size           _matrix_sub_t_right,(.L_x_216 - _matrix_sub_t_right)
        .other          _matrix_sub_t_right,@"STO_CUDA_ENTRY STV_DEFAULT"
_matrix_sub_t_right:
.text._matrix_sub_t_right:
        /* <DEDUP_REMOVED lines=43> */
.L_x_166:
[----:B------:R-:W-:-:S07]  /*02b0*/  MOV R0, 0x2d0 ;  /* 0x000002d000007802 */ /* 0x000fce0000000f00 */
[----:B------:R-:W-:Y:S05]  /*02c0*/  CALL.REL.NOINC `($__internal_16_$__cuda_sm20_rem_u64) ;  /* 0x0000000800407944 */ /* 0x000fea0003c00000 */
[----:B------:R-:W-:Y:S01]  /*02d0*/  MOV R2, R4 ;  /* 0x0000000400027202 */ /* 0x000fe20000000f00 */
[----:B------:R-:W-:-:S07]  /*02e0*/  IMAD.MOV.U32 R3, RZ, RZ, R5 ;  /* 0x000000ffff037224 */ /* 0x000fce00078e0005 */
.L_x_167:
[----:B------:R-:W-:Y:S05]  /*02f0*/  BSYNC.RECONVERGENT B0 ;  /* 0x0000000000007941 */ /* 0x000fea0003800200 */
.L_x_165:
        /* <DEDUP_REMOVED lines=26> */
.L_x_169:
[----:B------:R-:W-:-:S07]  /*04a0*/  MOV R0, 0x4c0 ;  /* 0x000004c000007802 */ /* 0x000fce0000000f00 */
[----:B------:R-:W-:Y:S05]  /*04b0*/  CALL.REL.NOINC `($__internal_15_$__cuda_sm20_div_u64) ;  /* 0x0000000000ac7944 */ /* 0x000fea0003c00000 */
[----:B------:R-:W-:Y:S02]  /*04c0*/  IMAD.MOV.U32 R4, RZ, RZ, R6 ;  /* 0x000000ffff047224 */ /* 0x000fe400078e0006 */
[----:B------:R-:W-:-:S07]  /*04d0*/  IMAD.MOV.U32 R5, RZ, RZ, R7 ;  /* 0x000000ffff057224 */ /* 0x000fce00078e0007 */
.L_x_170:
[----:B------:R-:W-:Y:S05]  /*04e0*/  BSYNC.RECONVERGENT B0 ;  /* 0x0000000000007941 */ /* 0x000fea0003800200 */
.L_x_168:
        /* <DEDUP_REMOVED lines=24> */
.L_x_172:
[----:B------:R-:W-:Y:S05]  /*0670*/  BSYNC.RECONVERGENT B6 ;  /* 0x0000000000067941 */ /* 0x000fea0003800200 */
.L_x_171:
        /* <DEDUP_REMOVED lines=12> */
[----:B--2---:R-:W-:-:S05]  /*0740*/  FADD R9, R2, -R5 ;  /* 0x8000000502097221 */ /* 0x004fca0000000000 */
[----:B------:R-:W-:Y:S01]  /*0750*/  STG.E desc[UR36][R6.64], R9 ;  /* 0x0000000906007986 */ /* 0x000fe2000c101924 */
[----:B------:R-:W-:Y:S05]  /*0760*/  EXIT ;  /* 0x000000000000794d */ /* 0x000fea0003800000 */
        .weak           $__internal_15_$__cuda_sm20_div_u64
        .type           $__internal_15_$__cuda_sm20_div_u64,@function
        .size           $__internal_15_$__cuda_sm20_div_u64,($__internal_16_$__cuda_sm20_rem_u64 - $__internal_15_$__cuda_sm20_div_u64)
$__internal_15_$__cuda_sm20_div_u64:
        /* <DEDUP_REMOVED lines=69> */
[----:B------:R-:W-:Y:S06]  /*0bc0*/  RET.REL.NODEC R4 `(_matrix_sub_t_right) ;  /* 0xfffffff4040c7950 */ /* 0x000fec0003c3ffff */
        .weak           $__internal_16_$__cuda_sm20_rem_u64
        .type           $__internal_16_$__cuda_sm20_rem_u64,@function
        .size           $__internal_16_$__cuda_sm20_rem_u64,(.L_x_216 - $__internal_16_$__cuda_sm20_rem_u64)
$__internal_16_$__cuda_sm20_rem_u64:
        /* <DEDUP_REMOVED lines=64> */
[----:B------:R-:W-:Y:S06]  /*0fd0*/  RET.REL.NODEC R2 `(_matrix_sub_t_right) ;  /* 0xfffffff002087950 */ /* 0x000fec0003c3ffff */
.L_x_173:
        /* <DEDUP_REMOVED lines=10> */
.L_x_216:


//--------------------- .text._matrix_add_t_right --------------------------
	.section	.text._matrix_add_t_right,"ax",@progbits
	.align	128
        .global         _matrix_add_t_right
        .type           _matrix_add_t_right,@function
        .size           _matrix_add_t_right,(.L_x_218 - _matrix_add_t_right)
        .other          _matrix_add_t_right,@"STO_CUDA_ENTRY STV_DEFAULT"
_matrix_add_t_right:
.text._matrix_add_t_right:
        /* <DEDUP_REMOVED lines=43> */
.L_x_175:
[----:B------:R-:W-:-:S07]  /*02b0*/  MOV R0, 0x2d0 ;  /* 0x000002d000007802 */ /* 0x000fce0000000f00 */
[----:B------:R-:W-:Y:S05]  /*02c0*/  CALL.REL.NOINC `($__internal_18_$__cuda_sm20_rem_u64) ;  /* 0x0000000800407944 */ /* 0x000fea0003c00000 */
[----:B------:R-:W-:Y:S01]  /*02d0*/  MOV R2, R4 ;  /* 0x0000000400027202 */ /* 0x000fe20000000f00 */
[----:B------:R-:W-:-:S07]  /*02e0*/  IMAD.MOV.U32 R3, RZ, RZ, R5 ;  /* 0x000000ffff037224 */ /* 0x000fce00078e0005 */
.L_x_176:
[----:B------:R-:W-:Y:S05]  /*02f0*/  BSYNC.RECONVERGENT B0 ;  /* 0x0000000000007941 */ /* 0x000fea0003800200 */
.L_x_174:
        /* <DEDUP_REMOVED lines=26> */
.L_x_178:
[----:B------:R-:W-:-:S07]  /*04a0*/  MOV R0, 0x4c0 ;  /* 0x000004c000007802 */ /* 0x000fce0000000f00 */
[----:B------:R-:W-:Y:S05]  /*04b0*/  CALL.REL.NOINC `($__internal_17_$__cuda_sm20_div_u64) ;  /* 0x0000000000ac7944 */ /* 0x000fea0003c00000 */
[----:B------:R-:W-:Y:S02]  /*04c0*/  IMAD.MOV.U32 R4, RZ, RZ, R6 ;  /* 0x000000ffff047224 */ /* 0x000fe400078e0006 */
[----:B------:R-:W-:-:S07]  /*04d0*/  IMAD.MOV.U32 R5, RZ, RZ, R7 ;  /* 0x000000ffff057224 */ /* 0x000fce00078e0007 */
.L_x_179:
[----:B------:R-:W-:Y:S05]  /*04e0*/  BSYNC.RECONVERGENT B0 ;  /* 0x0000000000007941 */ /* 0x000fea0003800200 */
.L_x_177:
        /* <DEDUP_REMOVED lines=24> */
.L_x_181:
[----:B------:R-:W-:Y:S05]  /*0670*/  BSYNC.RECONVERGENT B6 ;  /* 0x0000000000067941 */ /* 0x000fea0003800200 */
.L_x_180:
        /* <DEDUP_REMOVED lines=12> */
[----:B--2---:R-:W-:-:S05]  /*0740*/  FADD R9, R2, R5 ;  /* 0x0000000502097221 */ /* 0x004fca0000000000 */
[----:B------:R-:W-:Y:S01]  /*0750*/  STG.E desc[UR36][R6.64], R9 ;  /* 0x0000000906007986 */ /* 0x000fe2000c101924 */
[----:B------:R-:W-:Y:S05]  /*0760*/  EXIT ;  /* 0x000000000000794d */ /* 0x000fea0003800000 */
        .weak           $__internal_17_$__cuda_sm20_div_u64
        .type           $__internal_17_$__cuda_sm20_div_u64,@function
        .size           $__internal_17_$__cuda_sm20_div_u64,($__internal_18_$__cuda_sm20_rem_u64 - $__internal_17_$__cuda_sm20_div_u64)
$__internal_17_$__cuda_sm20_div_u64:
        /* <DEDUP_REMOVED lines=69> */
[----:B------:R-:W-:Y:S06]  /*0bc0*/  RET.REL.NODEC R4 `(_matrix_add_t_right) ;  /* 0xfffffff4040c7950 */ /* 0x000fec0003c3ffff */
        .weak           $__internal_18_$__cuda_sm20_rem_u64
        .type           $__internal_18_$__cuda_sm20_rem_u64,@function
        .size           $__internal_18_$__cuda_sm20_rem_u64,(.L_x_218 - $__internal_18_$__cuda_sm20_rem_u64)
$__internal_18_$__cuda_sm20_rem_u64:
        /* <DEDUP_REMOVED lines=64> */
[----:B------:R-:W-:Y:S06]  /*0fd0*/  RET.REL.NODEC R2 `(_matrix_add_t_right) ;  /* 0xfffffff002087950 */ /* 0x000fec0003c3ffff */
.L_x_182:
        /* <DEDUP_REMOVED lines=10> */
.L_x_218:


//--------------------- .text._matrix_div_flat    --------------------------
	.section	.text._matrix_div_flat,"ax",@progbits
	.align	128
        .global         _matrix_div_flat
        .type           _matrix_div_flat,@function
        .size           _matrix_div_flat,(.L_x_219 - _matrix_div_flat)
        .other          _matrix_div_flat,@"STO_CUDA_ENTRY STV_DEFAULT"
_matrix_div_flat:
.text._matrix_div_flat:
        /* <DEDUP_REMOVED lines=15> */
[----:B------:R-:W-:Y:S01]  /*00f0*/  IADD3.X R9, PT, PT, R2, UR7, RZ, P0, !PT ;  /* 0x0000000702097c10 */ /* 0x000fe200087fe4ff */
[----:B------:R-:W0:Y:S04]  /*0100*/  LDCU.64 UR6, c[0x0][0x388] ;  /* 0x00007100ff0677ac */ /* 0x000e280008000a00 */
[----:B-1----:R-:W2:Y:S01]  /*0110*/  LDG.E R3, desc[UR4][R8.64] ;  /* 0x0000000408037981 */ /* 0x002ea2000c1e1900 */
        /* <DEDUP_REMOVED lines=13> */
[----:B------:R-:W-:Y:S05]  /*01f0*/  CALL.REL.NOINC `($__internal_19_$__cuda_sm3x_div_rn_noftz_f32_slowpath) ;  /* 0x00000000001c7944 */ /* 0x000fea0003c00000 */
[----:B------:R-:W-:-:S07]  /*0200*/  IMAD.MOV.U32 R11, RZ, RZ, R0 ;  /* 0x000000ffff0b7224 */ /* 0x000fce00078e0000 */
.L_x_184:
[----:B------:R-:W-:Y:S05]  /*0210*/  BSYNC.RECONVERGENT B0 ;  /* 0x0000000000007941 */ /* 0x000fea0003800200 */
.L_x_183:
[----:B------:R-:W0:Y:S02]  /*0220*/  LDCU.64 UR6, c[0x0][0x380] ;  /* 0x00007000ff0677ac */ /* 0x000e240008000a00 */
[----:B0-----:R-:W-:-:S04]  /*0230*/  IADD3 R4, P0, PT, R4, UR6, RZ ;  /* 0x0000000604047c10 */ /* 0x001fc8000ff1e0ff */
[----:B------:R-:W-:-:S05]  /*0240*/  IADD3.X R5, PT, PT, R2, UR7, RZ, P0, !PT ;  /* 0x0000000702057c10 */ /* 0x000fca00087fe4ff */
[----:B------:R-:W-:Y:S01]  /*0250*/  STG.E desc[UR4][R4.64], R11 ;  /* 0x0000000b04007986 */ /* 0x000fe2000c101904 */
[----:B------:R-:W-:Y:S05]  /*0260*/  EXIT ;  /* 0x000000000000794d */ /* 0x000fea0003800000 */
        .weak           $__internal_19_$__cuda_sm3x_div_rn_noftz_f32_slowpath
        .type           $__internal_19_$__cuda_sm3x_div_rn_noftz_f32_slowpath,@function
        .size           $__internal_19_$__cuda_sm3x_div_rn_noftz_f32_slowpath,(.L_x_219 - $__internal_19_$__cuda_sm3x_div_rn_noftz_f32_slowpath)
$__internal_19_$__cuda_sm3x_div_rn_noftz_f32_slowpath:
[--C-:B------:R-:W-:Y:S01]  /*0270*/  SHF.R.U32.HI R7, RZ, 0x17, R3.reuse ;  /* 0x00000017ff077819 */ /* 0x100fe20000011603 */
[----:B------:R-:W-:Y:S01]  /*0280*/  BSSY.RECONVERGENT B1, `(.L_x_185) ;  /* 0x0000064000017945 */ /* 0x000fe20003800200 */
[--C-:B------:R-:W-:Y:S01]  /*0290*/  SHF.R.U32.HI R5, RZ, 0x17, R0.reuse ;  /* 0x00000017ff057819 */ /* 0x100fe20000011600 */
[----:B------:R-:W-:Y:S01]  /*02a0*/  IMAD.MOV.U32 R8, RZ, RZ, R0 ;  /* 0x000000ffff087224 */ /* 0x000fe200078e0000 */
[----:B------:R-:W-:Y:S01]  /*02b0*/  LOP3.LUT R7, R7, 0xff, RZ, 0xc0, !PT ;  /* 0x000000ff07077812 */ /* 0x000fe200078ec0ff */
[----:B------:R-:W-:Y:S01]  /*02c0*/  IMAD.MOV.U32 R9, RZ, RZ, R3 ;  /* 0x000000ffff097224 */ /* 0x000fe200078e0003 */
[----:B------:R-:W-:-:S03]  /*02d0*/  LOP3.LUT R5, R5, 0xff, RZ, 0xc0, !PT ;  /* 0x000000ff05057812 */ /* 0x000fc600078ec0ff */
        /* <DEDUP_REMOVED lines=29> */
.L_x_186:
        /* <DEDUP_REMOVED lines=51> */
.L_x_193:
[----:B------:R-:W-:-:S04]  /*07e0*/  LOP3.LUT R0, R0, 0x80000000, RZ, 0xc0, !PT ;  /* 0x8000000000007812 */ /* 0x000fc800078ec0ff */
[----:B------:R-:W-:Y:S01]  /*07f0*/  LOP3.LUT R0, R0, 0x7f800000, RZ, 0xfc, !PT ;  /* 0x7f80000000007812 */ /* 0x000fe200078efcff */
[----:B------:R-:W-:Y:S06]  /*0800*/  BRA `(.L_x_194) ;  /* 0x0000000000047947 */ /* 0x000fec0003800000 */
.L_x_192:
[----:B------:R-:W-:-:S07]  /*0810*/  IMAD R0, R5, 0x800000, R0 ;  /* 0x0080000005007824 */ /* 0x000fce00078e0200 */
.L_x_194:
[----:B------:R-:W-:Y:S05]  /*0820*/  BSYNC.RECONVERGENT B2 ;  /* 0x0000000000027941 */ /* 0x000fea0003800200 */
.L_x_191:
[----:B------:R-:W-:Y:S05]  /*0830*/  BRA `(.L_x_195) ;  /* 0x0000000000207947 */ /* 0x000fea0003800000 */
.L_x_190:
[----:B------:R-:W-:-:S04]  /*0840*/  LOP3.LUT R0, R9, 0x80000000, R8, 0x48, !PT ;  /* 0x8000000009007812 */ /* 0x000fc800078e4808 */
[----:B------:R-:W-:Y:S01]  /*0850*/  LOP3.LUT R0, R0, 0x7f800000, RZ, 0xfc, !PT ;  /* 0x7f80000000007812 */ /* 0x000fe200078efcff */
[----:B------:R-:W-:Y:S06]  /*0860*/  BRA `(.L_x_195) ;  /* 0x0000000000147947 */ /* 0x000fec0003800000 */
.L_x_189:
[----:B------:R-:W-:Y:S01]  /*0870*/  LOP3.LUT R0, R9, 0x80000000, R8, 0x48, !PT ;  /* 0x8000000009007812 */ /* 0x000fe200078e4808 */
[----:B------:R-:W-:Y:S06]  /*0880*/  BRA `(.L_x_195) ;  /* 0x00000000000c7947 */ /* 0x000fec0003800000 */
.L_x_188:
[----:B------:R-:W0:Y:S01]  /*0890*/  MUFU.RSQ R0, -QNAN ;  /* 0xffc0000000007908 */ /* 0x000e220000001400 */
[----:B------:R-:W-:Y:S05]  /*08a0*/  BRA `(.L_x_195) ;  /* 0x0000000000047947 */ /* 0x000fea0003800000 */
.L_x_187:
[----:B------:R-:W-:-:S07]  /*08b0*/  FADD.FTZ R0, R0, R3 ;  /* 0x0000000300007221 */ /* 0x000fce0000010000 */
.L_x_195:
[----:B------:R-:W-:Y:S05]  /*08c0*/  BSYNC.RECONVERGENT B1 ;  /* 0x0000000000017941 */ /* 0x000fea0003800200 */
.L_x_185:
[----:B------:R-:W-:-:S04]  /*08d0*/  IMAD.MOV.U32 R7, RZ, RZ, 0x0 ;  /* 0x00000000ff077424 */ /* 0x000fc800078e00ff */
[----:B0-----:R-:W-:Y:S05]  /*08e0*/  RET.REL.NODEC R6 `(_matrix_div_flat) ;  /* 0xfffffff406c47950 */ /* 0x001fea0003c3ffff */
.L_x_196:
        /* <DEDUP_REMOVED lines=9> */
.L_x_219:


//--------------------- .text._matrix_mul_flat    --------------------------
	.section	.text._matrix_mul_flat,"ax",@progbits
	.align	128
        .global         _matrix_mul_flat
        .type           _matrix_mul_flat,@function
        .size           _matrix_mul_flat,(.L_x_248 - _matrix_mul_flat)
        .other          _matrix_mul_flat,@"STO_CUDA_ENTRY STV_DEFAULT"
_matrix_mul_flat:
.text._matrix_mul_flat:
        /* <DEDUP_REMOVED lines=13> */
[----:B------:R-:W1:Y:S01]  /*00d0*/  LDCU.128 UR8, c[0x0][0x380] ;  /* 0x00007000ff0877ac */ /* 0x000e620008000c00 */
[----:B------:R-:W2:Y:S02]  /*00e0*/  LDCU.64 UR4, c[0x0][0x358] ;  /* 0x00006b00ff0477ac */ /* 0x000ea40008000a00 */
[C---:B0-----:R-:W-:Y:S02]  /*00f0*/  IADD3 R4, P1, PT, R6.reuse, UR6, RZ ;  /* 0x0000000606047c10 */ /* 0x041fe4000ff3e0ff */
[----:B-1----:R-:W-:Y:S02]  /*0100*/  IADD3 R2, P0, PT, R6, UR10, RZ ;  /* 0x0000000a06027c10 */ /* 0x002fe4000ff1e0ff */
[----:B------:R-:W-:-:S02]  /*0110*/  IADD3.X R5, PT, PT, R0, UR7, RZ, P1, !PT ;  /* 0x0000000700057c10 */ /* 0x000fc40008ffe4ff */
[----:B------:R-:W-:-:S04]  /*0120*/  IADD3.X R3, PT, PT, R0, UR11, RZ, P0, !PT ;  /* 0x0000000b00037c10 */ /* 0x000fc800087fe4ff */
[----:B--2---:R-:W2:Y:S04]  /*0130*/  LDG.E R5, desc[UR4][R4.64] ;  /* 0x0000000404057981 */ /* 0x004ea8000c1e1900 */
[----:B------:R-:W2:Y:S01]  /*0140*/  LDG.E R2, desc[UR4][R2.64] ;  /* 0x0000000402027981 */ /* 0x000ea2000c1e1900 */
[----:B------:R-:W-:-:S04]  /*0150*/  IADD3 R6, P0, PT, R6, UR8, RZ ;  /* 0x0000000806067c10 */ /* 0x000fc8000ff1e0ff */
[----:B------:R-:W-:Y:S01]  /*0160*/  IADD3.X R7, PT, PT, R0, UR9, RZ, P0, !PT ;  /* 0x0000000900077c10 */ /* 0x000fe200087fe4ff */
[----:B--2---:R-:W-:-:S05]  /*0170*/  FMUL R9, R2, R5 ;  /* 0x0000000502097220 */ /* 0x004fca0000400000 */
[----:B------:R-:W-:Y:S01]  /*0180*/  STG.E desc[UR4][R6.64], R9 ;  /* 0x0000000906007986 */ /* 0x000fe2000c101904 */
[----:B------:R-:W-:Y:S05]  /*0190*/  EXIT ;  /* 0x000000000000794d */ /* 0x000fea0003800000 */
.L_x_197:
        /* <DEDUP_REMOVED lines=14> */
.L_x_248:


//--------------------- .text._matrix_sub_flat    --------------------------
	.section	.text._matrix_sub_flat,"ax",@progbits
	.align	128
        .global         _matrix_sub_flat
        .type           _matrix_sub_flat,@function
        .size           _matrix_sub_flat,(.L_x_249 - _matrix_sub_flat)
        .other          _matrix_sub_flat,@"STO_CUDA_ENTRY STV_DEFAULT"
_matrix_sub_flat:
.text._matrix_sub_flat:
        /* <DEDUP_REMOVED lines=23> */
[----:B--2---:R-:W-:-:S05]  /*0170*/  FADD R9, R2, -R5 ;  /* 0x8000000502097221 */ /* 0x004fca0000000000 */
[----:B------:R-:W-:Y:S01]  /*0180*/  STG.E desc[UR4][R6.64], R9 ;  /* 0x0000000906007986 */ /* 0x000fe2000c101904 */
[----:B------:R-:W-:Y:S05]  /*0190*/  EXIT ;  /* 0x000000000000794d */ /* 0x000fea0003800000 */
.L_x_198:
        /* <DEDUP_REMOVED lines=14> */
.L_x_249:


//--------------------- .text._matrix_add_flat    --------------------------
	.section	.text._matrix_add_flat,"ax",@progbits
	.align	128
        .global         _matrix_add_flat
        .type           _matrix_add_flat,@function
        .size           _matrix_add_flat,(.L_x_250 - _matrix_add_flat)
        .other          _matrix_add_flat,@"STO_CUDA_ENTRY STV_DEFAULT"
_matrix_add_flat:
.text._matrix_add_flat:
        /* <DEDUP_REMOVED lines=23> */
[----:B--2---:R-:W-:-:S05]  /*0170*/  FADD R9, R2, R5 ;  /* 0x0000000502097221 */ /* 0x004fca0000000000 */
[----:B------:R-:W-:Y:S01]  /*0180*/  STG.E desc[UR4][R6.64], R9 ;  /* 0x0000000906007986 */ /* 0x000fe2000c101904 */
[----:B------:R-:W-:Y:S05]  /*0190*/  EXIT ;  /* 0x000000000000794d */ /* 0x000fea0003800000 */
.L_x_199:
        /* <DEDUP_REMOVED lines=14> */
.L_x_250:


//--------------------- .nv.global.init           --------------------------
	.section	.nv.global.init,"aw",@progbits
	.align	4
.nv.global.init:
	.type		mrg32k3aM1SubSeq,@object
	.size		mrg32k3aM1SubSeq,(mrg32k3aM2SubSeq - mrg32k3aM1SubSeq)
mrg32k3aM1SubSeq:
        /*0000*/ 	.byte	0x0b, 0xcc, 0xee, 0x04, 0x73, 0x29, 0x8b, 0x6f, 0xf6, 0x53, 0x03, 0xf6, 0x23, 0xf6, 0xea, 0xda
        /* <DEDUP_REMOVED lines=125> */
	.type		mrg32k3aM2SubSeq,@object
	.size		mrg32k3aM2SubSeq,(mrg32k3aM1 - mrg32k3aM2SubSeq)
mrg32k3aM2SubSeq:
        /* <DEDUP_REMOVED lines=126> */
	.type		mrg32k3aM1,@object
	.size		mrg32k3aM1,(mrg32k3aM1Seq - mrg32k3aM1)
mrg32k3aM1:
        /* <DEDUP_REMOVED lines=144> */
	.type		mrg32k3aM1Seq,@object
	.size		mrg32k3aM1Seq,(mrg32k3aM2 - mrg32k3aM1Seq)
mrg32k3aM1Seq:
        /* <DEDUP_REMOVED lines=144> */
	.type		mrg32k3aM2,@object
	.size		mrg32k3aM2,(mrg32k3aM2Seq - mrg32k3aM2)
mrg32k3aM2:
        /* <DEDUP_REMOVED lines=144> */
	.type		mrg32k3aM2Seq,@object
	.size		mrg32k3aM2Seq,(precalc_xorwow_matrix - mrg32k3aM2Seq)
mrg32k3aM2Seq:
        /* <DEDUP_REMOVED lines=144> */
	.type		precalc_xorwow_matrix,@object
	.size		precalc_xorwow_matrix,(precalc_xorwow_offset_matrix - precalc_xorwow_matrix)
precalc_xorwow_matrix:
        /* <DEDUP_REMOVED lines=6400> */
	.type		precalc_xorwow_offset_matrix,@object
	.size		precalc_xorwow_offset_matrix,($str - precalc_xorwow_offset_matrix)
precalc_xorwow_offset_matrix:
        /* <DEDUP_REMOVED lines=6400> */
	.type		$str,@object
	.size		$str,($str$1 - $str)
$str:
        /*353c0*/ 	.byte	0x69, 0x6e, 0x64, 0x65, 0x78, 0x20, 0x3c, 0x20, 0x6c, 0x65, 0x6e, 0x00
	.type		$str$1,@object
	.size		$str$1,(__unnamed_5 - $str$1)
$str$1:
        /*353cc*/ 	.byte	0x2f, 0x74, 0x6d, 0x70, 0x2f, 0x73, 0x61, 0x73, 0x73, 0x5f, 0x63, 0x75, 0x5f, 0x72, 0x6a, 0x6b
        /*353dc*/ 	.byte	0x30, 0x39, 0x34, 0x30, 0x34, 0x2f, 0x6b, 0x2e, 0x63, 0x75, 0x00
	.type		__unnamed_5,@object
	.size		__unnamed_5,(__unnamed_6 - __unnamed_5)
__unnamed_5:
        /*353e7*/ 	.byte	0x76, 0x6f, 0x69, 0x64, 0x20, 0x5f, 0x6d, 0x61, 0x74, 0x72, 0x69, 0x78, 0x5f, 0x73, 0x75, 0x62
        /*353f7*/ 	.byte	0x5f, 0x74, 0x5f, 0x6c, 0x65, 0x66, 0x74, 0x28, 0x66, 0x6c, 0x6f, 0x61, 0x74, 0x20, 0x2a, 0x2c
        /*35407*/ 	.byte	0x20, 0x66, 0x6c, 0x6f, 0x61, 0x74, 0x20, 0x2a, 0x2c, 0x20, 0x66, 0x6c, 0x6f, 0x61, 0x74, 0x20
        /*35417*/ 	.byte	0x2a, 0x2c, 0x20, 0x75, 0x6e, 0x73, 0x69, 0x67, 0x6e, 0x65, 0x64, 0x20, 0x6c, 0x6f, 0x6e, 0x67
        /*35427*/ 	.byte	0x2c, 0x20, 0x75, 0x6e, 0x73, 0x69, 0x67, 0x6e, 0x65, 0x64, 0x20, 0x6c, 0x6f, 0x6e, 0x67, 0x2c
        /*35437*/ 	.byte	0x20, 0x75, 0x6e, 0x73, 0x69, 0x67, 0x6e, 0x65, 0x64, 0x20, 0x6c, 0x6f, 0x6e, 0x67, 0x29, 0x00
	.type		__unnamed_6,@object
	.size		__unnamed_6,(__unnamed_3 - __unnamed_6)
__unnamed_6:
        /*35447*/ 	.byte	0x76, 0x6f, 0x69, 0x64, 0x20, 0x5f, 0x6d, 0x61, 0x74, 0x72, 0x69, 0x78, 0x5f, 0x64, 0x69, 0x76
        /*35457*/ 	.byte	0x5f, 0x74, 0x5f, 0x6c, 0x65, 0x66, 0x74, 0x28, 0x66, 0x6c, 0x6f, 0x61, 0x74, 0x20, 0x2a, 0x2c
        /*35467*/ 	.byte	0x20, 0x66, 0x6c, 0x6f, 0x61, 0x74, 0x20, 0x2a, 0x2c, 0x20, 0x66, 0x6c, 0x6f, 0x61, 0x74, 0x20
        /*35477*/ 	.byte	0x2a, 0x2c, 0x20, 0x75, 0x6e, 0x73, 0x69, 0x67, 0x6e, 0x65, 0x64, 0x20, 0x6c, 0x6f, 0x6e, 0x67
        /*35487*/ 	.byte	0x2c, 0x20, 0x75, 0x6e, 0x73, 0x69, 0x67, 0x6e, 0x65, 0x64, 0x20, 0x6c, 0x6f, 0x6e, 0x67, 0x2c
        /*35497*/ 	.byte	0x20, 0x75, 0x6e, 0x73, 0x69, 0x67, 0x6e, 0x65, 0x64, 0x20, 0x6c, 0x6f, 0x6e, 0x67, 0x29, 0x00
	.type		__unnamed_3,@object
	.size		__unnamed_3,(__unnamed_1 - __unnamed_3)
__unnamed_3:
        /*354a7*/ 	.byte	0x76, 0x6f, 0x69, 0x64, 0x20, 0x5f, 0x6d, 0x61, 0x74, 0x72, 0x69, 0x78, 0x5f, 0x6d, 0x75, 0x6c
        /*354b7*/ 	.byte	0x5f, 0x74, 0x5f, 0x72, 0x69, 0x67, 0x68, 0x74, 0x28, 0x66, 0x6c, 0x6f, 0x61, 0x74, 0x20, 0x2a
        /*354c7*/ 	.byte	0x2c, 0x20, 0x66, 0x6c, 0x6f, 0x61, 0x74, 0x20, 0x2a, 0x2c, 0x20, 0x66, 0x6c, 0x6f, 0x61, 0x74
        /*354d7*/ 	.byte	0x20, 0x2a, 0x2c, 0x20, 0x75, 0x6e, 0x73, 0x69, 0x67, 0x6e, 0x65, 0x64, 0x20, 0x6c, 0x6f, 0x6e
        /*354e7*/ 	.byte	0x67, 0x2c, 0x20, 0x75, 0x6e, 0x73, 0x69, 0x67, 0x6e, 0x65, 0x64, 0x20, 0x6c, 0x6f, 0x6e, 0x67
        /*354f7*/ 	.byte	0x2c, 0x20, 0x75, 0x6e, 0x73, 0x69, 0x67, 0x6e, 0x65, 0x64, 0x20, 0x6c, 0x6f, 0x6e, 0x67, 0x29
        /*35507*/ 	.byte	0x00
	.type		__unnamed_1,@object
	.size		__unnamed_1,(__unnamed_4 - __unnamed_1)
__unnamed_1:
        /*35508*/ 	.byte	0x76, 0x6f, 0x69, 0x64, 0x20, 0x5f, 0x6d, 0x61, 0x74, 0x72, 0x69, 0x78, 0x5f, 0x61, 0x64, 0x64
        /*35518*/ 	.byte	0x5f, 0x74, 0x5f, 0x72, 0x69, 0x67, 0x68, 0x74, 0x28, 0x66, 0x6c, 0x6f, 0x61, 0x74, 0x20, 0x2a
        /*35528*/ 	.byte	0x2c, 0x20, 0x66, 0x6c, 0x6f, 0x61, 0x74, 0x20, 0x2a, 0x2c, 0x20, 0x66, 0x6c, 0x6f, 0x61, 0x74
        /*35538*/ 	.byte	0x20, 0x2a, 0x2c, 0x20, 0x75, 0x6e, 0x73, 0x69, 0x67, 0x6e, 0x65, 0x64, 0x20, 0x6c, 0x6f, 0x6e
        /*35548*/ 	.byte	0x67, 0x2c, 0x20, 0x75, 0x6e, 0x73, 0x69, 0x67, 0x6e, 0x65, 0x64, 0x20, 0x6c, 0x6f, 0x6e, 0x67
        /*35558*/ 	.byte	0x2c, 0x20, 0x75, 0x6e, 0x73, 0x69, 0x67, 0x6e, 0x65, 0x64, 0x20, 0x6c, 0x6f, 0x6e, 0x67, 0x29
        /*35568*/ 	.byte	0x00
	.type		__unnamed_4,@object
	.size		__unnamed_4,(__unnamed_2 - __unnamed_4)
__unnamed_4:
        /*35569*/ 	.byte	0x76, 0x6f, 0x69, 0x64, 0x20, 0x5f, 0x6d, 0x61, 0x74, 0x72, 0x69, 0x78, 0x5f, 0x64, 0x69, 0x76
        /*35579*/ 	.byte	0x5f, 0x74, 0x5f, 0x72, 0x69, 0x67, 0x68, 0x74, 0x28, 0x66, 0x6c, 0x6f, 0x61, 0x74, 0x20, 0x2a
        /*35589*/ 	.byte	0x2c, 0x20, 0x66, 0x6c, 0x6f, 0x61, 0x74, 0x20, 0x2a, 0x2c, 0x20, 0x66, 0x6c, 0x6f, 0x61, 0x74
        /*35599*/ 	.byte	0x20, 0x2a, 0x2c, 0x20, 0x75, 0x6e, 0x73, 0x69, 0x67, 0x6e, 0x65, 0x64, 0x20, 0x6c, 0x6f, 0x6e
        /*355a9*/ 	.byte	0x67, 0x2c, 0x20, 0x75, 0x6e, 0x73, 0x69, 0x67, 0x6e, 0x65, 0x64, 0x20, 0x6c, 0x6f, 0x6e, 0x67
        /*355b9*/ 	.byte	0x2c, 0x20, 0x75, 0x6e, 0x73, 0x69, 0x67, 0x6e, 0x65, 0x64, 0x20, 0x6c, 0x6f, 0x6e, 0x67, 0x29
        /*355c9*/ 	.byte	0x00
	.type		__unnamed_2,@object
	.size		__unnamed_2,(.L_10 - __unnamed_2)
__unnamed_2:
        /*355ca*/ 	.byte	0x76, 0x6f, 0x69, 0x64, 0x20, 0x5f, 0x6d, 0x61, 0x74, 0x72, 0x69, 0x78, 0x5f, 0x73, 0x75, 0x62
        /*355da*/ 	.byte	0x5f, 0x74, 0x5f, 0x72, 0x69, 0x67, 0x68, 0x74, 0x28, 0x66, 0x6c, 0x6f, 0x61, 0x74, 0x20, 0x2a
        /*355ea*/ 	.byte	0x2c, 0x20, 0x66, 0x6c, 0x6f, 0x61, 0x74, 0x20, 0x2a, 0x2c, 0x20, 0x66, 0x6c, 0x6f, 0x61, 0x74
        /*355fa*/ 	.byte	0x20, 0x2a, 0x2c, 0x20, 0x75, 0x6e, 0x73, 0x69, 0x67, 0x6e, 0x65, 0x64, 0x20, 0x6c, 0x6f, 0x6e
        /*3560a*/ 	.byte	0x67, 0x2c, 0x20, 0x75, 0x6e, 0x73, 0x69, 0x67, 0x6e, 0x65, 0x64, 0x20, 0x6c, 0x6f, 0x6e, 0x67
        /*3561a*/ 	.byte	0x2c, 0x20, 0x75, 0x6e, 0x73, 0x69, 0x67, 0x6e, 0x65, 0x64, 0x20, 0x6c, 0x6f, 0x6e, 0x67, 0x29
        /*3562a*/ 	.byte	0x00
.L_10:


//--------------------- .nv.shared.reserved.0     --------------------------
	.section	.nv.shared.reserved.0,"aw",@nobits
	.weak		__nv_reservedSMEM_offset_0_alias
	.size		__nv_reservedSMEM_offset_0_alias, 0, 64
	.other		__nv_reservedSMEM_offset_0_alias,@"STO_CUDA_RESERVED_SHARED STV_DEFAULT"
__nv_reservedSMEM_offset_0_alias:
	.zero		0
	.zero		64


//--------------------- .nv.constant0._Z17_backward_sigmoidPfS_S_m --------------------------
	.section	.nv.constant0._Z17_backward_sigmoidPfS_S_m,"a",@progbits
	.sectionflags	@""
	.align	4
.nv.constant0._Z17_backward_sigmoidPfS_S_m:
	.zero		928


//--------------------- .nv.constant0._Z14_backward_tanhPfS_S_m --------------------------
	.section	.nv.constant0._Z14_backward_tanhPfS_S_m,"a",@progbits
	.sectionflags	@""
	.align	4
.nv.constant0._Z14_backward_tanhPfS_S_m:
	.zero		928


//--------------------- .nv.constant0._Z20_backward_leaky_reluPfS_S_m --------------------------
	.section	.nv.constant0._Z20_backward_leaky_reluPfS_S_m,"a",@progbits
	.sectionflags	@""
	.align	4
.nv.constant0._Z20_backward_leaky_reluPfS_S_m:
	.zero		928


//--------------------- .nv.constant0._Z14_update_paramsPfS_S_S_fmm --------------------------
	.section	.nv.constant0._Z14_update_paramsPfS_S_S_fmm,"a",@progbits
	.sectionflags	@""
	.align	4
.nv.constant0._Z14_update_paramsPfS_S_S_fmm:
	.zero		952


//--------------------- .nv.constant0._Z13_backward_mlpPfS_S_S_S_S_mmm --------------------------
	.section	.nv.constant0._Z13_backward_mlpPfS_S_S_S_S_mmm,"a",@progbits
	.sectionflags	@""
	.align	4
.nv.constant0._Z13_backward_mlpPfS_S_S_S_S_mmm:
	.zero		968


//--------------------- .nv.constant0._Z12_forward_mlpPfS_S_S_mmm --------------------------
	.section	.nv.constant0._Z12_forward_mlpPfS_S_S_mmm,"a",@progbits
	.sectionflags	@""
	.align	4
.nv.constant0._Z12_forward_mlpPfS_S_S_mmm:
	.zero		952


//--------------------- .nv.constant0._Z8_uniformPfP17curandStateXORWOWm --------------------------
	.section	.nv.constant0._Z8_uniformPfP17curandStateXORWOWm,"a",@progbits
	.sectionflags	@""
	.align	4
.nv.constant0._Z8_uniformPfP17curandStateXORWOWm:
	.zero		920


//--------------------- .nv.constant0._Z7_normalPfP17curandStateXORWOWm --------------------------
	.section	.nv.constant0._Z7_normalPfP17curandStateXORWOWm,"a",@progbits
	.sectionflags	@""
	.align	4
.nv.constant0._Z7_normalPfP17curandStateXORWOWm:
	.zero		920


//--------------------- .nv.constant0._Z19_init_curand_statesP17curandStateXORWOWmm --------------------------
	.section	.nv.constant0._Z19_init_curand_statesP17curandStateXORWOWmm,"a",@progbits
	.sectionflags	@""
	.align	4
.nv.constant0._Z19_init_curand_statesP17curandStateXORWOWmm:
	.zero		920


//--------------------- .nv.constant0._Z8_sigmoidPfS_m --------------------------
	.section	.nv.constant0._Z8_sigmoidPfS_m,"a",@progbits
	.sectionflags	@""
	.align	4
.nv.constant0._Z8_sigmoidPfS_m:
	.zero		920


//--------------------- .nv.constant0._Z12_matrix_tanhPfS_m --------------------------
	.section	.nv.constant0._Z12_matrix_tanhPfS_m,"a",@progbits
	.sectionflags	@""
	.align	4
.nv.constant0._Z12_matrix_tanhPfS_m:
	.zero		920


//--------------------- .nv.constant0._Z17_leaky_relu_primePfS_m --------------------------
	.section	.nv.constant0._Z17_leaky_relu_primePfS_m,"a",@progbits
	.sectionflags	@""
	.align	4
.nv.constant0._Z17_leaky_relu_primePfS_m:
	.zero		920


//--------------------- .nv.constant0._Z11_leaky_reluPfS_m --------------------------
	.section	.nv.constant0._Z11_leaky_reluPfS_m,"a",@progbits
	.sectionflags	@""
	.align	4
.nv.constant0._Z11_leaky_reluPfS_m:
	.zero		920


//--------------------- .nv.constant0._Z11_matrix_negPfS_m --------------------------
	.section	.nv.constant0._Z11_matrix_negPfS_m,"a",@progbits
	.sectionflags	@""
	.align	4
.nv.constant0._Z11_matrix_negPfS_m:
	.zero		920


//--------------------- .nv.constant0._Z7_sqwarePfS_m --------------------------
	.section	.nv.constant0._Z7_sqwarePfS_m,"a",@progbits
	.sectionflags	@""
	.align	4
.nv.constant0._Z7_sqwarePfS_m:
	.zero		920


//--------------------- .nv.constant0._Z18_scalar_matrix_divPffS_m --------------------------
	.section	.nv.constant0._Z18_scalar_matrix_divPffS_m,"a",@progbits
	.sectionflags	@""
	.align	4
.nv.constant0._Z18_scalar_matrix_divPffS_m:
	.zero		928


//--------------------- .nv.constant0._Z18_scalar_matrix_subPffS_m --------------------------
	.section	.nv.constant0._Z18_scalar_matrix_subPffS_m,"a",@progbits
	.sectionflags	@""
	.align	4
.nv.constant0._Z18_scalar_matrix_subPffS_m:
	.zero		928


//--------------------- .nv.constant0._Z18_matrix_scalar_divPfS_fm --------------------------
	.section	.nv.constant0._Z18_matrix_scalar_divPfS_fm,"a",@progbits
	.sectionflags	@""
	.align	4
.nv.constant0._Z18_matrix_scalar_divPfS_fm:
	.zero		928


//--------------------- .nv.constant0._Z18_matrix_scalar_mulPfS_fm --------------------------
	.section	.nv.constant0._Z18_matrix_scalar_mulPfS_fm,"a",@progbits
	.sectionflags	@""
	.align	4
.nv.constant0._Z18_matrix_scalar_mulPfS_fm:
	.zero		928


//--------------------- .nv.constant0._Z18_matrix_scalar_subPfS_fm --------------------------
	.section	.nv.constant0._Z18_matrix_scalar_subPfS_fm,"a",@progbits
	.sectionflags	@""
	.align	4
.nv.constant0._Z18_matrix_scalar_subPfS_fm:
	.zero		928


//--------------------- .nv.constant0._Z18_matrix_scalar_addPfS_fm --------------------------
	.section	.nv.constant0._Z18_matrix_scalar_addPfS_fm,"a",@progbits
	.sectionflags	@""
	.align	4
.nv.constant0._Z18_matrix_scalar_addPfS_fm:
	.zero		928


//--------------------- .nv.constant0._matrix_div_t_left --------------------------
	.section	.nv.constant0._matrix_div_t_left,"a",@progbits
	.sectionflags	@""
	.align	4
.nv.constant0._matrix_div_t_left:
	.zero		944


//--------------------- .nv.constant0._matrix_sub_t_left --------------------------
	.section	.nv.constant0._matrix_sub_t_left,"a",@progbits
	.sectionflags	@""
	.align	4
.nv.constant0._matrix_sub_t_left:
	.zero		944


//--------------------- .nv.constant0._matrix_div_t_right --------------------------
	.section	.nv.constant0._matrix_div_t_right,"a",@progbits
	.sectionflags	@""
	.align	4
.nv.constant0._matrix_div_t_right:
	.zero		944


//--------------------- .nv.constant0._matrix_mul_t_right --------------------------
	.section	.nv.constant0._matrix_mul_t_right,"a",@progbits
	.sectionflags	@""
	.align	4
.nv.constant0._matrix_mul_t_right:
	.zero		944


//--------------------- .nv.constant0._matrix_sub_t_right --------------------------
	.section	.nv.constant0._matrix_sub_t_right,"a",@progbits
	.sectionflags	@""
	.align	4
.nv.constant0._matrix_sub_t_right:
	.zero		944


//--------------------- .nv.constant0._matrix_add_t_right --------------------------
	.section	.nv.constant0._matrix_add_t_right,"a",@progbits
	.sectionflags	@""
	.align	4
.nv.constant0._matrix_add_t_right:
	.zero		944


//--------------------- .nv.constant0._matrix_div_flat --------------------------
	.section	.nv.constant0._matrix_div_flat,"a",@progbits
	.sectionflags	@""
	.align	4
.nv.constant0._matrix_div_flat:
	.zero		928


//--------------------- .nv.constant0._matrix_mul_flat --------------------------
	.section	.nv.constant0._matrix_mul_flat,"a",@progbits
	.sectionflags	@""
	.align	4
.nv.constant0._matrix_mul_flat:
	.zero		928


//--------------------- .nv.constant0._matrix_sub_flat --------------------------
	.section	.nv.constant0._matrix_sub_flat,"a",@progbits
	.sectionflags	@""
	.align	4
.nv.constant0._matrix_sub_flat:
	.zero		928


//--------------------- .nv.constant0._matrix_add_flat --------------------------
	.section	.nv.constant0._matrix_add_flat,"a",@progbits
	.sectionflags	@""
	.align	4
.nv.constant0._matrix_add_flat:
	.zero		928


//--------------------- SYMBOLS --------------------------

	.type		.nv.reservedSmem.offset0,@object
	.size		.nv.reservedSmem.offset0,0x4
	.type		__assertfail,@function
